//
// Generated by NVIDIA NVVM Compiler
//
// Compiler Build ID: CL-36424714
// Cuda compilation tools, release 13.0, V13.0.88
// Based on NVVM 20.0.0
//

.version 9.0
.target sm_100
.address_size 64

	// .globl	_Z13kern_mapRangeiPhhh

.visible .entry _Z13kern_mapRangeiPhhh(
	.param .u32 _Z13kern_mapRangeiPhhh_param_0,
	.param .u64 .ptr .align 1 _Z13kern_mapRangeiPhhh_param_1,
	.param .u8 _Z13kern_mapRangeiPhhh_param_2,
	.param .u8 _Z13kern_mapRangeiPhhh_param_3
)
{
	.reg .pred 	%p<2>;
	.reg .b16 	%rs<7>;
	.reg .b32 	%r<9>;
	.reg .b64 	%rd<5>;

	ld.param.u32 	%r2, [_Z13kern_mapRangeiPhhh_param_0];
	ld.param.u64 	%rd1, [_Z13kern_mapRangeiPhhh_param_1];
	ld.param.u8 	%rs1, [_Z13kern_mapRangeiPhhh_param_2];
	ld.param.u8 	%rs2, [_Z13kern_mapRangeiPhhh_param_3];
	mov.u32 	%r3, %ctaid.x;
	mov.u32 	%r4, %ntid.x;
	mov.u32 	%r5, %tid.x;
	mad.lo.s32 	%r1, %r3, %r4, %r5;
	setp.ge.u32 	%p1, %r1, %r2;
	@%p1 bra 	$L__BB0_2;
	cvta.to.global.u64 	%rd2, %rd1;
	cvt.u64.u32 	%rd3, %r1;
	add.s64 	%rd4, %rd2, %rd3;
	ld.global.u8 	%rs3, [%rd4];
	cvt.u32.u16 	%r6, %rs2;
	cvt.u32.u16 	%r7, %rs1;
	sub.s32 	%r8, %r6, %r7;
	cvt.u16.u32 	%rs4, %r8;
	rem.s16 	%rs5, %rs3, %rs4;
	add.s16 	%rs6, %rs1, %rs5;
	st.global.u8 	[%rd4], %rs6;
$L__BB0_2:
	ret;

}
	// .globl	_Z28kern_filterValidLineSegmentsiP7ushort2ttt
.visible .entry _Z28kern_filterValidLineSegmentsiP7ushort2ttt(
	.param .u32 _Z28kern_filterValidLineSegmentsiP7ushort2ttt_param_0,
	.param .u64 .ptr .align 1 _Z28kern_filterValidLineSegmentsiP7ushort2ttt_param_1,
	.param .u16 _Z28kern_filterValidLineSegmentsiP7ushort2ttt_param_2,
	.param .u16 _Z28kern_filterValidLineSegmentsiP7ushort2ttt_param_3,
	.param .u16 _Z28kern_filterValidLineSegmentsiP7ushort2ttt_param_4
)
{
	.reg .pred 	%p<7>;
	.reg .b16 	%rs<36>;
	.reg .b32 	%r<35>;
	.reg .b64 	%rd<9>;

	ld.param.u32 	%r5, [_Z28kern_filterValidLineSegmentsiP7ushort2ttt_param_0];
	ld.param.u64 	%rd5, [_Z28kern_filterValidLineSegmentsiP7ushort2ttt_param_1];
	ld.param.u16 	%rs12, [_Z28kern_filterValidLineSegmentsiP7ushort2ttt_param_2];
	ld.param.u16 	%rs13, [_Z28kern_filterValidLineSegmentsiP7ushort2ttt_param_3];
	ld.param.u16 	%rs14, [_Z28kern_filterValidLineSegmentsiP7ushort2ttt_param_4];
	mov.u32 	%r6, %ctaid.x;
	mov.u32 	%r7, %ntid.x;
	mov.u32 	%r8, %tid.x;
	mad.lo.s32 	%r1, %r6, %r7, %r8;
	setp.ge.u32 	%p1, %r1, %r5;
	@%p1 bra 	$L__BB1_7;
	cvta.to.global.u64 	%rd6, %rd5;
	shl.b32 	%r9, %r1, 1;
	mul.wide.u32 	%rd7, %r9, 4;
	add.s64 	%rd1, %rd6, %rd7;
	ld.global.u32 	%r10, [%rd1];
	mov.b32 	{%rs15, %rs16}, %r10;
	rem.u16 	%rs34, %rs15, %rs13;
	rem.u16 	%rs2, %rs16, %rs14;
	mov.b32 	%r11, {%rs34, %rs2};
	st.global.u32 	[%rd1], %r11;
	add.s64 	%rd2, %rd1, 4;
	ld.global.u32 	%r12, [%rd1+4];
	mov.b32 	{%rs17, %rs18}, %r12;
	rem.u16 	%rs33, %rs17, %rs13;
	rem.u16 	%rs32, %rs18, %rs14;
	mov.b32 	%r13, {%rs33, %rs32};
	st.global.u32 	[%rd1+4], %r13;
	max.u16 	%rs19, %rs34, %rs33;
	cvt.u32.u16 	%r14, %rs19;
	min.u16 	%rs20, %rs34, %rs33;
	cvt.u32.u16 	%r15, %rs20;
	max.u16 	%rs21, %rs2, %rs32;
	cvt.u32.u16 	%r16, %rs21;
	min.u16 	%rs22, %rs2, %rs32;
	cvt.u32.u16 	%r17, %rs22;
	add.s32 	%r18, %r14, %r16;
	add.s32 	%r19, %r15, %r17;
	sub.s32 	%r20, %r18, %r19;
	cvt.u32.u16 	%r2, %rs12;
	and.b32  	%r21, %r20, 65535;
	setp.ge.u32 	%p2, %r21, %r2;
	@%p2 bra 	$L__BB1_7;
	cvt.u32.u16 	%r22, %rs13;
	add.s32 	%r3, %r22, -1;
	cvt.u32.u16 	%r23, %rs14;
	add.s32 	%r4, %r23, -1;
	add.s64 	%rd3, %rd1, 6;
$L__BB1_3:
	setp.ne.s16 	%p3, %rs34, 0;
	mov.b16 	%rs35, -1;
	mov.u64 	%rd8, %rd1;
	@%p3 bra 	$L__BB1_6;
	cvt.u32.u16 	%r24, %rs33;
	setp.gt.s32 	%p4, %r3, %r24;
	mov.b16 	%rs35, 1;
	mov.u64 	%rd8, %rd2;
	@%p4 bra 	$L__BB1_6;
	cvt.u32.u16 	%r25, %rs32;
	setp.le.s32 	%p5, %r4, %r25;
	mov.u64 	%rd8, %rd3;
	@%p5 bra 	$L__BB1_7;
$L__BB1_6:
	ld.global.u16 	%rs26, [%rd8];
	add.s16 	%rs27, %rs26, %rs35;
	st.global.u16 	[%rd8], %rs27;
	ld.global.u16 	%rs34, [%rd1];
	ld.global.u32 	%r26, [%rd1+4];
	mov.b32 	{%rs33, %rs32}, %r26;
	max.u16 	%rs28, %rs34, %rs33;
	cvt.u32.u16 	%r27, %rs28;
	min.u16 	%rs29, %rs34, %rs33;
	cvt.u32.u16 	%r28, %rs29;
	max.u16 	%rs30, %rs2, %rs32;
	cvt.u32.u16 	%r29, %rs30;
	min.u16 	%rs31, %rs2, %rs32;
	cvt.u32.u16 	%r30, %rs31;
	add.s32 	%r31, %r27, %r29;
	add.s32 	%r32, %r28, %r30;
	sub.s32 	%r33, %r31, %r32;
	and.b32  	%r34, %r33, 65535;
	setp.lt.u32 	%p6, %r34, %r2;
	@%p6 bra 	$L__BB1_3;
$L__BB1_7:
	ret;

}
	// .globl	_Z13kern_drawLineiPhP7ushort2tthS_hPt
.visible .entry _Z13kern_drawLineiPhP7ushort2tthS_hPt(
	.param .u32 _Z13kern_drawLineiPhP7ushort2tthS_hPt_param_0,
	.param .u64 .ptr .align 1 _Z13kern_drawLineiPhP7ushort2tthS_hPt_param_1,
	.param .u64 .ptr .align 1 _Z13kern_drawLineiPhP7ushort2tthS_hPt_param_2,
	.param .u16 _Z13kern_drawLineiPhP7ushort2tthS_hPt_param_3,
	.param .u16 _Z13kern_drawLineiPhP7ushort2tthS_hPt_param_4,
	.param .u8 _Z13kern_drawLineiPhP7ushort2tthS_hPt_param_5,
	.param .u64 .ptr .align 1 _Z13kern_drawLineiPhP7ushort2tthS_hPt_param_6,
	.param .u8 _Z13kern_drawLineiPhP7ushort2tthS_hPt_param_7,
	.param .u64 .ptr .align 1 _Z13kern_drawLineiPhP7ushort2tthS_hPt_param_8
)
{
	.reg .pred 	%p<154>;
	.reg .b16 	%rs<119>;
	.reg .b32 	%r<347>;
	.reg .b32 	%f<48>;
	.reg .b64 	%rd<83>;

	ld.param.u32 	%r92, [_Z13kern_drawLineiPhP7ushort2tthS_hPt_param_0];
	ld.param.u64 	%rd5, [_Z13kern_drawLineiPhP7ushort2tthS_hPt_param_1];
	ld.param.u64 	%rd4, [_Z13kern_drawLineiPhP7ushort2tthS_hPt_param_2];
	ld.param.u16 	%rs47, [_Z13kern_drawLineiPhP7ushort2tthS_hPt_param_3];
	ld.param.u16 	%rs48, [_Z13kern_drawLineiPhP7ushort2tthS_hPt_param_4];
	ld.param.u8 	%rs49, [_Z13kern_drawLineiPhP7ushort2tthS_hPt_param_5];
	ld.param.u64 	%rd6, [_Z13kern_drawLineiPhP7ushort2tthS_hPt_param_6];
	ld.param.u64 	%rd7, [_Z13kern_drawLineiPhP7ushort2tthS_hPt_param_8];
	cvta.to.global.u64 	%rd1, %rd5;
	cvta.to.global.u64 	%rd2, %rd7;
	cvta.to.global.u64 	%rd3, %rd6;
	mov.u32 	%r93, %ctaid.x;
	mov.u32 	%r94, %ntid.x;
	mov.u32 	%r95, %tid.x;
	mad.lo.s32 	%r1, %r93, %r94, %r95;
	setp.ge.u32 	%p1, %r1, %r92;
	@%p1 bra 	$L__BB2_106;
	cvta.to.global.u64 	%rd8, %rd4;
	cvt.u32.u16 	%r2, %rs47;
	cvt.u32.u16 	%r96, %rs48;
	mul.lo.s32 	%r3, %r1, %r96;
	shl.b32 	%r97, %r1, 1;
	mul.wide.u32 	%rd9, %r97, 4;
	add.s64 	%rd10, %rd8, %rd9;
	ld.global.u32 	%r98, [%rd10];
	mov.b32 	{%rs1, %rs2}, %r98;
	ld.global.u32 	%r99, [%rd10+4];
	mov.b32 	{%rs53, %rs54}, %r99;
	min.u16 	%rs55, %rs1, %rs53;
	max.u16 	%rs56, %rs1, %rs53;
	sub.s16 	%rs57, %rs56, %rs55;
	cvt.u32.u16 	%r4, %rs57;
	min.u16 	%rs58, %rs2, %rs54;
	max.u16 	%rs59, %rs2, %rs54;
	sub.s16 	%rs60, %rs59, %rs58;
	cvt.u32.u16 	%r5, %rs60;
	max.u32 	%r101, %r4, %r5;
	add.s32 	%r102, %r101, 1;
	and.b32  	%r6, %r102, 65535;
	setp.eq.s32 	%p2, %r101, 65535;
	@%p2 bra 	$L__BB2_106;
	ld.param.u8 	%rs114, [_Z13kern_drawLineiPhP7ushort2tthS_hPt_param_7];
	setp.ne.s16 	%p3, %rs49, 1;
	cvt.u32.u16 	%r103, %rs49;
	add.s32 	%r7, %r103, -1;
	add.s32 	%r8, %r103, -2;
	cvt.u32.u16 	%r104, %rs114;
	add.s32 	%r9, %r104, -1;
	@%p3 bra 	$L__BB2_55;
	ld.param.u8 	%rs117, [_Z13kern_drawLineiPhP7ushort2tthS_hPt_param_7];
	setp.ne.s16 	%p80, %rs117, 1;
	@%p80 bra 	$L__BB2_30;
	max.u32 	%r10, %r6, 1;
	mov.b32 	%r329, 0;
$L__BB2_5:
	mul.lo.s32 	%r281, %r329, %r4;
	div.u32 	%r282, %r281, %r6;
	cvt.u16.u32 	%rs101, %r282;
	add.s16 	%rs3, %rs1, %rs101;
	mul.lo.s32 	%r283, %r329, %r5;
	div.u32 	%r284, %r283, %r6;
	cvt.u16.u32 	%rs102, %r284;
	add.s16 	%rs4, %rs2, %rs102;
	ld.global.u8 	%rs103, [%rd3];
	cvt.rn.f32.u16 	%f46, %rs103;
	cvt.rni.s32.f32 	%r285, %f46;
	cvt.u16.u32 	%rs5, %r285;
	ld.global.u16 	%rs104, [%rd2];
	cvt.rn.f32.u16 	%f47, %rs104;
	cvt.rni.s32.f32 	%r286, %f47;
	add.s32 	%r287, %r286, 255;
	and.b32  	%r12, %r287, 255;
	mul.lo.s32 	%r13, %r12, %r12;
	neg.s32 	%r330, %r12;
	cvt.u16.u32 	%rs105, %r330;
	add.s16 	%rs6, %rs4, %rs105;
	sub.s32 	%r15, 1, %r12;
	and.b32  	%r16, %r287, 1;
	add.s16 	%rs7, %rs6, 1;
	add.s16 	%rs8, %rs6, 2;
$L__BB2_6:
	setp.ge.u16 	%p118, %rs6, %rs48;
	mul.lo.s32 	%r18, %r330, %r330;
	cvt.u16.u32 	%rs106, %r330;
	add.s16 	%rs9, %rs3, %rs106;
	setp.ge.u16 	%p119, %rs9, %rs47;
	cvt.u32.u16 	%r19, %rs9;
	add.s32 	%r288, %r13, %r18;
	and.b32  	%r289, %r288, 65535;
	setp.gt.u32 	%p120, %r289, %r13;
	or.pred  	%p121, %p119, %p118;
	or.pred  	%p122, %p121, %p120;
	@%p122 bra 	$L__BB2_8;
	cvt.u32.u16 	%r290, %rs6;
	add.s32 	%r291, %r3, %r290;
	mad.lo.s32 	%r292, %r291, %r2, %r19;
	cvt.u64.u32 	%rd69, %r292;
	add.s64 	%rd70, %rd1, %rd69;
	st.global.u8 	[%rd70], %rs5;
$L__BB2_8:
	setp.eq.s32 	%p123, %r16, 0;
	mov.u32 	%r334, %r15;
	@%p123 bra 	$L__BB2_13;
	setp.ge.u16 	%p125, %rs7, %rs48;
	mad.lo.s32 	%r293, %r15, %r15, %r18;
	and.b32  	%r294, %r293, 65535;
	setp.gt.u32 	%p126, %r294, %r13;
	or.pred  	%p127, %p119, %p125;
	or.pred  	%p128, %p127, %p126;
	@%p128 bra 	$L__BB2_11;
	cvt.u32.u16 	%r295, %rs7;
	add.s32 	%r296, %r3, %r295;
	mad.lo.s32 	%r297, %r296, %r2, %r19;
	cvt.u64.u32 	%rd71, %r297;
	add.s64 	%rd72, %rd1, %rd71;
	st.global.u8 	[%rd72], %rs5;
$L__BB2_11:
	sub.s32 	%r334, 3, %r12;
	setp.ge.u16 	%p130, %rs8, %rs48;
	sub.s32 	%r298, 2, %r12;
	mad.lo.s32 	%r299, %r298, %r298, %r18;
	and.b32  	%r300, %r299, 65535;
	setp.gt.u32 	%p131, %r300, %r13;
	or.pred  	%p132, %p119, %p130;
	or.pred  	%p133, %p132, %p131;
	@%p133 bra 	$L__BB2_13;
	cvt.u32.u16 	%r301, %rs8;
	add.s32 	%r302, %r3, %r301;
	mad.lo.s32 	%r303, %r302, %r2, %r19;
	cvt.u64.u32 	%rd73, %r303;
	add.s64 	%rd74, %rd1, %rd73;
	st.global.u8 	[%rd74], %rs5;
$L__BB2_13:
	setp.lt.u32 	%p134, %r12, 2;
	@%p134 bra 	$L__BB2_28;
	add.s32 	%r333, %r334, 1;
	sub.s32 	%r332, %r334, %r12;
$L__BB2_15:
	add.s32 	%r304, %r333, -1;
	mad.lo.s32 	%r305, %r304, %r304, %r18;
	and.b32  	%r306, %r305, 65535;
	setp.gt.u32 	%p135, %r306, %r13;
	@%p135 bra 	$L__BB2_18;
	cvt.u16.u32 	%rs107, %r334;
	add.s16 	%rs10, %rs4, %rs107;
	setp.ge.u16 	%p137, %rs10, %rs48;
	or.pred  	%p138, %p119, %p137;
	@%p138 bra 	$L__BB2_18;
	cvt.u32.u16 	%r307, %rs10;
	add.s32 	%r308, %r3, %r307;
	mad.lo.s32 	%r309, %r308, %r2, %r19;
	cvt.u64.u32 	%rd75, %r309;
	add.s64 	%rd76, %rd1, %rd75;
	st.global.u8 	[%rd76], %rs5;
$L__BB2_18:
	mad.lo.s32 	%r310, %r333, %r333, %r18;
	and.b32  	%r311, %r310, 65535;
	setp.gt.u32 	%p139, %r311, %r13;
	@%p139 bra 	$L__BB2_21;
	cvt.u16.u32 	%rs108, %r334;
	add.s16 	%rs109, %rs108, %rs4;
	add.s16 	%rs11, %rs109, 1;
	setp.ge.u16 	%p141, %rs11, %rs48;
	or.pred  	%p142, %p119, %p141;
	@%p142 bra 	$L__BB2_21;
	cvt.u32.u16 	%r312, %rs11;
	add.s32 	%r313, %r3, %r312;
	mad.lo.s32 	%r314, %r313, %r2, %r19;
	cvt.u64.u32 	%rd77, %r314;
	add.s64 	%rd78, %rd1, %rd77;
	st.global.u8 	[%rd78], %rs5;
$L__BB2_21:
	mad.lo.s32 	%r315, %r333, %r333, %r333;
	add.s32 	%r316, %r333, %r315;
	add.s32 	%r317, %r316, %r18;
	add.s32 	%r318, %r317, 1;
	and.b32  	%r319, %r318, 65535;
	setp.gt.u32 	%p143, %r319, %r13;
	@%p143 bra 	$L__BB2_24;
	cvt.u16.u32 	%rs110, %r334;
	add.s16 	%rs111, %rs110, %rs4;
	add.s16 	%rs12, %rs111, 2;
	setp.ge.u16 	%p145, %rs12, %rs48;
	or.pred  	%p146, %p119, %p145;
	@%p146 bra 	$L__BB2_24;
	cvt.u32.u16 	%r320, %rs12;
	add.s32 	%r321, %r3, %r320;
	mad.lo.s32 	%r322, %r321, %r2, %r19;
	cvt.u64.u32 	%rd79, %r322;
	add.s64 	%rd80, %rd1, %rd79;
	st.global.u8 	[%rd80], %rs5;
$L__BB2_24:
	add.s32 	%r323, %r333, 2;
	mad.lo.s32 	%r324, %r323, %r323, %r18;
	and.b32  	%r325, %r324, 65535;
	setp.gt.u32 	%p147, %r325, %r13;
	@%p147 bra 	$L__BB2_27;
	cvt.u16.u32 	%rs112, %r334;
	add.s16 	%rs113, %rs112, %rs4;
	add.s16 	%rs13, %rs113, 3;
	setp.ge.u16 	%p149, %rs13, %rs48;
	or.pred  	%p150, %p119, %p149;
	@%p150 bra 	$L__BB2_27;
	cvt.u32.u16 	%r326, %rs13;
	add.s32 	%r327, %r3, %r326;
	mad.lo.s32 	%r328, %r327, %r2, %r19;
	cvt.u64.u32 	%rd81, %r328;
	add.s64 	%rd82, %rd1, %rd81;
	st.global.u8 	[%rd82], %rs5;
$L__BB2_27:
	add.s32 	%r334, %r334, 4;
	add.s32 	%r333, %r333, 4;
	add.s32 	%r332, %r332, 4;
	setp.ne.s32 	%p151, %r332, 1;
	@%p151 bra 	$L__BB2_15;
$L__BB2_28:
	add.s32 	%r30, %r330, 1;
	setp.ne.s32 	%p152, %r330, %r12;
	mov.u32 	%r330, %r30;
	@%p152 bra 	$L__BB2_6;
	add.s32 	%r329, %r329, 1;
	setp.eq.s32 	%p153, %r329, %r10;
	@%p153 bra 	$L__BB2_106;
	bra.uni 	$L__BB2_5;
$L__BB2_30:
	max.u32 	%r32, %r6, 1;
	mov.b32 	%r335, 0;
$L__BB2_31:
	ld.param.u8 	%rs118, [_Z13kern_drawLineiPhP7ushort2tthS_hPt_param_7];
	mul.lo.s32 	%r224, %r335, %r4;
	div.u32 	%r225, %r224, %r6;
	cvt.u16.u32 	%rs89, %r225;
	add.s16 	%rs14, %rs1, %rs89;
	mul.lo.s32 	%r226, %r335, %r5;
	div.u32 	%r227, %r226, %r6;
	cvt.u16.u32 	%rs90, %r227;
	add.s16 	%rs15, %rs2, %rs90;
	mul.lo.s32 	%r228, %r335, 100;
	div.u32 	%r229, %r228, %r6;
	ld.global.u8 	%rs91, [%rd3];
	cvt.rn.f32.u16 	%f34, %rs91;
	cvt.rni.s32.f32 	%r230, %f34;
	cvt.u16.u32 	%rs16, %r230;
	and.b32  	%r231, %r229, 255;
	mul.lo.s32 	%r232, %r231, %r9;
	mul.hi.u32 	%r233, %r232, 1374389535;
	shr.u32 	%r234, %r233, 5;
	add.s32 	%r235, %r234, 1;
	setp.lt.u32 	%p81, %r234, %r9;
	cvt.u32.u16 	%r236, %rs118;
	add.s32 	%r237, %r236, -2;
	selp.b32 	%r238, %r235, %r237, %p81;
	mul.wide.u32 	%rd51, %r234, 2;
	add.s64 	%rd52, %rd2, %rd51;
	ld.global.u16 	%rs92, [%rd52];
	mul.wide.u32 	%rd53, %r238, 2;
	add.s64 	%rd54, %rd2, %rd53;
	ld.global.u16 	%rs93, [%rd54];
	cvt.rn.f32.u32 	%f35, %r232;
	div.rn.f32 	%f36, %f35, 0f42C80000;
	cvt.rn.f32.u32 	%f37, %r234;
	sub.f32 	%f38, %f36, %f37;
	cvt.rn.f32.u16 	%f39, %rs92;
	mov.f32 	%f40, 0f3F800000;
	sub.f32 	%f41, %f40, %f38;
	cvt.rn.f32.u16 	%f42, %rs93;
	mul.f32 	%f43, %f38, %f42;
	fma.rn.f32 	%f44, %f41, %f39, %f43;
	cvt.rzi.u32.f32 	%r239, %f44;
	cvt.u16.u32 	%rs94, %r239;
	cvt.rn.f32.u16 	%f45, %rs94;
	cvt.rni.s32.f32 	%r240, %f45;
	add.s32 	%r241, %r240, 255;
	and.b32  	%r34, %r241, 255;
	mul.lo.s32 	%r35, %r34, %r34;
	neg.s32 	%r336, %r34;
	cvt.u16.u32 	%rs95, %r336;
	add.s16 	%rs17, %rs15, %rs95;
	sub.s32 	%r37, 1, %r34;
	and.b32  	%r38, %r241, 1;
	add.s16 	%rs18, %rs17, 1;
	add.s16 	%rs19, %rs17, 2;
$L__BB2_32:
	setp.ge.u16 	%p82, %rs17, %rs48;
	mul.lo.s32 	%r40, %r336, %r336;
	cvt.u16.u32 	%rs96, %r336;
	add.s16 	%rs20, %rs14, %rs96;
	setp.ge.u16 	%p83, %rs20, %rs47;
	cvt.u32.u16 	%r41, %rs20;
	add.s32 	%r242, %r35, %r40;
	and.b32  	%r243, %r242, 65535;
	setp.gt.u32 	%p84, %r243, %r35;
	or.pred  	%p85, %p83, %p82;
	or.pred  	%p86, %p85, %p84;
	@%p86 bra 	$L__BB2_34;
	cvt.u32.u16 	%r244, %rs17;
	add.s32 	%r245, %r3, %r244;
	mad.lo.s32 	%r246, %r245, %r2, %r41;
	cvt.u64.u32 	%rd55, %r246;
	add.s64 	%rd56, %rd1, %rd55;
	st.global.u8 	[%rd56], %rs16;
$L__BB2_34:
	setp.eq.s32 	%p87, %r38, 0;
	mov.u32 	%r338, %r37;
	@%p87 bra 	$L__BB2_39;
	setp.ge.u16 	%p89, %rs18, %rs48;
	mad.lo.s32 	%r247, %r37, %r37, %r40;
	and.b32  	%r248, %r247, 65535;
	setp.gt.u32 	%p90, %r248, %r35;
	or.pred  	%p91, %p83, %p89;
	or.pred  	%p92, %p91, %p90;
	@%p92 bra 	$L__BB2_37;
	cvt.u32.u16 	%r249, %rs18;
	add.s32 	%r250, %r3, %r249;
	mad.lo.s32 	%r251, %r250, %r2, %r41;
	cvt.u64.u32 	%rd57, %r251;
	add.s64 	%rd58, %rd1, %rd57;
	st.global.u8 	[%rd58], %rs16;
$L__BB2_37:
	sub.s32 	%r338, 3, %r34;
	setp.ge.u16 	%p94, %rs19, %rs48;
	sub.s32 	%r252, 2, %r34;
	mad.lo.s32 	%r253, %r252, %r252, %r40;
	and.b32  	%r254, %r253, 65535;
	setp.gt.u32 	%p95, %r254, %r35;
	or.pred  	%p96, %p83, %p94;
	or.pred  	%p97, %p96, %p95;
	@%p97 bra 	$L__BB2_39;
	cvt.u32.u16 	%r255, %rs19;
	add.s32 	%r256, %r3, %r255;
	mad.lo.s32 	%r257, %r256, %r2, %r41;
	cvt.u64.u32 	%rd59, %r257;
	add.s64 	%rd60, %rd1, %rd59;
	st.global.u8 	[%rd60], %rs16;
$L__BB2_39:
	setp.lt.u32 	%p98, %r34, 2;
	@%p98 bra 	$L__BB2_53;
$L__BB2_40:
	mad.lo.s32 	%r258, %r338, %r338, %r40;
	and.b32  	%r259, %r258, 65535;
	setp.gt.u32 	%p99, %r259, %r35;
	@%p99 bra 	$L__BB2_43;
	cvt.u16.u32 	%rs97, %r338;
	add.s16 	%rs21, %rs15, %rs97;
	setp.ge.u16 	%p101, %rs21, %rs48;
	or.pred  	%p102, %p83, %p101;
	@%p102 bra 	$L__BB2_43;
	cvt.u32.u16 	%r260, %rs21;
	add.s32 	%r261, %r3, %r260;
	mad.lo.s32 	%r262, %r261, %r2, %r41;
	cvt.u64.u32 	%rd61, %r262;
	add.s64 	%rd62, %rd1, %rd61;
	st.global.u8 	[%rd62], %rs16;
$L__BB2_43:
	add.s32 	%r46, %r338, 1;
	mad.lo.s32 	%r263, %r338, %r338, %r338;
	add.s32 	%r264, %r263, %r46;
	add.s32 	%r265, %r264, %r40;
	and.b32  	%r266, %r265, 65535;
	setp.gt.u32 	%p103, %r266, %r35;
	@%p103 bra 	$L__BB2_46;
	cvt.u16.u32 	%rs98, %r46;
	add.s16 	%rs22, %rs15, %rs98;
	setp.ge.u16 	%p105, %rs22, %rs48;
	or.pred  	%p106, %p83, %p105;
	@%p106 bra 	$L__BB2_46;
	cvt.u32.u16 	%r267, %rs22;
	add.s32 	%r268, %r3, %r267;
	mad.lo.s32 	%r269, %r268, %r2, %r41;
	cvt.u64.u32 	%rd63, %r269;
	add.s64 	%rd64, %rd1, %rd63;
	st.global.u8 	[%rd64], %rs16;
$L__BB2_46:
	add.s32 	%r47, %r338, 2;
	mad.lo.s32 	%r270, %r47, %r47, %r40;
	and.b32  	%r271, %r270, 65535;
	setp.gt.u32 	%p107, %r271, %r35;
	@%p107 bra 	$L__BB2_49;
	cvt.u16.u32 	%rs99, %r47;
	add.s16 	%rs23, %rs15, %rs99;
	setp.ge.u16 	%p109, %rs23, %rs48;
	or.pred  	%p110, %p83, %p109;
	@%p110 bra 	$L__BB2_49;
	cvt.u32.u16 	%r272, %rs23;
	add.s32 	%r273, %r3, %r272;
	mad.lo.s32 	%r274, %r273, %r2, %r41;
	cvt.u64.u32 	%rd65, %r274;
	add.s64 	%rd66, %rd1, %rd65;
	st.global.u8 	[%rd66], %rs16;
$L__BB2_49:
	add.s32 	%r48, %r338, 3;
	mad.lo.s32 	%r275, %r48, %r48, %r40;
	and.b32  	%r276, %r275, 65535;
	setp.gt.u32 	%p111, %r276, %r35;
	@%p111 bra 	$L__BB2_52;
	cvt.u16.u32 	%rs100, %r48;
	add.s16 	%rs24, %rs15, %rs100;
	setp.ge.u16 	%p113, %rs24, %rs48;
	or.pred  	%p114, %p83, %p113;
	@%p114 bra 	$L__BB2_52;
	cvt.u32.u16 	%r277, %rs24;
	add.s32 	%r278, %r3, %r277;
	mad.lo.s32 	%r279, %r278, %r2, %r41;
	cvt.u64.u32 	%rd67, %r279;
	add.s64 	%rd68, %rd1, %rd67;
	st.global.u8 	[%rd68], %rs16;
$L__BB2_52:
	add.s32 	%r338, %r338, 4;
	setp.ne.s32 	%p115, %r48, %r34;
	@%p115 bra 	$L__BB2_40;
$L__BB2_53:
	add.s32 	%r50, %r336, 1;
	setp.ne.s32 	%p116, %r336, %r34;
	mov.u32 	%r336, %r50;
	@%p116 bra 	$L__BB2_32;
	add.s32 	%r335, %r335, 1;
	setp.eq.s32 	%p117, %r335, %r32;
	@%p117 bra 	$L__BB2_106;
	bra.uni 	$L__BB2_31;
$L__BB2_55:
	ld.param.u8 	%rs115, [_Z13kern_drawLineiPhP7ushort2tthS_hPt_param_7];
	setp.ne.s16 	%p4, %rs115, 1;
	@%p4 bra 	$L__BB2_81;
	max.u32 	%r52, %r6, 1;
	mov.b32 	%r339, 0;
$L__BB2_57:
	mul.lo.s32 	%r169, %r339, %r4;
	div.u32 	%r170, %r169, %r6;
	cvt.u16.u32 	%rs76, %r170;
	add.s16 	%rs25, %rs1, %rs76;
	mul.lo.s32 	%r171, %r339, %r5;
	div.u32 	%r172, %r171, %r6;
	cvt.u16.u32 	%rs77, %r172;
	add.s16 	%rs26, %rs2, %rs77;
	mul.lo.s32 	%r173, %r339, 100;
	div.u32 	%r174, %r173, %r6;
	and.b32  	%r175, %r174, 255;
	mul.lo.s32 	%r176, %r175, %r7;
	mul.hi.u32 	%r177, %r176, 1374389535;
	shr.u32 	%r178, %r177, 5;
	add.s32 	%r179, %r178, 1;
	setp.lt.u32 	%p43, %r178, %r7;
	selp.b32 	%r180, %r179, %r8, %p43;
	cvt.u64.u32 	%rd33, %r178;
	add.s64 	%rd34, %rd3, %rd33;
	ld.global.u8 	%rs78, [%rd34];
	cvt.u64.u32 	%rd35, %r180;
	add.s64 	%rd36, %rd3, %rd35;
	ld.global.u8 	%rs79, [%rd36];
	cvt.rn.f32.u32 	%f22, %r176;
	div.rn.f32 	%f23, %f22, 0f42C80000;
	cvt.rn.f32.u32 	%f24, %r178;
	sub.f32 	%f25, %f23, %f24;
	cvt.rn.f32.u16 	%f26, %rs78;
	mov.f32 	%f27, 0f3F800000;
	sub.f32 	%f28, %f27, %f25;
	cvt.rn.f32.u16 	%f29, %rs79;
	mul.f32 	%f30, %f25, %f29;
	fma.rn.f32 	%f31, %f28, %f26, %f30;
	cvt.rzi.u32.f32 	%r181, %f31;
	cvt.u16.u32 	%rs80, %r181;
	and.b16  	%rs81, %rs80, 255;
	cvt.rn.f32.u16 	%f32, %rs81;
	cvt.rni.s32.f32 	%r182, %f32;
	cvt.u16.u32 	%rs27, %r182;
	ld.global.u16 	%rs82, [%rd2];
	cvt.rn.f32.u16 	%f33, %rs82;
	cvt.rni.s32.f32 	%r183, %f33;
	add.s32 	%r184, %r183, 255;
	and.b32  	%r54, %r184, 255;
	mul.lo.s32 	%r55, %r54, %r54;
	neg.s32 	%r340, %r54;
	cvt.u16.u32 	%rs83, %r340;
	add.s16 	%rs28, %rs26, %rs83;
	sub.s32 	%r57, 1, %r54;
	and.b32  	%r58, %r184, 1;
	add.s16 	%rs29, %rs28, 1;
	add.s16 	%rs30, %rs28, 2;
$L__BB2_58:
	setp.ge.u16 	%p44, %rs28, %rs48;
	mul.lo.s32 	%r60, %r340, %r340;
	cvt.u16.u32 	%rs84, %r340;
	add.s16 	%rs31, %rs25, %rs84;
	setp.ge.u16 	%p45, %rs31, %rs47;
	cvt.u32.u16 	%r61, %rs31;
	add.s32 	%r185, %r55, %r60;
	and.b32  	%r186, %r185, 65535;
	setp.gt.u32 	%p46, %r186, %r55;
	or.pred  	%p47, %p45, %p44;
	or.pred  	%p48, %p47, %p46;
	@%p48 bra 	$L__BB2_60;
	cvt.u32.u16 	%r187, %rs28;
	add.s32 	%r188, %r3, %r187;
	mad.lo.s32 	%r189, %r188, %r2, %r61;
	cvt.u64.u32 	%rd37, %r189;
	add.s64 	%rd38, %rd1, %rd37;
	st.global.u8 	[%rd38], %rs27;
$L__BB2_60:
	setp.eq.s32 	%p49, %r58, 0;
	mov.u32 	%r342, %r57;
	@%p49 bra 	$L__BB2_65;
	setp.ge.u16 	%p51, %rs29, %rs48;
	mad.lo.s32 	%r190, %r57, %r57, %r60;
	and.b32  	%r191, %r190, 65535;
	setp.gt.u32 	%p52, %r191, %r55;
	or.pred  	%p53, %p45, %p51;
	or.pred  	%p54, %p53, %p52;
	@%p54 bra 	$L__BB2_63;
	cvt.u32.u16 	%r192, %rs29;
	add.s32 	%r193, %r3, %r192;
	mad.lo.s32 	%r194, %r193, %r2, %r61;
	cvt.u64.u32 	%rd39, %r194;
	add.s64 	%rd40, %rd1, %rd39;
	st.global.u8 	[%rd40], %rs27;
$L__BB2_63:
	sub.s32 	%r342, 3, %r54;
	setp.ge.u16 	%p56, %rs30, %rs48;
	sub.s32 	%r195, 2, %r54;
	mad.lo.s32 	%r196, %r195, %r195, %r60;
	and.b32  	%r197, %r196, 65535;
	setp.gt.u32 	%p57, %r197, %r55;
	or.pred  	%p58, %p45, %p56;
	or.pred  	%p59, %p58, %p57;
	@%p59 bra 	$L__BB2_65;
	cvt.u32.u16 	%r198, %rs30;
	add.s32 	%r199, %r3, %r198;
	mad.lo.s32 	%r200, %r199, %r2, %r61;
	cvt.u64.u32 	%rd41, %r200;
	add.s64 	%rd42, %rd1, %rd41;
	st.global.u8 	[%rd42], %rs27;
$L__BB2_65:
	setp.lt.u32 	%p60, %r54, 2;
	@%p60 bra 	$L__BB2_79;
$L__BB2_66:
	mad.lo.s32 	%r201, %r342, %r342, %r60;
	and.b32  	%r202, %r201, 65535;
	setp.gt.u32 	%p61, %r202, %r55;
	@%p61 bra 	$L__BB2_69;
	cvt.u16.u32 	%rs85, %r342;
	add.s16 	%rs32, %rs26, %rs85;
	setp.ge.u16 	%p63, %rs32, %rs48;
	or.pred  	%p64, %p45, %p63;
	@%p64 bra 	$L__BB2_69;
	cvt.u32.u16 	%r203, %rs32;
	add.s32 	%r204, %r3, %r203;
	mad.lo.s32 	%r205, %r204, %r2, %r61;
	cvt.u64.u32 	%rd43, %r205;
	add.s64 	%rd44, %rd1, %rd43;
	st.global.u8 	[%rd44], %rs27;
$L__BB2_69:
	add.s32 	%r66, %r342, 1;
	mad.lo.s32 	%r206, %r342, %r342, %r342;
	add.s32 	%r207, %r206, %r66;
	add.s32 	%r208, %r207, %r60;
	and.b32  	%r209, %r208, 65535;
	setp.gt.u32 	%p65, %r209, %r55;
	@%p65 bra 	$L__BB2_72;
	cvt.u16.u32 	%rs86, %r66;
	add.s16 	%rs33, %rs26, %rs86;
	setp.ge.u16 	%p67, %rs33, %rs48;
	or.pred  	%p68, %p45, %p67;
	@%p68 bra 	$L__BB2_72;
	cvt.u32.u16 	%r210, %rs33;
	add.s32 	%r211, %r3, %r210;
	mad.lo.s32 	%r212, %r211, %r2, %r61;
	cvt.u64.u32 	%rd45, %r212;
	add.s64 	%rd46, %rd1, %rd45;
	st.global.u8 	[%rd46], %rs27;
$L__BB2_72:
	add.s32 	%r67, %r342, 2;
	mad.lo.s32 	%r213, %r67, %r67, %r60;
	and.b32  	%r214, %r213, 65535;
	setp.gt.u32 	%p69, %r214, %r55;
	@%p69 bra 	$L__BB2_75;
	cvt.u16.u32 	%rs87, %r67;
	add.s16 	%rs34, %rs26, %rs87;
	setp.ge.u16 	%p71, %rs34, %rs48;
	or.pred  	%p72, %p45, %p71;
	@%p72 bra 	$L__BB2_75;
	cvt.u32.u16 	%r215, %rs34;
	add.s32 	%r216, %r3, %r215;
	mad.lo.s32 	%r217, %r216, %r2, %r61;
	cvt.u64.u32 	%rd47, %r217;
	add.s64 	%rd48, %rd1, %rd47;
	st.global.u8 	[%rd48], %rs27;
$L__BB2_75:
	add.s32 	%r68, %r342, 3;
	mad.lo.s32 	%r218, %r68, %r68, %r60;
	and.b32  	%r219, %r218, 65535;
	setp.gt.u32 	%p73, %r219, %r55;
	@%p73 bra 	$L__BB2_78;
	cvt.u16.u32 	%rs88, %r68;
	add.s16 	%rs35, %rs26, %rs88;
	setp.ge.u16 	%p75, %rs35, %rs48;
	or.pred  	%p76, %p45, %p75;
	@%p76 bra 	$L__BB2_78;
	cvt.u32.u16 	%r220, %rs35;
	add.s32 	%r221, %r3, %r220;
	mad.lo.s32 	%r222, %r221, %r2, %r61;
	cvt.u64.u32 	%rd49, %r222;
	add.s64 	%rd50, %rd1, %rd49;
	st.global.u8 	[%rd50], %rs27;
$L__BB2_78:
	add.s32 	%r342, %r342, 4;
	setp.ne.s32 	%p77, %r68, %r54;
	@%p77 bra 	$L__BB2_66;
$L__BB2_79:
	add.s32 	%r70, %r340, 1;
	setp.ne.s32 	%p78, %r340, %r54;
	mov.u32 	%r340, %r70;
	@%p78 bra 	$L__BB2_58;
	add.s32 	%r339, %r339, 1;
	setp.eq.s32 	%p79, %r339, %r52;
	@%p79 bra 	$L__BB2_106;
	bra.uni 	$L__BB2_57;
$L__BB2_81:
	max.u32 	%r72, %r6, 1;
	mov.b32 	%r343, 0;
$L__BB2_82:
	ld.param.u8 	%rs116, [_Z13kern_drawLineiPhP7ushort2tthS_hPt_param_7];
	mul.lo.s32 	%r106, %r343, %r4;
	div.u32 	%r107, %r106, %r6;
	cvt.u16.u32 	%rs61, %r107;
	add.s16 	%rs36, %rs1, %rs61;
	mul.lo.s32 	%r108, %r343, %r5;
	div.u32 	%r109, %r108, %r6;
	cvt.u16.u32 	%rs62, %r109;
	add.s16 	%rs37, %rs2, %rs62;
	mul.lo.s32 	%r110, %r343, 100;
	div.u32 	%r111, %r110, %r6;
	and.b32  	%r112, %r111, 255;
	mul.lo.s32 	%r113, %r112, %r7;
	mul.hi.u32 	%r114, %r113, 1374389535;
	shr.u32 	%r115, %r114, 5;
	add.s32 	%r116, %r115, 1;
	setp.lt.u32 	%p5, %r115, %r7;
	selp.b32 	%r117, %r116, %r8, %p5;
	cvt.u64.u32 	%rd11, %r115;
	add.s64 	%rd12, %rd3, %rd11;
	ld.global.u8 	%rs63, [%rd12];
	cvt.u64.u32 	%rd13, %r117;
	add.s64 	%rd14, %rd3, %rd13;
	ld.global.u8 	%rs64, [%rd14];
	cvt.rn.f32.u32 	%f1, %r113;
	div.rn.f32 	%f2, %f1, 0f42C80000;
	cvt.rn.f32.u32 	%f3, %r115;
	sub.f32 	%f4, %f2, %f3;
	cvt.rn.f32.u16 	%f5, %rs63;
	mov.f32 	%f6, 0f3F800000;
	sub.f32 	%f7, %f6, %f4;
	cvt.rn.f32.u16 	%f8, %rs64;
	mul.f32 	%f9, %f4, %f8;
	fma.rn.f32 	%f10, %f7, %f5, %f9;
	cvt.rzi.u32.f32 	%r118, %f10;
	cvt.u16.u32 	%rs65, %r118;
	and.b16  	%rs66, %rs65, 255;
	cvt.rn.f32.u16 	%f11, %rs66;
	cvt.rni.s32.f32 	%r119, %f11;
	cvt.u16.u32 	%rs38, %r119;
	mul.lo.s32 	%r120, %r112, %r9;
	mul.hi.u32 	%r121, %r120, 1374389535;
	shr.u32 	%r122, %r121, 5;
	add.s32 	%r123, %r122, 1;
	setp.lt.u32 	%p6, %r122, %r9;
	cvt.u32.u16 	%r124, %rs116;
	add.s32 	%r125, %r124, -2;
	selp.b32 	%r126, %r123, %r125, %p6;
	mul.wide.u32 	%rd15, %r122, 2;
	add.s64 	%rd16, %rd2, %rd15;
	ld.global.u16 	%rs67, [%rd16];
	mul.wide.u32 	%rd17, %r126, 2;
	add.s64 	%rd18, %rd2, %rd17;
	ld.global.u16 	%rs68, [%rd18];
	cvt.rn.f32.u32 	%f12, %r120;
	div.rn.f32 	%f13, %f12, 0f42C80000;
	cvt.rn.f32.u32 	%f14, %r122;
	sub.f32 	%f15, %f13, %f14;
	cvt.rn.f32.u16 	%f16, %rs67;
	sub.f32 	%f17, %f6, %f15;
	cvt.rn.f32.u16 	%f18, %rs68;
	mul.f32 	%f19, %f15, %f18;
	fma.rn.f32 	%f20, %f17, %f16, %f19;
	cvt.rzi.u32.f32 	%r127, %f20;
	cvt.u16.u32 	%rs69, %r127;
	cvt.rn.f32.u16 	%f21, %rs69;
	cvt.rni.s32.f32 	%r128, %f21;
	add.s32 	%r129, %r128, 255;
	and.b32  	%r74, %r129, 255;
	mul.lo.s32 	%r75, %r74, %r74;
	neg.s32 	%r344, %r74;
	cvt.u16.u32 	%rs70, %r344;
	add.s16 	%rs39, %rs37, %rs70;
	sub.s32 	%r77, 1, %r74;
	and.b32  	%r78, %r129, 1;
	add.s16 	%rs40, %rs39, 1;
	add.s16 	%rs41, %rs39, 2;
$L__BB2_83:
	setp.ge.u16 	%p7, %rs39, %rs48;
	mul.lo.s32 	%r80, %r344, %r344;
	cvt.u16.u32 	%rs71, %r344;
	add.s16 	%rs42, %rs36, %rs71;
	setp.ge.u16 	%p8, %rs42, %rs47;
	cvt.u32.u16 	%r81, %rs42;
	add.s32 	%r130, %r75, %r80;
	and.b32  	%r131, %r130, 65535;
	setp.gt.u32 	%p9, %r131, %r75;
	or.pred  	%p10, %p8, %p7;
	or.pred  	%p11, %p10, %p9;
	@%p11 bra 	$L__BB2_85;
	cvt.u32.u16 	%r132, %rs39;
	add.s32 	%r133, %r3, %r132;
	mad.lo.s32 	%r134, %r133, %r2, %r81;
	cvt.u64.u32 	%rd19, %r134;
	add.s64 	%rd20, %rd1, %rd19;
	st.global.u8 	[%rd20], %rs38;
$L__BB2_85:
	setp.eq.s32 	%p12, %r78, 0;
	mov.u32 	%r346, %r77;
	@%p12 bra 	$L__BB2_90;
	setp.ge.u16 	%p14, %rs40, %rs48;
	mad.lo.s32 	%r135, %r77, %r77, %r80;
	and.b32  	%r136, %r135, 65535;
	setp.gt.u32 	%p15, %r136, %r75;
	or.pred  	%p16, %p8, %p14;
	or.pred  	%p17, %p16, %p15;
	@%p17 bra 	$L__BB2_88;
	cvt.u32.u16 	%r137, %rs40;
	add.s32 	%r138, %r3, %r137;
	mad.lo.s32 	%r139, %r138, %r2, %r81;
	cvt.u64.u32 	%rd21, %r139;
	add.s64 	%rd22, %rd1, %rd21;
	st.global.u8 	[%rd22], %rs38;
$L__BB2_88:
	sub.s32 	%r346, 3, %r74;
	setp.ge.u16 	%p19, %rs41, %rs48;
	sub.s32 	%r140, 2, %r74;
	mad.lo.s32 	%r141, %r140, %r140, %r80;
	and.b32  	%r142, %r141, 65535;
	setp.gt.u32 	%p20, %r142, %r75;
	or.pred  	%p21, %p8, %p19;
	or.pred  	%p22, %p21, %p20;
	@%p22 bra 	$L__BB2_90;
	cvt.u32.u16 	%r143, %rs41;
	add.s32 	%r144, %r3, %r143;
	mad.lo.s32 	%r145, %r144, %r2, %r81;
	cvt.u64.u32 	%rd23, %r145;
	add.s64 	%rd24, %rd1, %rd23;
	st.global.u8 	[%rd24], %rs38;
$L__BB2_90:
	setp.lt.u32 	%p23, %r74, 2;
	@%p23 bra 	$L__BB2_104;
$L__BB2_91:
	mad.lo.s32 	%r146, %r346, %r346, %r80;
	and.b32  	%r147, %r146, 65535;
	setp.gt.u32 	%p24, %r147, %r75;
	@%p24 bra 	$L__BB2_94;
	cvt.u16.u32 	%rs72, %r346;
	add.s16 	%rs43, %rs37, %rs72;
	setp.ge.u16 	%p26, %rs43, %rs48;
	or.pred  	%p27, %p8, %p26;
	@%p27 bra 	$L__BB2_94;
	cvt.u32.u16 	%r148, %rs43;
	add.s32 	%r149, %r3, %r148;
	mad.lo.s32 	%r150, %r149, %r2, %r81;
	cvt.u64.u32 	%rd25, %r150;
	add.s64 	%rd26, %rd1, %rd25;
	st.global.u8 	[%rd26], %rs38;
$L__BB2_94:
	add.s32 	%r86, %r346, 1;
	mad.lo.s32 	%r151, %r346, %r346, %r346;
	add.s32 	%r152, %r151, %r86;
	add.s32 	%r153, %r152, %r80;
	and.b32  	%r154, %r153, 65535;
	setp.gt.u32 	%p28, %r154, %r75;
	@%p28 bra 	$L__BB2_97;
	cvt.u16.u32 	%rs73, %r86;
	add.s16 	%rs44, %rs37, %rs73;
	setp.ge.u16 	%p30, %rs44, %rs48;
	or.pred  	%p31, %p8, %p30;
	@%p31 bra 	$L__BB2_97;
	cvt.u32.u16 	%r155, %rs44;
	add.s32 	%r156, %r3, %r155;
	mad.lo.s32 	%r157, %r156, %r2, %r81;
	cvt.u64.u32 	%rd27, %r157;
	add.s64 	%rd28, %rd1, %rd27;
	st.global.u8 	[%rd28], %rs38;
$L__BB2_97:
	add.s32 	%r87, %r346, 2;
	mad.lo.s32 	%r158, %r87, %r87, %r80;
	and.b32  	%r159, %r158, 65535;
	setp.gt.u32 	%p32, %r159, %r75;
	@%p32 bra 	$L__BB2_100;
	cvt.u16.u32 	%rs74, %r87;
	add.s16 	%rs45, %rs37, %rs74;
	setp.ge.u16 	%p34, %rs45, %rs48;
	or.pred  	%p35, %p8, %p34;
	@%p35 bra 	$L__BB2_100;
	cvt.u32.u16 	%r160, %rs45;
	add.s32 	%r161, %r3, %r160;
	mad.lo.s32 	%r162, %r161, %r2, %r81;
	cvt.u64.u32 	%rd29, %r162;
	add.s64 	%rd30, %rd1, %rd29;
	st.global.u8 	[%rd30], %rs38;
$L__BB2_100:
	add.s32 	%r88, %r346, 3;
	mad.lo.s32 	%r163, %r88, %r88, %r80;
	and.b32  	%r164, %r163, 65535;
	setp.gt.u32 	%p36, %r164, %r75;
	@%p36 bra 	$L__BB2_103;
	cvt.u16.u32 	%rs75, %r88;
	add.s16 	%rs46, %rs37, %rs75;
	setp.ge.u16 	%p38, %rs46, %rs48;
	or.pred  	%p39, %p8, %p38;
	@%p39 bra 	$L__BB2_103;
	cvt.u32.u16 	%r165, %rs46;
	add.s32 	%r166, %r3, %r165;
	mad.lo.s32 	%r167, %r166, %r2, %r81;
	cvt.u64.u32 	%rd31, %r167;
	add.s64 	%rd32, %rd1, %rd31;
	st.global.u8 	[%rd32], %rs38;
$L__BB2_103:
	add.s32 	%r346, %r346, 4;
	setp.ne.s32 	%p40, %r88, %r74;
	@%p40 bra 	$L__BB2_91;
$L__BB2_104:
	add.s32 	%r90, %r344, 1;
	setp.ne.s32 	%p41, %r344, %r74;
	mov.u32 	%r344, %r90;
	@%p41 bra 	$L__BB2_83;
	add.s32 	%r343, %r343, 1;
	setp.ne.s32 	%p42, %r343, %r72;
	@%p42 bra 	$L__BB2_82;
$L__BB2_106:
	ret;

}
	// .globl	_Z14kern_drawLine2iPhP7ushort2tthS_hPt
.visible .entry _Z14kern_drawLine2iPhP7ushort2tthS_hPt(
	.param .u32 _Z14kern_drawLine2iPhP7ushort2tthS_hPt_param_0,
	.param .u64 .ptr .align 1 _Z14kern_drawLine2iPhP7ushort2tthS_hPt_param_1,
	.param .u64 .ptr .align 1 _Z14kern_drawLine2iPhP7ushort2tthS_hPt_param_2,
	.param .u16 _Z14kern_drawLine2iPhP7ushort2tthS_hPt_param_3,
	.param .u16 _Z14kern_drawLine2iPhP7ushort2tthS_hPt_param_4,
	.param .u8 _Z14kern_drawLine2iPhP7ushort2tthS_hPt_param_5,
	.param .u64 .ptr .align 1 _Z14kern_drawLine2iPhP7ushort2tthS_hPt_param_6,
	.param .u8 _Z14kern_drawLine2iPhP7ushort2tthS_hPt_param_7,
	.param .u64 .ptr .align 1 _Z14kern_drawLine2iPhP7ushort2tthS_hPt_param_8
)
{
	.reg .pred 	%p<54>;
	.reg .b16 	%rs<28>;
	.reg .b32 	%r<167>;
	.reg .b32 	%f<331>;
	.reg .b64 	%rd<65>;

	ld.param.u32 	%r68, [_Z14kern_drawLine2iPhP7ushort2tthS_hPt_param_0];
	ld.param.u64 	%rd5, [_Z14kern_drawLine2iPhP7ushort2tthS_hPt_param_1];
	ld.param.u64 	%rd4, [_Z14kern_drawLine2iPhP7ushort2tthS_hPt_param_2];
	ld.param.u16 	%rs7, [_Z14kern_drawLine2iPhP7ushort2tthS_hPt_param_3];
	ld.param.u16 	%rs8, [_Z14kern_drawLine2iPhP7ushort2tthS_hPt_param_4];
	ld.param.u8 	%rs9, [_Z14kern_drawLine2iPhP7ushort2tthS_hPt_param_5];
	ld.param.u64 	%rd6, [_Z14kern_drawLine2iPhP7ushort2tthS_hPt_param_6];
	ld.param.u8 	%rs10, [_Z14kern_drawLine2iPhP7ushort2tthS_hPt_param_7];
	ld.param.u64 	%rd7, [_Z14kern_drawLine2iPhP7ushort2tthS_hPt_param_8];
	cvta.to.global.u64 	%rd1, %rd5;
	cvta.to.global.u64 	%rd2, %rd7;
	cvta.to.global.u64 	%rd3, %rd6;
	mov.u32 	%r69, %ctaid.x;
	mov.u32 	%r70, %ntid.x;
	mov.u32 	%r71, %tid.x;
	mad.lo.s32 	%r1, %r69, %r70, %r71;
	setp.ge.u32 	%p1, %r1, %r68;
	@%p1 bra 	$L__BB3_80;
	cvta.to.global.u64 	%rd8, %rd4;
	cvt.u32.u16 	%r2, %rs7;
	cvt.u32.u16 	%r3, %rs8;
	mul.lo.s32 	%r4, %r1, %r3;
	shl.b32 	%r72, %r1, 1;
	mul.wide.u32 	%rd9, %r72, 4;
	add.s64 	%rd10, %rd8, %rd9;
	ld.global.u32 	%r73, [%rd10];
	mov.b32 	{%rs11, %rs12}, %r73;
	cvt.rn.f32.u16 	%f1, %rs11;
	cvt.rn.f32.u16 	%f2, %rs12;
	ld.global.u32 	%r74, [%rd10+4];
	mov.b32 	{%rs13, %rs14}, %r74;
	cvt.rn.f32.u16 	%f31, %rs13;
	cvt.rn.f32.u16 	%f32, %rs14;
	sub.f32 	%f3, %f31, %f1;
	sub.f32 	%f4, %f32, %f2;
	mul.f32 	%f33, %f4, %f4;
	fma.rn.f32 	%f34, %f3, %f3, %f33;
	sqrt.rn.f32 	%f35, %f34;
	div.rn.f32 	%f5, %f3, %f35;
	div.rn.f32 	%f6, %f4, %f35;
	cvt.rpi.f32.f32 	%f36, %f35;
	mov.f32 	%f37, 0f3F000000;
	copysign.f32 	%f38, %f36, %f37;
	add.rz.f32 	%f39, %f36, %f38;
	cvt.rzi.f32.f32 	%f40, %f39;
	mul.f32 	%f41, %f40, 0f41000000;
	cvt.rzi.s32.f32 	%r5, %f41;
	setp.lt.s32 	%p2, %r5, 1;
	@%p2 bra 	$L__BB3_80;
	add.s32 	%r6, %r5, -1;
	cvt.rn.f32.u32 	%f7, %r6;
	cvt.u32.u16 	%r75, %rs10;
	add.s32 	%r7, %r75, -1;
	add.s32 	%r8, %r75, -2;
	setp.eq.s16 	%p3, %rs7, 0;
	setp.eq.s16 	%p4, %rs8, 0;
	or.pred  	%p5, %p3, %p4;
	@%p5 bra 	$L__BB3_80;
	setp.eq.s16 	%p6, %rs9, 1;
	@%p6 bra 	$L__BB3_7;
	cvt.u32.u16 	%r77, %rs9;
	add.s32 	%r9, %r77, -1;
	and.b32  	%r10, %r3, 3;
	and.b32  	%r11, %r3, 65532;
	add.s32 	%r12, %r77, -2;
	mov.b32 	%r163, 0;
$L__BB3_5:
	setp.ne.s16 	%p7, %rs10, 1;
	cvt.rn.f32.u32 	%f42, %r163;
	div.rn.f32 	%f43, %f42, %f7;
	fma.rn.f32 	%f22, %f3, %f43, %f1;
	fma.rn.f32 	%f23, %f4, %f43, %f2;
	mul.lo.s32 	%r78, %r163, 100;
	div.s32 	%r79, %r78, %r6;
	and.b32  	%r56, %r79, 255;
	mul.lo.s32 	%r80, %r56, %r9;
	mul.hi.u32 	%r81, %r80, 1374389535;
	shr.u32 	%r82, %r81, 5;
	add.s32 	%r83, %r82, 1;
	setp.lt.u32 	%p8, %r82, %r9;
	selp.b32 	%r84, %r83, %r12, %p8;
	cvt.u64.u32 	%rd11, %r82;
	add.s64 	%rd12, %rd3, %rd11;
	ld.global.u8 	%rs15, [%rd12];
	cvt.u64.u32 	%rd13, %r84;
	add.s64 	%rd14, %rd3, %rd13;
	ld.global.u8 	%rs16, [%rd14];
	cvt.rn.f32.u32 	%f44, %r80;
	div.rn.f32 	%f45, %f44, 0f42C80000;
	cvt.rn.f32.u32 	%f46, %r82;
	sub.f32 	%f47, %f45, %f46;
	cvt.rn.f32.u16 	%f48, %rs15;
	mov.f32 	%f49, 0f3F800000;
	sub.f32 	%f50, %f49, %f47;
	cvt.rn.f32.u16 	%f51, %rs16;
	mul.f32 	%f52, %f47, %f51;
	fma.rn.f32 	%f53, %f50, %f48, %f52;
	cvt.rzi.u32.f32 	%r85, %f53;
	cvt.u16.u32 	%rs17, %r85;
	and.b16  	%rs18, %rs17, 255;
	cvt.rn.f32.u16 	%f54, %rs18;
	cvt.rni.s32.f32 	%r86, %f54;
	cvt.u16.u32 	%rs3, %r86;
	@%p7 bra 	$L__BB3_56;
	ld.global.u16 	%rs27, [%rd2];
	bra.uni 	$L__BB3_57;
$L__BB3_7:
	setp.eq.s16 	%p24, %rs10, 1;
	@%p24 bra 	$L__BB3_32;
	and.b32  	%r13, %r3, 3;
	and.b32  	%r14, %r3, 65532;
	mov.b32 	%r159, 0;
$L__BB3_9:
	cvt.rn.f32.u32 	%f147, %r159;
	div.rn.f32 	%f148, %f147, %f7;
	fma.rn.f32 	%f149, %f3, %f148, %f1;
	fma.rn.f32 	%f150, %f4, %f148, %f2;
	mul.lo.s32 	%r112, %r159, 100;
	div.s32 	%r113, %r112, %r6;
	ld.global.u8 	%rs21, [%rd3];
	cvt.rn.f32.u16 	%f151, %rs21;
	cvt.rni.s32.f32 	%r114, %f151;
	cvt.u16.u32 	%rs2, %r114;
	and.b32  	%r115, %r113, 255;
	mul.lo.s32 	%r116, %r115, %r7;
	mul.hi.u32 	%r117, %r116, 1374389535;
	shr.u32 	%r118, %r117, 5;
	add.s32 	%r119, %r118, 1;
	setp.lt.u32 	%p25, %r118, %r7;
	selp.b32 	%r120, %r119, %r8, %p25;
	mul.wide.u32 	%rd33, %r118, 2;
	add.s64 	%rd34, %rd2, %rd33;
	ld.global.u16 	%rs22, [%rd34];
	mul.wide.u32 	%rd35, %r120, 2;
	add.s64 	%rd36, %rd2, %rd35;
	ld.global.u16 	%rs23, [%rd36];
	cvt.rn.f32.u32 	%f152, %r116;
	div.rn.f32 	%f153, %f152, 0f42C80000;
	cvt.rn.f32.u32 	%f154, %r118;
	sub.f32 	%f155, %f153, %f154;
	cvt.rn.f32.u16 	%f156, %rs22;
	mov.f32 	%f157, 0f3F800000;
	sub.f32 	%f158, %f157, %f155;
	cvt.rn.f32.u16 	%f159, %rs23;
	mul.f32 	%f160, %f155, %f159;
	fma.rn.f32 	%f161, %f158, %f156, %f160;
	cvt.rzi.u32.f32 	%r121, %f161;
	cvt.u16.u32 	%rs24, %r121;
	cvt.rn.f32.u16 	%f162, %rs24;
	max.f32 	%f163, %f162, 0f3F800000;
	mul.f32 	%f164, %f163, 0f3F000000;
	mul.f32 	%f165, %f6, %f164;
	add.f32 	%f15, %f149, %f165;
	mul.f32 	%f166, %f5, %f164;
	sub.f32 	%f16, %f150, %f166;
	sub.f32 	%f17, %f149, %f165;
	add.f32 	%f18, %f150, %f166;
	sub.f32 	%f167, %f17, %f15;
	sub.f32 	%f168, %f18, %f16;
	mul.f32 	%f169, %f168, %f168;
	fma.rn.f32 	%f170, %f167, %f167, %f169;
	sqrt.rn.f32 	%f19, %f170;
	mov.b32 	%r160, 0;
$L__BB3_10:
	setp.lt.u16 	%p26, %rs8, 4;
	cvt.rn.f32.u32 	%f171, %r160;
	sub.f32 	%f172, %f171, %f15;
	mul.f32 	%f20, %f172, %f172;
	sub.f32 	%f173, %f17, %f171;
	mul.f32 	%f21, %f173, %f173;
	mov.b32 	%r162, 0;
	@%p26 bra 	$L__BB3_21;
	mov.b32 	%r161, 0;
$L__BB3_12:
	cvt.rn.f32.u32 	%f174, %r161;
	sub.f32 	%f175, %f174, %f16;
	fma.rn.f32 	%f176, %f175, %f175, %f20;
	sqrt.rn.f32 	%f177, %f176;
	sub.f32 	%f178, %f18, %f174;
	fma.rn.f32 	%f179, %f178, %f178, %f21;
	sqrt.rn.f32 	%f180, %f179;
	add.f32 	%f181, %f177, %f180;
	sub.f32 	%f182, %f19, %f181;
	abs.f32 	%f183, %f182;
	setp.gtu.f32 	%p27, %f183, 0f40000000;
	@%p27 bra 	$L__BB3_14;
	add.s32 	%r124, %r161, %r4;
	mad.lo.s32 	%r125, %r124, %r2, %r160;
	cvt.u64.u32 	%rd37, %r125;
	add.s64 	%rd38, %rd1, %rd37;
	st.global.u8 	[%rd38], %rs2;
$L__BB3_14:
	add.s32 	%r46, %r161, 1;
	cvt.rn.f32.u32 	%f184, %r46;
	sub.f32 	%f185, %f184, %f16;
	fma.rn.f32 	%f186, %f185, %f185, %f20;
	sqrt.rn.f32 	%f187, %f186;
	sub.f32 	%f188, %f18, %f184;
	fma.rn.f32 	%f189, %f188, %f188, %f21;
	sqrt.rn.f32 	%f190, %f189;
	add.f32 	%f191, %f187, %f190;
	sub.f32 	%f192, %f19, %f191;
	abs.f32 	%f193, %f192;
	setp.gtu.f32 	%p28, %f193, 0f40000000;
	@%p28 bra 	$L__BB3_16;
	add.s32 	%r126, %r46, %r4;
	mad.lo.s32 	%r127, %r126, %r2, %r160;
	cvt.u64.u32 	%rd39, %r127;
	add.s64 	%rd40, %rd1, %rd39;
	st.global.u8 	[%rd40], %rs2;
$L__BB3_16:
	add.s32 	%r47, %r161, 2;
	cvt.rn.f32.u32 	%f194, %r47;
	sub.f32 	%f195, %f194, %f16;
	fma.rn.f32 	%f196, %f195, %f195, %f20;
	sqrt.rn.f32 	%f197, %f196;
	sub.f32 	%f198, %f18, %f194;
	fma.rn.f32 	%f199, %f198, %f198, %f21;
	sqrt.rn.f32 	%f200, %f199;
	add.f32 	%f201, %f197, %f200;
	sub.f32 	%f202, %f19, %f201;
	abs.f32 	%f203, %f202;
	setp.gtu.f32 	%p29, %f203, 0f40000000;
	@%p29 bra 	$L__BB3_18;
	add.s32 	%r128, %r47, %r4;
	mad.lo.s32 	%r129, %r128, %r2, %r160;
	cvt.u64.u32 	%rd41, %r129;
	add.s64 	%rd42, %rd1, %rd41;
	st.global.u8 	[%rd42], %rs2;
$L__BB3_18:
	add.s32 	%r48, %r161, 3;
	cvt.rn.f32.u32 	%f204, %r48;
	sub.f32 	%f205, %f204, %f16;
	fma.rn.f32 	%f206, %f205, %f205, %f20;
	sqrt.rn.f32 	%f207, %f206;
	sub.f32 	%f208, %f18, %f204;
	fma.rn.f32 	%f209, %f208, %f208, %f21;
	sqrt.rn.f32 	%f210, %f209;
	add.f32 	%f211, %f207, %f210;
	sub.f32 	%f212, %f19, %f211;
	abs.f32 	%f213, %f212;
	setp.gtu.f32 	%p30, %f213, 0f40000000;
	@%p30 bra 	$L__BB3_20;
	add.s32 	%r130, %r48, %r4;
	mad.lo.s32 	%r131, %r130, %r2, %r160;
	cvt.u64.u32 	%rd43, %r131;
	add.s64 	%rd44, %rd1, %rd43;
	st.global.u8 	[%rd44], %rs2;
$L__BB3_20:
	add.s32 	%r161, %r161, 4;
	setp.ne.s32 	%p31, %r161, %r14;
	mov.u32 	%r162, %r14;
	@%p31 bra 	$L__BB3_12;
$L__BB3_21:
	setp.eq.s32 	%p32, %r13, 0;
	@%p32 bra 	$L__BB3_30;
	cvt.rn.f32.u32 	%f214, %r162;
	sub.f32 	%f215, %f214, %f16;
	fma.rn.f32 	%f216, %f215, %f215, %f20;
	sqrt.rn.f32 	%f217, %f216;
	sub.f32 	%f218, %f18, %f214;
	fma.rn.f32 	%f219, %f218, %f218, %f21;
	sqrt.rn.f32 	%f220, %f219;
	add.f32 	%f221, %f217, %f220;
	sub.f32 	%f222, %f19, %f221;
	abs.f32 	%f223, %f222;
	setp.gtu.f32 	%p33, %f223, 0f40000000;
	@%p33 bra 	$L__BB3_24;
	add.s32 	%r132, %r162, %r4;
	mad.lo.s32 	%r133, %r132, %r2, %r160;
	cvt.u64.u32 	%rd45, %r133;
	add.s64 	%rd46, %rd1, %rd45;
	st.global.u8 	[%rd46], %rs2;
$L__BB3_24:
	setp.eq.s32 	%p34, %r13, 1;
	add.s32 	%r51, %r162, 1;
	@%p34 bra 	$L__BB3_30;
	cvt.rn.f32.u32 	%f224, %r51;
	sub.f32 	%f225, %f224, %f16;
	fma.rn.f32 	%f226, %f225, %f225, %f20;
	sqrt.rn.f32 	%f227, %f226;
	sub.f32 	%f228, %f18, %f224;
	fma.rn.f32 	%f229, %f228, %f228, %f21;
	sqrt.rn.f32 	%f230, %f229;
	add.f32 	%f231, %f227, %f230;
	sub.f32 	%f232, %f19, %f231;
	abs.f32 	%f233, %f232;
	setp.gtu.f32 	%p35, %f233, 0f40000000;
	@%p35 bra 	$L__BB3_27;
	add.s32 	%r134, %r51, %r4;
	mad.lo.s32 	%r135, %r134, %r2, %r160;
	cvt.u64.u32 	%rd47, %r135;
	add.s64 	%rd48, %rd1, %rd47;
	st.global.u8 	[%rd48], %rs2;
$L__BB3_27:
	setp.eq.s32 	%p36, %r13, 2;
	add.s32 	%r52, %r162, 2;
	@%p36 bra 	$L__BB3_30;
	cvt.rn.f32.u32 	%f234, %r52;
	sub.f32 	%f235, %f234, %f16;
	fma.rn.f32 	%f236, %f235, %f235, %f20;
	sqrt.rn.f32 	%f237, %f236;
	sub.f32 	%f238, %f18, %f234;
	fma.rn.f32 	%f239, %f238, %f238, %f21;
	sqrt.rn.f32 	%f240, %f239;
	add.f32 	%f241, %f237, %f240;
	sub.f32 	%f242, %f19, %f241;
	abs.f32 	%f243, %f242;
	setp.gtu.f32 	%p37, %f243, 0f40000000;
	@%p37 bra 	$L__BB3_30;
	add.s32 	%r136, %r52, %r4;
	mad.lo.s32 	%r137, %r136, %r2, %r160;
	cvt.u64.u32 	%rd49, %r137;
	add.s64 	%rd50, %rd1, %rd49;
	st.global.u8 	[%rd50], %rs2;
$L__BB3_30:
	add.s32 	%r160, %r160, 1;
	setp.ne.s32 	%p38, %r160, %r2;
	@%p38 bra 	$L__BB3_10;
	add.s32 	%r159, %r159, 1;
	setp.eq.s32 	%p39, %r159, %r5;
	@%p39 bra 	$L__BB3_80;
	bra.uni 	$L__BB3_9;
$L__BB3_32:
	and.b32  	%r15, %r3, 3;
	and.b32  	%r16, %r3, 65532;
	shl.b32 	%r17, %r2, 2;
	mad.lo.s32 	%r18, %r2, %r4, %r2;
	mov.b32 	%r151, 0;
$L__BB3_33:
	cvt.rn.f32.u32 	%f244, %r151;
	div.rn.f32 	%f245, %f244, %f7;
	fma.rn.f32 	%f246, %f3, %f245, %f1;
	fma.rn.f32 	%f247, %f4, %f245, %f2;
	ld.global.u8 	%rs25, [%rd3];
	cvt.rn.f32.u16 	%f248, %rs25;
	cvt.rni.s32.f32 	%r140, %f248;
	cvt.u16.u32 	%rs1, %r140;
	ld.global.u16 	%rs26, [%rd2];
	cvt.rn.f32.u16 	%f249, %rs26;
	max.f32 	%f250, %f249, 0f3F800000;
	mul.f32 	%f251, %f250, 0f3F000000;
	mul.f32 	%f252, %f6, %f251;
	add.f32 	%f8, %f246, %f252;
	mul.f32 	%f253, %f5, %f251;
	sub.f32 	%f9, %f247, %f253;
	sub.f32 	%f10, %f246, %f252;
	add.f32 	%f11, %f247, %f253;
	sub.f32 	%f254, %f10, %f8;
	sub.f32 	%f255, %f11, %f9;
	mul.f32 	%f256, %f255, %f255;
	fma.rn.f32 	%f257, %f254, %f254, %f256;
	sqrt.rn.f32 	%f12, %f257;
	mov.b32 	%r152, 0;
$L__BB3_34:
	setp.lt.u16 	%p40, %rs8, 4;
	cvt.rn.f32.u32 	%f258, %r152;
	sub.f32 	%f259, %f258, %f8;
	mul.f32 	%f13, %f259, %f259;
	sub.f32 	%f260, %f10, %f258;
	mul.f32 	%f14, %f260, %f260;
	mov.b32 	%r158, 0;
	@%p40 bra 	$L__BB3_45;
	add.s32 	%r143, %r4, 3;
	mad.lo.s32 	%r156, %r143, %r2, %r152;
	add.s32 	%r144, %r4, 2;
	mad.lo.s32 	%r155, %r144, %r2, %r152;
	add.s32 	%r154, %r18, %r152;
	mad.lo.s32 	%r153, %r4, %r2, %r152;
	mov.b32 	%r157, 0;
$L__BB3_36:
	cvt.rn.f32.u32 	%f261, %r157;
	sub.f32 	%f262, %f261, %f9;
	fma.rn.f32 	%f263, %f262, %f262, %f13;
	sqrt.rn.f32 	%f264, %f263;
	sub.f32 	%f265, %f11, %f261;
	fma.rn.f32 	%f266, %f265, %f265, %f14;
	sqrt.rn.f32 	%f267, %f266;
	add.f32 	%f268, %f264, %f267;
	sub.f32 	%f269, %f12, %f268;
	abs.f32 	%f270, %f269;
	setp.gtu.f32 	%p41, %f270, 0f40000000;
	@%p41 bra 	$L__BB3_38;
	cvt.u64.u32 	%rd51, %r153;
	add.s64 	%rd52, %rd1, %rd51;
	st.global.u8 	[%rd52], %rs1;
$L__BB3_38:
	add.s32 	%r30, %r157, 1;
	cvt.rn.f32.u32 	%f271, %r30;
	sub.f32 	%f272, %f271, %f9;
	fma.rn.f32 	%f273, %f272, %f272, %f13;
	sqrt.rn.f32 	%f274, %f273;
	sub.f32 	%f275, %f11, %f271;
	fma.rn.f32 	%f276, %f275, %f275, %f14;
	sqrt.rn.f32 	%f277, %f276;
	add.f32 	%f278, %f274, %f277;
	sub.f32 	%f279, %f12, %f278;
	abs.f32 	%f280, %f279;
	setp.gtu.f32 	%p42, %f280, 0f40000000;
	@%p42 bra 	$L__BB3_40;
	cvt.u64.u32 	%rd53, %r154;
	add.s64 	%rd54, %rd1, %rd53;
	st.global.u8 	[%rd54], %rs1;
$L__BB3_40:
	add.s32 	%r31, %r30, 1;
	cvt.rn.f32.u32 	%f281, %r31;
	sub.f32 	%f282, %f281, %f9;
	fma.rn.f32 	%f283, %f282, %f282, %f13;
	sqrt.rn.f32 	%f284, %f283;
	sub.f32 	%f285, %f11, %f281;
	fma.rn.f32 	%f286, %f285, %f285, %f14;
	sqrt.rn.f32 	%f287, %f286;
	add.f32 	%f288, %f284, %f287;
	sub.f32 	%f289, %f12, %f288;
	abs.f32 	%f290, %f289;
	setp.gtu.f32 	%p43, %f290, 0f40000000;
	@%p43 bra 	$L__BB3_42;
	cvt.u64.u32 	%rd55, %r155;
	add.s64 	%rd56, %rd1, %rd55;
	st.global.u8 	[%rd56], %rs1;
$L__BB3_42:
	add.s32 	%r32, %r31, 1;
	cvt.rn.f32.u32 	%f291, %r32;
	sub.f32 	%f292, %f291, %f9;
	fma.rn.f32 	%f293, %f292, %f292, %f13;
	sqrt.rn.f32 	%f294, %f293;
	sub.f32 	%f295, %f11, %f291;
	fma.rn.f32 	%f296, %f295, %f295, %f14;
	sqrt.rn.f32 	%f297, %f296;
	add.f32 	%f298, %f294, %f297;
	sub.f32 	%f299, %f12, %f298;
	abs.f32 	%f300, %f299;
	setp.gtu.f32 	%p44, %f300, 0f40000000;
	@%p44 bra 	$L__BB3_44;
	cvt.u64.u32 	%rd57, %r156;
	add.s64 	%rd58, %rd1, %rd57;
	st.global.u8 	[%rd58], %rs1;
$L__BB3_44:
	add.s32 	%r156, %r156, %r17;
	add.s32 	%r155, %r155, %r17;
	add.s32 	%r154, %r154, %r17;
	add.s32 	%r153, %r153, %r17;
	add.s32 	%r157, %r32, 1;
	setp.ne.s32 	%p45, %r157, %r16;
	mov.u32 	%r158, %r16;
	@%p45 bra 	$L__BB3_36;
$L__BB3_45:
	setp.eq.s32 	%p46, %r15, 0;
	@%p46 bra 	$L__BB3_54;
	cvt.rn.f32.u32 	%f301, %r158;
	sub.f32 	%f302, %f301, %f9;
	fma.rn.f32 	%f303, %f302, %f302, %f13;
	sqrt.rn.f32 	%f304, %f303;
	sub.f32 	%f305, %f11, %f301;
	fma.rn.f32 	%f306, %f305, %f305, %f14;
	sqrt.rn.f32 	%f307, %f306;
	add.f32 	%f308, %f304, %f307;
	sub.f32 	%f309, %f12, %f308;
	abs.f32 	%f310, %f309;
	setp.gtu.f32 	%p47, %f310, 0f40000000;
	@%p47 bra 	$L__BB3_48;
	add.s32 	%r145, %r158, %r4;
	mad.lo.s32 	%r146, %r145, %r2, %r152;
	cvt.u64.u32 	%rd59, %r146;
	add.s64 	%rd60, %rd1, %rd59;
	st.global.u8 	[%rd60], %rs1;
$L__BB3_48:
	setp.eq.s32 	%p48, %r15, 1;
	add.s32 	%r39, %r158, 1;
	@%p48 bra 	$L__BB3_54;
	cvt.rn.f32.u32 	%f311, %r39;
	sub.f32 	%f312, %f311, %f9;
	fma.rn.f32 	%f313, %f312, %f312, %f13;
	sqrt.rn.f32 	%f314, %f313;
	sub.f32 	%f315, %f11, %f311;
	fma.rn.f32 	%f316, %f315, %f315, %f14;
	sqrt.rn.f32 	%f317, %f316;
	add.f32 	%f318, %f314, %f317;
	sub.f32 	%f319, %f12, %f318;
	abs.f32 	%f320, %f319;
	setp.gtu.f32 	%p49, %f320, 0f40000000;
	@%p49 bra 	$L__BB3_51;
	add.s32 	%r147, %r39, %r4;
	mad.lo.s32 	%r148, %r147, %r2, %r152;
	cvt.u64.u32 	%rd61, %r148;
	add.s64 	%rd62, %rd1, %rd61;
	st.global.u8 	[%rd62], %rs1;
$L__BB3_51:
	setp.eq.s32 	%p50, %r15, 2;
	add.s32 	%r40, %r158, 2;
	@%p50 bra 	$L__BB3_54;
	cvt.rn.f32.u32 	%f321, %r40;
	sub.f32 	%f322, %f321, %f9;
	fma.rn.f32 	%f323, %f322, %f322, %f13;
	sqrt.rn.f32 	%f324, %f323;
	sub.f32 	%f325, %f11, %f321;
	fma.rn.f32 	%f326, %f325, %f325, %f14;
	sqrt.rn.f32 	%f327, %f326;
	add.f32 	%f328, %f324, %f327;
	sub.f32 	%f329, %f12, %f328;
	abs.f32 	%f330, %f329;
	setp.gtu.f32 	%p51, %f330, 0f40000000;
	@%p51 bra 	$L__BB3_54;
	add.s32 	%r149, %r40, %r4;
	mad.lo.s32 	%r150, %r149, %r2, %r152;
	cvt.u64.u32 	%rd63, %r150;
	add.s64 	%rd64, %rd1, %rd63;
	st.global.u8 	[%rd64], %rs1;
$L__BB3_54:
	add.s32 	%r152, %r152, 1;
	setp.ne.s32 	%p52, %r152, %r2;
	@%p52 bra 	$L__BB3_34;
	add.s32 	%r151, %r151, 1;
	setp.eq.s32 	%p53, %r151, %r5;
	@%p53 bra 	$L__BB3_80;
	bra.uni 	$L__BB3_33;
$L__BB3_56:
	mul.lo.s32 	%r87, %r56, %r7;
	mul.hi.u32 	%r88, %r87, 1374389535;
	shr.u32 	%r89, %r88, 5;
	add.s32 	%r90, %r89, 1;
	setp.lt.u32 	%p9, %r89, %r7;
	selp.b32 	%r91, %r90, %r8, %p9;
	mul.wide.u32 	%rd15, %r89, 2;
	add.s64 	%rd16, %rd2, %rd15;
	ld.global.u16 	%rs19, [%rd16];
	mul.wide.u32 	%rd17, %r91, 2;
	add.s64 	%rd18, %rd2, %rd17;
	ld.global.u16 	%rs20, [%rd18];
	cvt.rn.f32.u32 	%f55, %r87;
	div.rn.f32 	%f56, %f55, 0f42C80000;
	cvt.rn.f32.u32 	%f57, %r89;
	sub.f32 	%f58, %f56, %f57;
	cvt.rn.f32.u16 	%f59, %rs19;
	mov.f32 	%f60, 0f3F800000;
	sub.f32 	%f61, %f60, %f58;
	cvt.rn.f32.u16 	%f62, %rs20;
	mul.f32 	%f63, %f58, %f62;
	fma.rn.f32 	%f64, %f61, %f59, %f63;
	cvt.rzi.u32.f32 	%r92, %f64;
	cvt.u16.u32 	%rs27, %r92;
$L__BB3_57:
	cvt.rn.f32.u16 	%f65, %rs27;
	max.f32 	%f66, %f65, 0f3F800000;
	mul.f32 	%f67, %f66, 0f3F000000;
	mul.f32 	%f68, %f6, %f67;
	add.f32 	%f24, %f22, %f68;
	mul.f32 	%f69, %f5, %f67;
	sub.f32 	%f25, %f23, %f69;
	sub.f32 	%f26, %f22, %f68;
	add.f32 	%f27, %f23, %f69;
	sub.f32 	%f70, %f26, %f24;
	sub.f32 	%f71, %f27, %f25;
	mul.f32 	%f72, %f71, %f71;
	fma.rn.f32 	%f73, %f70, %f70, %f72;
	sqrt.rn.f32 	%f28, %f73;
	mov.b32 	%r164, 0;
$L__BB3_58:
	setp.lt.u16 	%p10, %rs8, 4;
	cvt.rn.f32.u32 	%f74, %r164;
	sub.f32 	%f75, %f74, %f24;
	mul.f32 	%f29, %f75, %f75;
	sub.f32 	%f76, %f26, %f74;
	mul.f32 	%f30, %f76, %f76;
	mov.b32 	%r166, 0;
	@%p10 bra 	$L__BB3_69;
	mov.b32 	%r165, 0;
$L__BB3_60:
	cvt.rn.f32.u32 	%f77, %r165;
	sub.f32 	%f78, %f77, %f25;
	fma.rn.f32 	%f79, %f78, %f78, %f29;
	sqrt.rn.f32 	%f80, %f79;
	sub.f32 	%f81, %f27, %f77;
	fma.rn.f32 	%f82, %f81, %f81, %f30;
	sqrt.rn.f32 	%f83, %f82;
	add.f32 	%f84, %f80, %f83;
	sub.f32 	%f85, %f28, %f84;
	abs.f32 	%f86, %f85;
	setp.gtu.f32 	%p11, %f86, 0f40000000;
	@%p11 bra 	$L__BB3_62;
	add.s32 	%r96, %r165, %r4;
	mad.lo.s32 	%r97, %r96, %r2, %r164;
	cvt.u64.u32 	%rd19, %r97;
	add.s64 	%rd20, %rd1, %rd19;
	st.global.u8 	[%rd20], %rs3;
$L__BB3_62:
	add.s32 	%r59, %r165, 1;
	cvt.rn.f32.u32 	%f87, %r59;
	sub.f32 	%f88, %f87, %f25;
	fma.rn.f32 	%f89, %f88, %f88, %f29;
	sqrt.rn.f32 	%f90, %f89;
	sub.f32 	%f91, %f27, %f87;
	fma.rn.f32 	%f92, %f91, %f91, %f30;
	sqrt.rn.f32 	%f93, %f92;
	add.f32 	%f94, %f90, %f93;
	sub.f32 	%f95, %f28, %f94;
	abs.f32 	%f96, %f95;
	setp.gtu.f32 	%p12, %f96, 0f40000000;
	@%p12 bra 	$L__BB3_64;
	add.s32 	%r98, %r59, %r4;
	mad.lo.s32 	%r99, %r98, %r2, %r164;
	cvt.u64.u32 	%rd21, %r99;
	add.s64 	%rd22, %rd1, %rd21;
	st.global.u8 	[%rd22], %rs3;
$L__BB3_64:
	add.s32 	%r60, %r165, 2;
	cvt.rn.f32.u32 	%f97, %r60;
	sub.f32 	%f98, %f97, %f25;
	fma.rn.f32 	%f99, %f98, %f98, %f29;
	sqrt.rn.f32 	%f100, %f99;
	sub.f32 	%f101, %f27, %f97;
	fma.rn.f32 	%f102, %f101, %f101, %f30;
	sqrt.rn.f32 	%f103, %f102;
	add.f32 	%f104, %f100, %f103;
	sub.f32 	%f105, %f28, %f104;
	abs.f32 	%f106, %f105;
	setp.gtu.f32 	%p13, %f106, 0f40000000;
	@%p13 bra 	$L__BB3_66;
	add.s32 	%r100, %r60, %r4;
	mad.lo.s32 	%r101, %r100, %r2, %r164;
	cvt.u64.u32 	%rd23, %r101;
	add.s64 	%rd24, %rd1, %rd23;
	st.global.u8 	[%rd24], %rs3;
$L__BB3_66:
	add.s32 	%r61, %r165, 3;
	cvt.rn.f32.u32 	%f107, %r61;
	sub.f32 	%f108, %f107, %f25;
	fma.rn.f32 	%f109, %f108, %f108, %f29;
	sqrt.rn.f32 	%f110, %f109;
	sub.f32 	%f111, %f27, %f107;
	fma.rn.f32 	%f112, %f111, %f111, %f30;
	sqrt.rn.f32 	%f113, %f112;
	add.f32 	%f114, %f110, %f113;
	sub.f32 	%f115, %f28, %f114;
	abs.f32 	%f116, %f115;
	setp.gtu.f32 	%p14, %f116, 0f40000000;
	@%p14 bra 	$L__BB3_68;
	add.s32 	%r102, %r61, %r4;
	mad.lo.s32 	%r103, %r102, %r2, %r164;
	cvt.u64.u32 	%rd25, %r103;
	add.s64 	%rd26, %rd1, %rd25;
	st.global.u8 	[%rd26], %rs3;
$L__BB3_68:
	add.s32 	%r165, %r165, 4;
	setp.ne.s32 	%p15, %r165, %r11;
	mov.u32 	%r166, %r11;
	@%p15 bra 	$L__BB3_60;
$L__BB3_69:
	setp.eq.s32 	%p16, %r10, 0;
	@%p16 bra 	$L__BB3_78;
	cvt.rn.f32.u32 	%f117, %r166;
	sub.f32 	%f118, %f117, %f25;
	fma.rn.f32 	%f119, %f118, %f118, %f29;
	sqrt.rn.f32 	%f120, %f119;
	sub.f32 	%f121, %f27, %f117;
	fma.rn.f32 	%f122, %f121, %f121, %f30;
	sqrt.rn.f32 	%f123, %f122;
	add.f32 	%f124, %f120, %f123;
	sub.f32 	%f125, %f28, %f124;
	abs.f32 	%f126, %f125;
	setp.gtu.f32 	%p17, %f126, 0f40000000;
	@%p17 bra 	$L__BB3_72;
	add.s32 	%r104, %r166, %r4;
	mad.lo.s32 	%r105, %r104, %r2, %r164;
	cvt.u64.u32 	%rd27, %r105;
	add.s64 	%rd28, %rd1, %rd27;
	st.global.u8 	[%rd28], %rs3;
$L__BB3_72:
	setp.eq.s32 	%p18, %r10, 1;
	add.s32 	%r64, %r166, 1;
	@%p18 bra 	$L__BB3_78;
	cvt.rn.f32.u32 	%f127, %r64;
	sub.f32 	%f128, %f127, %f25;
	fma.rn.f32 	%f129, %f128, %f128, %f29;
	sqrt.rn.f32 	%f130, %f129;
	sub.f32 	%f131, %f27, %f127;
	fma.rn.f32 	%f132, %f131, %f131, %f30;
	sqrt.rn.f32 	%f133, %f132;
	add.f32 	%f134, %f130, %f133;
	sub.f32 	%f135, %f28, %f134;
	abs.f32 	%f136, %f135;
	setp.gtu.f32 	%p19, %f136, 0f40000000;
	@%p19 bra 	$L__BB3_75;
	add.s32 	%r106, %r64, %r4;
	mad.lo.s32 	%r107, %r106, %r2, %r164;
	cvt.u64.u32 	%rd29, %r107;
	add.s64 	%rd30, %rd1, %rd29;
	st.global.u8 	[%rd30], %rs3;
$L__BB3_75:
	setp.eq.s32 	%p20, %r10, 2;
	add.s32 	%r65, %r166, 2;
	@%p20 bra 	$L__BB3_78;
	cvt.rn.f32.u32 	%f137, %r65;
	sub.f32 	%f138, %f137, %f25;
	fma.rn.f32 	%f139, %f138, %f138, %f29;
	sqrt.rn.f32 	%f140, %f139;
	sub.f32 	%f141, %f27, %f137;
	fma.rn.f32 	%f142, %f141, %f141, %f30;
	sqrt.rn.f32 	%f143, %f142;
	add.f32 	%f144, %f140, %f143;
	sub.f32 	%f145, %f28, %f144;
	abs.f32 	%f146, %f145;
	setp.gtu.f32 	%p21, %f146, 0f40000000;
	@%p21 bra 	$L__BB3_78;
	add.s32 	%r108, %r65, %r4;
	mad.lo.s32 	%r109, %r108, %r2, %r164;
	cvt.u64.u32 	%rd31, %r109;
	add.s64 	%rd32, %rd1, %rd31;
	st.global.u8 	[%rd32], %rs3;
$L__BB3_78:
	add.s32 	%r164, %r164, 1;
	setp.ne.s32 	%p22, %r164, %r2;
	@%p22 bra 	$L__BB3_58;
	add.s32 	%r163, %r163, 1;
	setp.ne.s32 	%p23, %r163, %r5;
	@%p23 bra 	$L__BB3_5;
$L__BB3_80:
	ret;

}
	// .globl	_Z14kern_drawLine3jPhttP7ushort2hS_hPt
.visible .entry _Z14kern_drawLine3jPhttP7ushort2hS_hPt(
	.param .u32 _Z14kern_drawLine3jPhttP7ushort2hS_hPt_param_0,
	.param .u64 .ptr .align 1 _Z14kern_drawLine3jPhttP7ushort2hS_hPt_param_1,
	.param .u16 _Z14kern_drawLine3jPhttP7ushort2hS_hPt_param_2,
	.param .u16 _Z14kern_drawLine3jPhttP7ushort2hS_hPt_param_3,
	.param .u64 .ptr .align 1 _Z14kern_drawLine3jPhttP7ushort2hS_hPt_param_4,
	.param .u8 _Z14kern_drawLine3jPhttP7ushort2hS_hPt_param_5,
	.param .u64 .ptr .align 1 _Z14kern_drawLine3jPhttP7ushort2hS_hPt_param_6,
	.param .u8 _Z14kern_drawLine3jPhttP7ushort2hS_hPt_param_7,
	.param .u64 .ptr .align 1 _Z14kern_drawLine3jPhttP7ushort2hS_hPt_param_8
)
{
	.reg .pred 	%p<10>;
	.reg .b16 	%rs<22>;
	.reg .b32 	%r<63>;
	.reg .b32 	%f<39>;
	.reg .b64 	%rd<21>;

	ld.param.u32 	%r12, [_Z14kern_drawLine3jPhttP7ushort2hS_hPt_param_0];
	ld.param.u64 	%rd3, [_Z14kern_drawLine3jPhttP7ushort2hS_hPt_param_1];
	ld.param.u16 	%rs9, [_Z14kern_drawLine3jPhttP7ushort2hS_hPt_param_2];
	ld.param.u16 	%rs10, [_Z14kern_drawLine3jPhttP7ushort2hS_hPt_param_3];
	ld.param.u64 	%rd4, [_Z14kern_drawLine3jPhttP7ushort2hS_hPt_param_4];
	ld.param.u8 	%rs7, [_Z14kern_drawLine3jPhttP7ushort2hS_hPt_param_5];
	ld.param.u64 	%rd5, [_Z14kern_drawLine3jPhttP7ushort2hS_hPt_param_6];
	ld.param.u8 	%rs8, [_Z14kern_drawLine3jPhttP7ushort2hS_hPt_param_7];
	ld.param.u64 	%rd6, [_Z14kern_drawLine3jPhttP7ushort2hS_hPt_param_8];
	cvta.to.global.u64 	%rd1, %rd6;
	cvta.to.global.u64 	%rd2, %rd5;
	mov.u32 	%r13, %ctaid.x;
	mov.u32 	%r14, %ntid.x;
	mov.u32 	%r15, %tid.x;
	mad.lo.s32 	%r1, %r13, %r14, %r15;
	cvt.u32.u16 	%r2, %rs9;
	cvt.u32.u16 	%r3, %rs10;
	mul.wide.u16 	%r16, %rs10, %rs9;
	setp.ge.u32 	%p1, %r1, %r16;
	@%p1 bra 	$L__BB4_10;
	cvta.to.global.u64 	%rd7, %rd4;
	mul.lo.s32 	%r4, %r12, %r3;
	div.u32 	%r17, %r1, %r2;
	mul.lo.s32 	%r18, %r17, %r2;
	sub.s32 	%r5, %r1, %r18;
	shl.b32 	%r19, %r12, 1;
	mul.wide.u32 	%rd8, %r19, 4;
	add.s64 	%rd9, %rd7, %rd8;
	ld.global.u32 	%r20, [%rd9];
	mov.b32 	{%rs11, %rs12}, %r20;
	cvt.u32.u16 	%r6, %rs11;
	cvt.u32.u16 	%r21, %rs12;
	ld.global.u32 	%r22, [%rd9+4];
	mov.b32 	{%rs13, %rs14}, %r22;
	cvt.u32.u16 	%r7, %rs13;
	cvt.u32.u16 	%r8, %rs14;
	sub.s32 	%r23, %r6, %r7;
	sub.s32 	%r24, %r8, %r21;
	mul.lo.s32 	%r9, %r24, %r24;
	mad.lo.s32 	%r25, %r23, %r23, %r9;
	cvt.rn.f32.s32 	%f2, %r25;
	sub.s32 	%r26, %r6, %r5;
	and.b32  	%r10, %r17, 65535;
	sub.s32 	%r11, %r10, %r21;
	mul.lo.s32 	%r27, %r23, %r26;
	mad.lo.s32 	%r28, %r24, %r11, %r27;
	cvt.rn.f32.s32 	%f3, %r28;
	div.rn.f32 	%f1, %f3, %f2;
	setp.lt.f32 	%p2, %f1, 0f00000000;
	setp.gt.f32 	%p3, %f1, 0f3F800000;
	or.pred  	%p4, %p2, %p3;
	@%p4 bra 	$L__BB4_10;
	setp.ne.s16 	%p5, %rs7, 1;
	@%p5 bra 	$L__BB4_4;
	ld.global.u8 	%rs20, [%rd2];
	bra.uni 	$L__BB4_5;
$L__BB4_4:
	cvt.u32.u16 	%r29, %rs7;
	mul.f32 	%f4, %f1, 0f42C80000;
	cvt.rzi.u32.f32 	%r30, %f4;
	add.s32 	%r31, %r29, -1;
	and.b32  	%r32, %r30, 255;
	mul.lo.s32 	%r33, %r32, %r31;
	mul.hi.u32 	%r34, %r33, 1374389535;
	shr.u32 	%r35, %r34, 5;
	add.s32 	%r36, %r35, 1;
	setp.lt.u32 	%p6, %r35, %r31;
	add.s32 	%r37, %r29, -2;
	selp.b32 	%r38, %r36, %r37, %p6;
	cvt.u64.u32 	%rd10, %r35;
	add.s64 	%rd11, %rd2, %rd10;
	ld.global.u8 	%rs15, [%rd11];
	cvt.u64.u32 	%rd12, %r38;
	add.s64 	%rd13, %rd2, %rd12;
	ld.global.u8 	%rs16, [%rd13];
	cvt.rn.f32.u32 	%f5, %r33;
	div.rn.f32 	%f6, %f5, 0f42C80000;
	cvt.rn.f32.u32 	%f7, %r35;
	sub.f32 	%f8, %f6, %f7;
	cvt.rn.f32.u16 	%f9, %rs15;
	mov.f32 	%f10, 0f3F800000;
	sub.f32 	%f11, %f10, %f8;
	cvt.rn.f32.u16 	%f12, %rs16;
	mul.f32 	%f13, %f8, %f12;
	fma.rn.f32 	%f14, %f11, %f9, %f13;
	cvt.rzi.u32.f32 	%r39, %f14;
	cvt.u16.u32 	%rs20, %r39;
$L__BB4_5:
	setp.ne.s16 	%p7, %rs8, 1;
	@%p7 bra 	$L__BB4_7;
	ld.global.u16 	%rs21, [%rd1];
	bra.uni 	$L__BB4_8;
$L__BB4_7:
	cvt.u32.u16 	%r40, %rs8;
	mul.f32 	%f15, %f1, 0f42C80000;
	cvt.rzi.u32.f32 	%r41, %f15;
	add.s32 	%r42, %r40, -1;
	and.b32  	%r43, %r41, 255;
	mul.lo.s32 	%r44, %r43, %r42;
	mul.hi.u32 	%r45, %r44, 1374389535;
	shr.u32 	%r46, %r45, 5;
	add.s32 	%r47, %r46, 1;
	setp.lt.u32 	%p8, %r46, %r42;
	add.s32 	%r48, %r40, -2;
	selp.b32 	%r49, %r47, %r48, %p8;
	mul.wide.u32 	%rd14, %r46, 2;
	add.s64 	%rd15, %rd1, %rd14;
	ld.global.u16 	%rs17, [%rd15];
	mul.wide.u32 	%rd16, %r49, 2;
	add.s64 	%rd17, %rd1, %rd16;
	ld.global.u16 	%rs18, [%rd17];
	cvt.rn.f32.u32 	%f16, %r44;
	div.rn.f32 	%f17, %f16, 0f42C80000;
	cvt.rn.f32.u32 	%f18, %r46;
	sub.f32 	%f19, %f17, %f18;
	cvt.rn.f32.u16 	%f20, %rs17;
	mov.f32 	%f21, 0f3F800000;
	sub.f32 	%f22, %f21, %f19;
	cvt.rn.f32.u16 	%f23, %rs18;
	mul.f32 	%f24, %f19, %f23;
	fma.rn.f32 	%f25, %f22, %f20, %f24;
	cvt.rzi.u32.f32 	%r50, %f25;
	cvt.u16.u32 	%rs21, %r50;
$L__BB4_8:
	cvt.rn.f32.u16 	%f26, %rs21;
	max.f32 	%f27, %f26, 0f3F800000;
	sub.s32 	%r51, %r7, %r6;
	mad.lo.s32 	%r52, %r51, %r51, %r9;
	cvt.rn.f32.u32 	%f28, %r52;
	sqrt.rn.f32 	%f29, %f28;
	sub.s32 	%r53, %r5, %r6;
	mul.lo.s32 	%r54, %r53, %r53;
	mad.lo.s32 	%r55, %r11, %r11, %r54;
	cvt.rn.f32.u32 	%f30, %r55;
	sqrt.rn.f32 	%f31, %f30;
	sub.s32 	%r56, %r7, %r5;
	mul.lo.s32 	%r57, %r56, %r56;
	sub.s32 	%r58, %r8, %r10;
	mad.lo.s32 	%r59, %r58, %r58, %r57;
	cvt.rn.f32.u32 	%f32, %r59;
	sqrt.rn.f32 	%f33, %f32;
	mul.f32 	%f34, %f27, 0f3F000000;
	add.f32 	%f35, %f31, %f33;
	sub.f32 	%f36, %f29, %f35;
	abs.f32 	%f37, %f36;
	setp.gtu.f32 	%p9, %f37, %f34;
	@%p9 bra 	$L__BB4_10;
	and.b16  	%rs19, %rs20, 255;
	cvt.rn.f32.u16 	%f38, %rs19;
	cvt.rni.s32.f32 	%r60, %f38;
	add.s32 	%r61, %r10, %r4;
	mad.lo.s32 	%r62, %r61, %r2, %r5;
	cvt.u64.u32 	%rd18, %r62;
	cvta.to.global.u64 	%rd19, %rd3;
	add.s64 	%rd20, %rd19, %rd18;
	st.global.u8 	[%rd20], %r60;
$L__BB4_10:
	ret;

}


// ===== COMPILED SASS (sm_100) =====

	.target	sm_100

	.elftype	@"ET_EXEC"


//--------------------- .note.nv.tkinfo           --------------------------
	.section	.note.nv.tkinfo,"",@"SHT_NOTE"
	.sectionflags	@"SHF_NOTE_NV_TKINFO"
	.tkinfo
        /*0018*/ 	.word	0x00000002
        /*0030*/ 	.string	""
        /*0030*/ 	.string	"ptxas"
        /*0030*/ 	.string	"Cuda compilation tools, release 13.0, V13.0.88"
        /*0030*/ 	.string	"Build cuda_13.0.r13.0/compiler.36424714_0"
        /*0030*/ 	.string	"-arch sm_100 -m 64 "



//--------------------- .note.nv.cuinfo           --------------------------
	.section	.note.nv.cuinfo,"",@"SHT_NOTE"
	.sectionflags	@"SHF_NOTE_NV_CUINFO"
        /*0018*/ 	.short	0x0002
        /*001a*/ 	.short	0x0064
        /*001c*/ 	.short	0x0082
	.zero		2


//--------------------- .nv.info                  --------------------------
	.section	.nv.info,"",@"SHT_CUDA_INFO"
	.align	4


	//----- nvinfo : EIATTR_REGCOUNT
	.align		4
        /*0000*/ 	.byte	0x04, 0x2f
        /*0002*/ 	.short	(.L_1 - .L_0)
	.align		4
.L_0:
        /*0004*/ 	.word	index@(_Z13kern_mapRangeiPhhh)
        /*0008*/ 	.word	0x0000000d


	//----- nvinfo : EIATTR_FRAME_SIZE
	.align		4
.L_1:
        /*000c*/ 	.byte	0x04, 0x11
        /*000e*/ 	.short	(.L_3 - .L_2)
	.align		4
.L_2:
        /*0010*/ 	.word	index@($__internal_6_$__cuda_sm20_rem_s16)
        /*0014*/ 	.word	0x00000000


	//----- nvinfo : EIATTR_FRAME_SIZE
	.align		4
.L_3:
        /*0018*/ 	.byte	0x04, 0x11
        /*001a*/ 	.short	(.L_5 - .L_4)
	.align		4
.L_4:
        /*001c*/ 	.word	index@(_Z13kern_mapRangeiPhhh)
        /*0020*/ 	.word	0x00000000


	//----- nvinfo : EIATTR_REGCOUNT
	.align		4
.L_5:
        /*0024*/ 	.byte	0x04, 0x2f
        /*0026*/ 	.short	(.L_7 - .L_6)
	.align		4
.L_6:
        /*0028*/ 	.word	index@(_Z28kern_filterValidLineSegmentsiP7ushort2ttt)
        /*002c*/ 	.word	0x00000013


	//----- nvinfo : EIATTR_FRAME_SIZE
	.align		4
.L_7:
        /*0030*/ 	.byte	0x04, 0x11
        /*0032*/ 	.short	(.L_9 - .L_8)
	.align		4
.L_8:
        /*0034*/ 	.word	index@($__internal_5_$__cuda_sm20_rem_u16)
        /*0038*/ 	.word	0x00000000


	//----- nvinfo : EIATTR_FRAME_SIZE
	.align		4
.L_9:
        /*003c*/ 	.byte	0x04, 0x11
        /*003e*/ 	.short	(.L_11 - .L_10)
	.align		4
.L_10:
        /*0040*/ 	.word	index@(_Z28kern_filterValidLineSegmentsiP7ushort2ttt)
        /*0044*/ 	.word	0x00000000


	//----- nvinfo : EIATTR_REGCOUNT
	.align		4
.L_11:
        /*0048*/ 	.byte	0x04, 0x2f
        /*004a*/ 	.short	(.L_13 - .L_12)
	.align		4
.L_12:
        /*004c*/ 	.word	index@(_Z13kern_drawLineiPhP7ushort2tthS_hPt)
        /*0050*/ 	.word	0x00000020


	//----- nvinfo : EIATTR_FRAME_SIZE
	.align		4
.L_13:
        /*0054*/ 	.byte	0x04, 0x11
        /*0056*/ 	.short	(.L_15 - .L_14)
	.align		4
.L_14:
        /*0058*/ 	.word	index@($__internal_4_$__cuda_sm3x_div_rn_noftz_f32_slowpath)
        /*005c*/ 	.word	0x00000000


	//----- nvinfo : EIATTR_FRAME_SIZE
	.align		4
.L_15:
        /*0060*/ 	.byte	0x04, 0x11
        /*0062*/ 	.short	(.L_17 - .L_16)
	.align		4
.L_16:
        /*0064*/ 	.word	index@(_Z13kern_drawLineiPhP7ushort2tthS_hPt)
        /*0068*/ 	.word	0x00000000


	//----- nvinfo : EIATTR_REGCOUNT
	.align		4
.L_17:
        /*006c*/ 	.byte	0x04, 0x2f
        /*006e*/ 	.short	(.L_19 - .L_18)
	.align		4
.L_18:
        /*0070*/ 	.word	index@(_Z14kern_drawLine2iPhP7ushort2tthS_hPt)
        /*0074*/ 	.word	0x00000024


	//----- nvinfo : EIATTR_FRAME_SIZE
	.align		4
.L_19:
        /*0078*/ 	.byte	0x04, 0x11
        /*007a*/ 	.short	(.L_21 - .L_20)
	.align		4
.L_20:
        /*007c*/ 	.word	index@($__internal_3_$__cuda_sm3x_div_rn_noftz_f32_slowpath)
        /*0080*/ 	.word	0x00000000


	//----- nvinfo : EIATTR_FRAME_SIZE
	.align		4
.L_21:
        /*0084*/ 	.byte	0x04, 0x11
        /*0086*/ 	.short	(.L_23 - .L_22)
	.align		4
.L_22:
        /*0088*/ 	.word	index@($__internal_2_$__cuda_sm20_sqrt_rn_f32_slowpath)
        /*008c*/ 	.word	0x00000000


	//----- nvinfo : EIATTR_FRAME_SIZE
	.align		4
.L_23:
        /*0090*/ 	.byte	0x04, 0x11
        /*0092*/ 	.short	(.L_25 - .L_24)
	.align		4
.L_24:
        /*0094*/ 	.word	index@(_Z14kern_drawLine2iPhP7ushort2tthS_hPt)
        /*0098*/ 	.word	0x00000000


	//----- nvinfo : EIATTR_REGCOUNT
	.align		4
.L_25:
        /*009c*/ 	.byte	0x04, 0x2f
        /*009e*/ 	.short	(.L_27 - .L_26)
	.align		4
.L_26:
        /*00a0*/ 	.word	index@(_Z14kern_drawLine3jPhttP7ushort2hS_hPt)
        /*00a4*/ 	.word	0x00000019


	//----- nvinfo : EIATTR_FRAME_SIZE
	.align		4
.L_27:
        /*00a8*/ 	.byte	0x04, 0x11
        /*00aa*/ 	.short	(.L_29 - .L_28)
	.align		4
.L_28:
        /*00ac*/ 	.word	index@($__internal_1_$__cuda_sm3x_div_rn_noftz_f32_slowpath)
        /*00b0*/ 	.word	0x00000000


	//----- nvinfo : EIATTR_FRAME_SIZE
	.align		4
.L_29:
        /*00b4*/ 	.byte	0x04, 0x11
        /*00b6*/ 	.short	(.L_31 - .L_30)
	.align		4
.L_30:
        /*00b8*/ 	.word	index@($__internal_0_$__cuda_sm20_sqrt_rn_f32_slowpath)
        /*00bc*/ 	.word	0x00000000


	//----- nvinfo : EIATTR_FRAME_SIZE
	.align		4
.L_31:
        /*00c0*/ 	.byte	0x04, 0x11
        /*00c2*/ 	.short	(.L_33 - .L_32)
	.align		4
.L_32:
        /*00c4*/ 	.word	index@(_Z14kern_drawLine3jPhttP7ushort2hS_hPt)
        /*00c8*/ 	.word	0x00000000


	//----- nvinfo : EIATTR_MIN_STACK_SIZE
	.align		4
.L_33:
        /*00cc*/ 	.byte	0x04, 0x12
        /*00ce*/ 	.short	(.L_35 - .L_34)
	.align		4
.L_34:
        /*00d0*/ 	.word	index@(_Z14kern_drawLine3jPhttP7ushort2hS_hPt)
        /*00d4*/ 	.word	0x00000000


	//----- nvinfo : EIATTR_MIN_STACK_SIZE
	.align		4
.L_35:
        /*00d8*/ 	.byte	0x04, 0x12
        /*00da*/ 	.short	(.L_37 - .L_36)
	.align		4
.L_36:
        /*00dc*/ 	.word	index@(_Z14kern_drawLine2iPhP7ushort2tthS_hPt)
        /*00e0*/ 	.word	0x00000000


	//----- nvinfo : EIATTR_MIN_STACK_SIZE
	.align		4
.L_37:
        /*00e4*/ 	.byte	0x04, 0x12
        /*00e6*/ 	.short	(.L_39 - .L_38)
	.align		4
.L_38:
        /*00e8*/ 	.word	index@(_Z13kern_drawLineiPhP7ushort2tthS_hPt)
        /*00ec*/ 	.word	0x00000000


	//----- nvinfo : EIATTR_MIN_STACK_SIZE
	.align		4
.L_39:
        /*00f0*/ 	.byte	0x04, 0x12
        /*00f2*/ 	.short	(.L_41 - .L_40)
	.align		4
.L_40:
        /*00f4*/ 	.word	index@(_Z28kern_filterValidLineSegmentsiP7ushort2ttt)
        /*00f8*/ 	.word	0x00000000


	//----- nvinfo : EIATTR_MIN_STACK_SIZE
	.align		4
.L_41:
        /*00fc*/ 	.byte	0x04, 0x12
        /*00fe*/ 	.short	(.L_43 - .L_42)
	.align		4
.L_42:
        /*0100*/ 	.word	index@(_Z13kern_mapRangeiPhhh)
        /*0104*/ 	.word	0x00000000
.L_43:


//--------------------- .nv.compat                --------------------------
	.section	.nv.compat,"",@"SHT_CUDA_COMPAT_INFO"
	.align	4
        /*0000*/ 	.byte	0x02, 0x09, 0x00, 0x00, 0x02, 0x02, 0x01, 0x00, 0x02, 0x05, 0x05, 0x00, 0x03, 0x07, 0x01, 0x01
        /*0010*/ 	.byte	0x02, 0x03, 0x00, 0x00, 0x02, 0x06, 0x01, 0x00, 0x04, 0x0b, 0x08, 0x00, 0x01, 0x00, 0x00, 0x00
        /*0020*/ 	.byte	0x00, 0x00, 0x00, 0x00


//--------------------- .nv.info._Z14kern_drawLine3jPhttP7ushort2hS_hPt --------------------------
	.section	.nv.info._Z14kern_drawLine3jPhttP7ushort2hS_hPt,"",@"SHT_CUDA_INFO"
	.sectionflags	@""
	.align	4


	//----- nvinfo : EIATTR_CUDA_API_VERSION
	.align		4
        /*0000*/ 	.byte	0x04, 0x37
        /*0002*/ 	.short	(.L_45 - .L_44)
.L_44:
        /*0004*/ 	.word	0x00000082


	//----- nvinfo : EIATTR_KPARAM_INFO
	.align		4
.L_45:
        /*0008*/ 	.byte	0x04, 0x17
        /*000a*/ 	.short	(.L_47 - .L_46)
.L_46:
        /*000c*/ 	.word	0x00000000
        /*0010*/ 	.short	0x0008
        /*0012*/ 	.short	0x0038
        /*0014*/ 	.byte	0x00, 0xf5, 0x21, 0x00


	//----- nvinfo : EIATTR_KPARAM_INFO
	.align		4
.L_47:
        /*0018*/ 	.byte	0x04, 0x17
        /*001a*/ 	.short	(.L_49 - .L_48)
.L_48:
        /*001c*/ 	.word	0x00000000
        /*0020*/ 	.short	0x0007
        /*0022*/ 	.short	0x0030
        /*0024*/ 	.byte	0x00, 0xf0, 0x05, 0x00


	//----- nvinfo : EIATTR_KPARAM_INFO
	.align		4
.L_49:
        /*0028*/ 	.byte	0x04, 0x17
        /*002a*/ 	.short	(.L_51 - .L_50)
.L_50:
        /*002c*/ 	.word	0x00000000
        /*0030*/ 	.short	0x0006
        /*0032*/ 	.short	0x0028
        /*0034*/ 	.byte	0x00, 0xf5, 0x21, 0x00


	//----- nvinfo : EIATTR_KPARAM_INFO
	.align		4
.L_51:
        /*0038*/ 	.byte	0x04, 0x17
        /*003a*/ 	.short	(.L_53 - .L_52)
.L_52:
        /*003c*/ 	.word	0x00000000
        /*0040*/ 	.short	0x0005
        /*0042*/ 	.short	0x0020
        /*0044*/ 	.byte	0x00, 0xf0, 0x05, 0x00


	//----- nvinfo : EIATTR_KPARAM_INFO
	.align		4
.L_53:
        /*0048*/ 	.byte	0x04, 0x17
        /*004a*/ 	.short	(.L_55 - .L_54)
.L_54:
        /*004c*/ 	.word	0x00000000
        /*0050*/ 	.short	0x0004
        /*0052*/ 	.short	0x0018
        /*0054*/ 	.byte	0x00, 0xf5, 0x21, 0x00


	//----- nvinfo : EIATTR_KPARAM_INFO
	.align		4
.L_55:
        /*0058*/ 	.byte	0x04, 0x17
        /*005a*/ 	.short	(.L_57 - .L_56)
.L_56:
        /*005c*/ 	.word	0x00000000
        /*0060*/ 	.short	0x0003
        /*0062*/ 	.short	0x0012
        /*0064*/ 	.byte	0x00, 0xf0, 0x09, 0x00


	//----- nvinfo : EIATTR_KPARAM_INFO
	.align		4
.L_57:
        /*0068*/ 	.byte	0x04, 0x17
        /*006a*/ 	.short	(.L_59 - .L_58)
.L_58:
        /*006c*/ 	.word	0x00000000
        /*0070*/ 	.short	0x0002
        /*0072*/ 	.short	0x0010
        /*0074*/ 	.byte	0x00, 0xf0, 0x09, 0x00


	//----- nvinfo : EIATTR_KPARAM_INFO
	.align		4
.L_59:
        /*0078*/ 	.byte	0x04, 0x17
        /*007a*/ 	.short	(.L_61 - .L_60)
.L_60:
        /*007c*/ 	.word	0x00000000
        /*0080*/ 	.short	0x0001
        /*0082*/ 	.short	0x0008
        /*0084*/ 	.byte	0x00, 0xf5, 0x21, 0x00


	//----- nvinfo : EIATTR_KPARAM_INFO
	.align		4
.L_61:
        /*0088*/ 	.byte	0x04, 0x17
        /*008a*/ 	.short	(.L_63 - .L_62)
.L_62:
        /*008c*/ 	.word	0x00000000
        /*0090*/ 	.short	0x0000
        /*0092*/ 	.short	0x0000
        /*0094*/ 	.byte	0x00, 0xf0, 0x11, 0x00


	//----- nvinfo : EIATTR_SPARSE_MMA_MASK
	.align		4
.L_63:
        /*0098*/ 	.byte	0x03, 0x50
        /*009a*/ 	.short	0x0000


	//----- nvinfo : EIATTR_MAXREG_COUNT
	.align		4
        /*009c*/ 	.byte	0x03, 0x1b
        /*009e*/ 	.short	0x00ff


	//----- nvinfo : EIATTR_MERCURY_ISA_VERSION
	.align		4
        /*00a0*/ 	.byte	0x03, 0x5f
        /*00a2*/ 	.short	0x0101


	//----- nvinfo : EIATTR_VRC_CTA_INIT_COUNT
	.align		4
        /*00a4*/ 	.byte	0x02, 0x4a
	.zero		1
	.zero		1


	//----- nvinfo : EIATTR_EXIT_INSTR_OFFSETS
	.align		4
        /*00a8*/ 	.byte	0x04, 0x1c
        /*00aa*/ 	.short	(.L_65 - .L_64)


	//   ....[0]....
.L_64:
        /*00ac*/ 	.word	0x000000a0


	//   ....[1]....
        /*00b0*/ 	.word	0x00000460


	//   ....[2]....
        /*00b4*/ 	.word	0x00000e70


	//   ....[3]....
        /*00b8*/ 	.word	0x00000f30


	//----- nvinfo : EIATTR_CRS_STACK_SIZE
	.align		4
.L_65:
        /*00bc*/ 	.byte	0x04, 0x1e
        /*00be*/ 	.short	(.L_67 - .L_66)
.L_66:
        /*00c0*/ 	.word	0x00000000


	//----- nvinfo : EIATTR_CBANK_PARAM_SIZE
	.align		4
.L_67:
        /*00c4*/ 	.byte	0x03, 0x19
        /*00c6*/ 	.short	0x0040


	//----- nvinfo : EIATTR_PARAM_CBANK
	.align		4
        /*00c8*/ 	.byte	0x04, 0x0a
        /*00ca*/ 	.short	(.L_69 - .L_68)
	.align		4
.L_68:
        /*00cc*/ 	.word	index@(.nv.constant0._Z14kern_drawLine3jPhttP7ushort2hS_hPt)
        /*00d0*/ 	.short	0x0380
        /*00d2*/ 	.short	0x0040


	//----- nvinfo : EIATTR_SW_WAR
	.align		4
.L_69:
        /*00d4*/ 	.byte	0x04, 0x36
        /*00d6*/ 	.short	(.L_71 - .L_70)
.L_70:
        /*00d8*/ 	.word	0x00000008
.L_71:


//--------------------- .nv.info._Z14kern_drawLine2iPhP7ushort2tthS_hPt --------------------------
	.section	.nv.info._Z14kern_drawLine2iPhP7ushort2tthS_hPt,"",@"SHT_CUDA_INFO"
	.sectionflags	@""
	.align	4


	//----- nvinfo : EIATTR_CUDA_API_VERSION
	.align		4
        /*0000*/ 	.byte	0x04, 0x37
        /*0002*/ 	.short	(.L_73 - .L_72)
.L_72:
        /*0004*/ 	.word	0x00000082


	//----- nvinfo : EIATTR_KPARAM_INFO
	.align		4
.L_73:
        /*0008*/ 	.byte	0x04, 0x17
        /*000a*/ 	.short	(.L_75 - .L_74)
.L_74:
        /*000c*/ 	.word	0x00000000
        /*0010*/ 	.short	0x0008
        /*0012*/ 	.short	0x0030
        /*0014*/ 	.byte	0x00, 0xf5, 0x21, 0x00


	//----- nvinfo : EIATTR_KPARAM_INFO
	.align		4
.L_75:
        /*0018*/ 	.byte	0x04, 0x17
        /*001a*/ 	.short	(.L_77 - .L_76)
.L_76:
        /*001c*/ 	.word	0x00000000
        /*0020*/ 	.short	0x0007
        /*0022*/ 	.short	0x0028
        /*0024*/ 	.byte	0x00, 0xf0, 0x05, 0x00


	//----- nvinfo : EIATTR_KPARAM_INFO
	.align		4
.L_77:
        /*0028*/ 	.byte	0x04, 0x17
        /*002a*/ 	.short	(.L_79 - .L_78)
.L_78:
        /*002c*/ 	.word	0x00000000
        /*0030*/ 	.short	0x0006
        /*0032*/ 	.short	0x0020
        /*0034*/ 	.byte	0x00, 0xf5, 0x21, 0x00


	//----- nvinfo : EIATTR_KPARAM_INFO
	.align		4
.L_79:
        /*0038*/ 	.byte	0x04, 0x17
        /*003a*/ 	.short	(.L_81 - .L_80)
.L_80:
        /*003c*/ 	.word	0x00000000
        /*0040*/ 	.short	0x0005
        /*0042*/ 	.short	0x001c
        /*0044*/ 	.byte	0x00, 0xf0, 0x05, 0x00


	//----- nvinfo : EIATTR_KPARAM_INFO
	.align		4
.L_81:
        /*0048*/ 	.byte	0x04, 0x17
        /*004a*/ 	.short	(.L_83 - .L_82)
.L_82:
        /*004c*/ 	.word	0x00000000
        /*0050*/ 	.short	0x0004
        /*0052*/ 	.short	0x001a
        /*0054*/ 	.byte	0x00, 0xf0, 0x09, 0x00


	//----- nvinfo : EIATTR_KPARAM_INFO
	.align		4
.L_83:
        /*0058*/ 	.byte	0x04, 0x17
        /*005a*/ 	.short	(.L_85 - .L_84)
.L_84:
        /*005c*/ 	.word	0x00000000
        /*0060*/ 	.short	0x0003
        /*0062*/ 	.short	0x0018
        /*0064*/ 	.byte	0x00, 0xf0, 0x09, 0x00


	//----- nvinfo : EIATTR_KPARAM_INFO
	.align		4
.L_85:
        /*0068*/ 	.byte	0x04, 0x17
        /*006a*/ 	.short	(.L_87 - .L_86)
.L_86:
        /*006c*/ 	.word	0x00000000
        /*0070*/ 	.short	0x0002
        /*0072*/ 	.short	0x0010
        /*0074*/ 	.byte	0x00, 0xf5, 0x21, 0x00


	//----- nvinfo : EIATTR_KPARAM_INFO
	.align		4
.L_87:
        /*0078*/ 	.byte	0x04, 0x17
        /*007a*/ 	.short	(.L_89 - .L_88)
.L_88:
        /*007c*/ 	.word	0x00000000
        /*0080*/ 	.short	0x0001
        /*0082*/ 	.short	0x0008
        /*0084*/ 	.byte	0x00, 0xf5, 0x21, 0x00


	//----- nvinfo : EIATTR_KPARAM_INFO
	.align		4
.L_89:
        /*0088*/ 	.byte	0x04, 0x17
        /*008a*/ 	.short	(.L_91 - .L_90)
.L_90:
        /*008c*/ 	.word	0x00000000
        /*0090*/ 	.short	0x0000
        /*0092*/ 	.short	0x0000
        /*0094*/ 	.byte	0x00, 0xf0, 0x11, 0x00


	//----- nvinfo : EIATTR_SPARSE_MMA_MASK
	.align		4
.L_91:
        /*0098*/ 	.byte	0x03, 0x50
        /*009a*/ 	.short	0x0000


	//----- nvinfo : EIATTR_MAXREG_COUNT
	.align		4
        /*009c*/ 	.byte	0x03, 0x1b
        /*009e*/ 	.short	0x00ff


	//----- nvinfo : EIATTR_MERCURY_ISA_VERSION
	.align		4
        /*00a0*/ 	.byte	0x03, 0x5f
        /*00a2*/ 	.short	0x0101


	//----- nvinfo : EIATTR_VRC_CTA_INIT_COUNT
	.align		4
        /*00a4*/ 	.byte	0x02, 0x4a
	.zero		1
	.zero		1


	//----- nvinfo : EIATTR_EXIT_INSTR_OFFSETS
	.align		4
        /*00a8*/ 	.byte	0x04, 0x1c
        /*00aa*/ 	.short	(.L_93 - .L_92)


	//   ....[0]....
.L_92:
        /*00ac*/ 	.word	0x00000070


	//   ....[1]....
        /*00b0*/ 	.word	0x000004d0


	//   ....[2]....
        /*00b4*/ 	.word	0x00000560


	//   ....[3]....
        /*00b8*/ 	.word	0x000024c0


	//   ....[4]....
        /*00bc*/ 	.word	0x00004190


	//   ....[5]....
        /*00c0*/ 	.word	0x00005a20


	//----- nvinfo : EIATTR_CRS_STACK_SIZE
	.align		4
.L_93:
        /*00c4*/ 	.byte	0x04, 0x1e
        /*00c6*/ 	.short	(.L_95 - .L_94)
.L_94:
        /*00c8*/ 	.word	0x00000000


	//----- nvinfo : EIATTR_CBANK_PARAM_SIZE
	.align		4
.L_95:
        /*00cc*/ 	.byte	0x03, 0x19
        /*00ce*/ 	.short	0x0038


	//----- nvinfo : EIATTR_PARAM_CBANK
	.align		4
        /*00d0*/ 	.byte	0x04, 0x0a
        /*00d2*/ 	.short	(.L_97 - .L_96)
	.align		4
.L_96:
        /*00d4*/ 	.word	index@(.nv.constant0._Z14kern_drawLine2iPhP7ushort2tthS_hPt)
        /*00d8*/ 	.short	0x0380
        /*00da*/ 	.short	0x0038


	//----- nvinfo : EIATTR_SW_WAR
	.align		4
.L_97:
        /*00dc*/ 	.byte	0x04, 0x36
        /*00de*/ 	.short	(.L_99 - .L_98)
.L_98:
        /*00e0*/ 	.word	0x00000008
.L_99:


//--------------------- .nv.info._Z13kern_drawLineiPhP7ushort2tthS_hPt --------------------------
	.section	.nv.info._Z13kern_drawLineiPhP7ushort2tthS_hPt,"",@"SHT_CUDA_INFO"
	.sectionflags	@""
	.align	4


	//----- nvinfo : EIATTR_CUDA_API_VERSION
	.align		4
        /*0000*/ 	.byte	0x04, 0x37
        /*0002*/ 	.short	(.L_101 - .L_100)
.L_100:
        /*0004*/ 	.word	0x00000082


	//----- nvinfo : EIATTR_KPARAM_INFO
	.align		4
.L_101:
        /*0008*/ 	.byte	0x04, 0x17
        /*000a*/ 	.short	(.L_103 - .L_102)
.L_102:
        /*000c*/ 	.word	0x00000000
        /*0010*/ 	.short	0x0008
        /*0012*/ 	.short	0x0030
        /*0014*/ 	.byte	0x00, 0xf5, 0x21, 0x00


	//----- nvinfo : EIATTR_KPARAM_INFO
	.align		4
.L_103:
        /*0018*/ 	.byte	0x04, 0x17
        /*001a*/ 	.short	(.L_105 - .L_104)
.L_104:
        /*001c*/ 	.word	0x00000000
        /*0020*/ 	.short	0x0007
        /*0022*/ 	.short	0x0028
        /*0024*/ 	.byte	0x00, 0xf0, 0x05, 0x00


	//----- nvinfo : EIATTR_KPARAM_INFO
	.align		4
.L_105:
        /*0028*/ 	.byte	0x04, 0x17
        /*002a*/ 	.short	(.L_107 - .L_106)
.L_106:
        /*002c*/ 	.word	0x00000000
        /*0030*/ 	.short	0x0006
        /*0032*/ 	.short	0x0020
        /*0034*/ 	.byte	0x00, 0xf5, 0x21, 0x00


	//----- nvinfo : EIATTR_KPARAM_INFO
	.align		4
.L_107:
        /*0038*/ 	.byte	0x04, 0x17
        /*003a*/ 	.short	(.L_109 - .L_108)
.L_108:
        /*003c*/ 	.word	0x00000000
        /*0040*/ 	.short	0x0005
        /*0042*/ 	.short	0x001c
        /*0044*/ 	.byte	0x00, 0xf0, 0x05, 0x00


	//----- nvinfo : EIATTR_KPARAM_INFO
	.align		4
.L_109:
        /*0048*/ 	.byte	0x04, 0x17
        /*004a*/ 	.short	(.L_111 - .L_110)
.L_110:
        /*004c*/ 	.word	0x00000000
        /*0050*/ 	.short	0x0004
        /*0052*/ 	.short	0x001a
        /*0054*/ 	.byte	0x00, 0xf0, 0x09, 0x00


	//----- nvinfo : EIATTR_KPARAM_INFO
	.align		4
.L_111:
        /*0058*/ 	.byte	0x04, 0x17
        /*005a*/ 	.short	(.L_113 - .L_112)
.L_112:
        /*005c*/ 	.word	0x00000000
        /*0060*/ 	.short	0x0003
        /*0062*/ 	.short	0x0018
        /*0064*/ 	.byte	0x00, 0xf0, 0x09, 0x00


	//----- nvinfo : EIATTR_KPARAM_INFO
	.align		4
.L_113:
        /*0068*/ 	.byte	0x04, 0x17
        /*006a*/ 	.short	(.L_115 - .L_114)
.L_114:
        /*006c*/ 	.word	0x00000000
        /*0070*/ 	.short	0x0002
        /*0072*/ 	.short	0x0010
        /*0074*/ 	.byte	0x00, 0xf5, 0x21, 0x00


	//----- nvinfo : EIATTR_KPARAM_INFO
	.align		4
.L_115:
        /*0078*/ 	.byte	0x04, 0x17
        /*007a*/ 	.short	(.L_117 - .L_116)
.L_116:
        /*007c*/ 	.word	0x00000000
        /*0080*/ 	.short	0x0001
        /*0082*/ 	.short	0x0008
        /*0084*/ 	.byte	0x00, 0xf5, 0x21, 0x00


	//----- nvinfo : EIATTR_KPARAM_INFO
	.align		4
.L_117:
        /*0088*/ 	.byte	0x04, 0x17
        /*008a*/ 	.short	(.L_119 - .L_118)
.L_118:
        /*008c*/ 	.word	0x00000000
        /*0090*/ 	.short	0x0000
        /*0092*/ 	.short	0x0000
        /*0094*/ 	.byte	0x00, 0xf0, 0x11, 0x00


	//----- nvinfo : EIATTR_SPARSE_MMA_MASK
	.align		4
.L_119:
        /*0098*/ 	.byte	0x03, 0x50
        /*009a*/ 	.short	0x0000


	//----- nvinfo : EIATTR_MAXREG_COUNT
	.align		4
        /*009c*/ 	.byte	0x03, 0x1b
        /*009e*/ 	.short	0x00ff


	//----- nvinfo : EIATTR_MERCURY_ISA_VERSION
	.align		4
        /*00a0*/ 	.byte	0x03, 0x5f
        /*00a2*/ 	.short	0x0101


	//----- nvinfo : EIATTR_VRC_CTA_INIT_COUNT
	.align		4
        /*00a4*/ 	.byte	0x02, 0x4a
	.zero		1
	.zero		1


	//----- nvinfo : EIATTR_EXIT_INSTR_OFFSETS
	.align		4
        /*00a8*/ 	.byte	0x04, 0x1c
        /*00aa*/ 	.short	(.L_121 - .L_120)


	//   ....[0]....
.L_120:
        /*00ac*/ 	.word	0x00000070


	//   ....[1]....
        /*00b0*/ 	.word	0x00000250


	//   ....[2]....
        /*00b4*/ 	.word	0x00000dc0


	//   ....[3]....
        /*00b8*/ 	.word	0x00001bd0


	//   ....[4]....
        /*00bc*/ 	.word	0x00002980


	//   ....[5]....
        /*00c0*/ 	.word	0x000039f0


	//----- nvinfo : EIATTR_CRS_STACK_SIZE
	.align		4
.L_121:
        /*00c4*/ 	.byte	0x04, 0x1e
        /*00c6*/ 	.short	(.L_123 - .L_122)
.L_122:
        /*00c8*/ 	.word	0x00000000


	//----- nvinfo : EIATTR_CBANK_PARAM_SIZE
	.align		4
.L_123:
        /*00cc*/ 	.byte	0x03, 0x19
        /*00ce*/ 	.short	0x0038


	//----- nvinfo : EIATTR_PARAM_CBANK
	.align		4
        /*00d0*/ 	.byte	0x04, 0x0a
        /*00d2*/ 	.short	(.L_125 - .L_124)
	.align		4
.L_124:
        /*00d4*/ 	.word	index@(.nv.constant0._Z13kern_drawLineiPhP7ushort2tthS_hPt)
        /*00d8*/ 	.short	0x0380
        /*00da*/ 	.short	0x0038


	//----- nvinfo : EIATTR_SW_WAR
	.align		4
.L_125:
        /*00dc*/ 	.byte	0x04, 0x36
        /*00de*/ 	.short	(.L_127 - .L_126)
.L_126:
        /*00e0*/ 	.word	0x00000008
.L_127:


//--------------------- .nv.info._Z28kern_filterValidLineSegmentsiP7ushort2ttt --------------------------
	.section	.nv.info._Z28kern_filterValidLineSegmentsiP7ushort2ttt,"",@"SHT_CUDA_INFO"
	.sectionflags	@""
	.align	4


	//----- nvinfo : EIATTR_CUDA_API_VERSION
	.align		4
        /*0000*/ 	.byte	0x04, 0x37
        /*0002*/ 	.short	(.L_129 - .L_128)
.L_128:
        /*0004*/ 	.word	0x00000082


	//----- nvinfo : EIATTR_KPARAM_INFO
	.align		4
.L_129:
        /*0008*/ 	.byte	0x04, 0x17
        /*000a*/ 	.short	(.L_131 - .L_130)
.L_130:
        /*000c*/ 	.word	0x00000000
        /*0010*/ 	.short	0x0004
        /*0012*/ 	.short	0x0014
        /*0014*/ 	.byte	0x00, 0xf0, 0x09, 0x00


	//----- nvinfo : EIATTR_KPARAM_INFO
	.align		4
.L_131:
        /*0018*/ 	.byte	0x04, 0x17
        /*001a*/ 	.short	(.L_133 - .L_132)
.L_132:
        /*001c*/ 	.word	0x00000000
        /*0020*/ 	.short	0x0003
        /*0022*/ 	.short	0x0012
        /*0024*/ 	.byte	0x00, 0xf0, 0x09, 0x00


	//----- nvinfo : EIATTR_KPARAM_INFO
	.align		4
.L_133:
        /*0028*/ 	.byte	0x04, 0x17
        /*002a*/ 	.short	(.L_135 - .L_134)
.L_134:
        /*002c*/ 	.word	0x00000000
        /*0030*/ 	.short	0x0002
        /*0032*/ 	.short	0x0010
        /*0034*/ 	.byte	0x00, 0xf0, 0x09, 0x00


	//----- nvinfo : EIATTR_KPARAM_INFO
	.align		4
.L_135:
        /*0038*/ 	.byte	0x04, 0x17
        /*003a*/ 	.short	(.L_137 - .L_136)
.L_136:
        /*003c*/ 	.word	0x00000000
        /*0040*/ 	.short	0x0001
        /*0042*/ 	.short	0x0008
        /*0044*/ 	.byte	0x00, 0xf5, 0x21, 0x00


	//----- nvinfo : EIATTR_KPARAM_INFO
	.align		4
.L_137:
        /*0048*/ 	.byte	0x04, 0x17
        /*004a*/ 	.short	(.L_139 - .L_138)
.L_138:
        /*004c*/ 	.word	0x00000000
        /*0050*/ 	.short	0x0000
        /*0052*/ 	.short	0x0000
        /*0054*/ 	.byte	0x00, 0xf0, 0x11, 0x00


	//----- nvinfo : EIATTR_SPARSE_MMA_MASK
	.align		4
.L_139:
        /*0058*/ 	.byte	0x03, 0x50
        /*005a*/ 	.short	0x0000


	//----- nvinfo : EIATTR_MAXREG_COUNT
	.align		4
        /*005c*/ 	.byte	0x03, 0x1b
        /*005e*/ 	.short	0x00ff


	//----- nvinfo : EIATTR_MERCURY_ISA_VERSION
	.align		4
        /*0060*/ 	.byte	0x03, 0x5f
        /*0062*/ 	.short	0x0101


	//----- nvinfo : EIATTR_VRC_CTA_INIT_COUNT
	.align		4
        /*0064*/ 	.byte	0x02, 0x4a
	.zero		1
	.zero		1


	//----- nvinfo : EIATTR_EXIT_INSTR_OFFSETS
	.align		4
        /*0068*/ 	.byte	0x04, 0x1c
        /*006a*/ 	.short	(.L_141 - .L_140)


	//   ....[0]....
.L_140:
        /*006c*/ 	.word	0x00000070


	//   ....[1]....
        /*0070*/ 	.word	0x00000390


	//   ....[2]....
        /*0074*/ 	.word	0x00000510


	//   ....[3]....
        /*0078*/ 	.word	0x000006e0


	//----- nvinfo : EIATTR_CRS_STACK_SIZE
	.align		4
.L_141:
        /*007c*/ 	.byte	0x04, 0x1e
        /*007e*/ 	.short	(.L_143 - .L_142)
.L_142:
        /*0080*/ 	.word	0x00000000


	//----- nvinfo : EIATTR_CBANK_PARAM_SIZE
	.align		4
.L_143:
        /*0084*/ 	.byte	0x03, 0x19
        /*0086*/ 	.short	0x0016


	//----- nvinfo : EIATTR_PARAM_CBANK
	.align		4
        /*0088*/ 	.byte	0x04, 0x0a
        /*008a*/ 	.short	(.L_145 - .L_144)
	.align		4
.L_144:
        /*008c*/ 	.word	index@(.nv.constant0._Z28kern_filterValidLineSegmentsiP7ushort2ttt)
        /*0090*/ 	.short	0x0380
        /*0092*/ 	.short	0x0016


	//----- nvinfo : EIATTR_SW_WAR
	.align		4
.L_145:
        /*0094*/ 	.byte	0x04, 0x36
        /*0096*/ 	.short	(.L_147 - .L_146)
.L_146:
        /*0098*/ 	.word	0x00000008
.L_147:


//--------------------- .nv.info._Z13kern_mapRangeiPhhh --------------------------
	.section	.nv.info._Z13kern_mapRangeiPhhh,"",@"SHT_CUDA_INFO"
	.sectionflags	@""
	.align	4


	//----- nvinfo : EIATTR_CUDA_API_VERSION
	.align		4
        /*0000*/ 	.byte	0x04, 0x37
        /*0002*/ 	.short	(.L_149 - .L_148)
.L_148:
        /*0004*/ 	.word	0x00000082


	//----- nvinfo : EIATTR_KPARAM_INFO
	.align		4
.L_149:
        /*0008*/ 	.byte	0x04, 0x17
        /*000a*/ 	.short	(.L_151 - .L_150)
.L_150:
        /*000c*/ 	.word	0x00000000
        /*0010*/ 	.short	0x0003
        /*0012*/ 	.short	0x0011
        /*0014*/ 	.byte	0x00, 0xf0, 0x05, 0x00


	//----- nvinfo : EIATTR_KPARAM_INFO
	.align		4
.L_151:
        /*0018*/ 	.byte	0x04, 0x17
        /*001a*/ 	.short	(.L_153 - .L_152)
.L_152:
        /*001c*/ 	.word	0x00000000
        /*0020*/ 	.short	0x0002
        /*0022*/ 	.short	0x0010
        /*0024*/ 	.byte	0x00, 0xf0, 0x05, 0x00


	//----- nvinfo : EIATTR_KPARAM_INFO
	.align		4
.L_153:
        /*0028*/ 	.byte	0x04, 0x17
        /*002a*/ 	.short	(.L_155 - .L_154)
.L_154:
        /*002c*/ 	.word	0x00000000
        /*0030*/ 	.short	0x0001
        /*0032*/ 	.short	0x0008
        /*0034*/ 	.byte	0x00, 0xf5, 0x21, 0x00


	//----- nvinfo : EIATTR_KPARAM_INFO
	.align		4
.L_155:
        /*0038*/ 	.byte	0x04, 0x17
        /*003a*/ 	.short	(.L_157 - .L_156)
.L_156:
        /*003c*/ 	.word	0x00000000
        /*0040*/ 	.short	0x0000
        /*0042*/ 	.short	0x0000
        /*0044*/ 	.byte	0x00, 0xf0, 0x11, 0x00


	//----- nvinfo : EIATTR_SPARSE_MMA_MASK
	.align		4
.L_157:
        /*0048*/ 	.byte	0x03, 0x50
        /*004a*/ 	.short	0x0000


	//----- nvinfo : EIATTR_MAXREG_COUNT
	.align		4
        /*004c*/ 	.byte	0x03, 0x1b
        /*004e*/ 	.short	0x00ff


	//----- nvinfo : EIATTR_MERCURY_ISA_VERSION
	.align		4
        /*0050*/ 	.byte	0x03, 0x5f
        /*0052*/ 	.short	0x0101


	//----- nvinfo : EIATTR_VRC_CTA_INIT_COUNT
	.align		4
        /*0054*/ 	.byte	0x02, 0x4a
	.zero		1
	.zero		1


	//----- nvinfo : EIATTR_EXIT_INSTR_OFFSETS
	.align		4
        /*0058*/ 	.byte	0x04, 0x1c
        /*005a*/ 	.short	(.L_159 - .L_158)


	//   ....[0]....
.L_158:
        /*005c*/ 	.word	0x00000070


	//   ....[1]....
        /*0060*/ 	.word	0x00000150


	//----- nvinfo : EIATTR_CRS_STACK_SIZE
	.align		4
.L_159:
        /*0064*/ 	.byte	0x04, 0x1e
        /*0066*/ 	.short	(.L_161 - .L_160)
.L_160:
        /*0068*/ 	.word	0x00000000


	//----- nvinfo : EIATTR_CBANK_PARAM_SIZE
	.align		4
.L_161:
        /*006c*/ 	.byte	0x03, 0x19
        /*006e*/ 	.short	0x0012


	//----- nvinfo : EIATTR_PARAM_CBANK
	.align		4
        /*0070*/ 	.byte	0x04, 0x0a
        /*0072*/ 	.short	(.L_163 - .L_162)
	.align		4
.L_162:
        /*0074*/ 	.word	index@(.nv.constant0._Z13kern_mapRangeiPhhh)
        /*0078*/ 	.short	0x0380
        /*007a*/ 	.short	0x0012


	//----- nvinfo : EIATTR_SW_WAR
	.align		4
.L_163:
        /*007c*/ 	.byte	0x04, 0x36
        /*007e*/ 	.short	(.L_165 - .L_164)
.L_164:
        /*0080*/ 	.word	0x00000008
.L_165:


//--------------------- .nv.callgraph             --------------------------
	.section	.nv.callgraph,"",@"SHT_CUDA_CALLGRAPH"
	.align	4
	.sectionentsize	8
	.align		4
        /*0000*/ 	.word	0x00000000
	.align		4
        /*0004*/ 	.word	0xffffffff
	.align		4
        /*0008*/ 	.word	0x00000000
	.align		4
        /*000c*/ 	.word	0xfffffffe
	.align		4
        /*0010*/ 	.word	0x00000000
	.align		4
        /*0014*/ 	.word	0xfffffffd
	.align		4
        /*0018*/ 	.word	0x00000000
	.align		4
        /*001c*/ 	.word	0xfffffffc


//--------------------- .text._Z14kern_drawLine3jPhttP7ushort2hS_hPt --------------------------
	.section	.text._Z14kern_drawLine3jPhttP7ushort2hS_hPt,"ax",@progbits
	.align	128
        .global         _Z14kern_drawLine3jPhttP7ushort2hS_hPt
        .type           _Z14kern_drawLine3jPhttP7ushort2hS_hPt,@function
        .size           _Z14kern_drawLine3jPhttP7ushort2hS_hPt,(.L_x_307 - _Z14kern_drawLine3jPhttP7ushort2hS_hPt)
        .other          _Z14kern_drawLine3jPhttP7ushort2hS_hPt,@"STO_CUDA_ENTRY STV_DEFAULT"
_Z14kern_drawLine3jPhttP7ushort2hS_hPt:
.text._Z14kern_drawLine3jPhttP7ushort2hS_hPt:
[----:B------:R-:W-:Y:S01]  /*0000*/  LDC R1, c[0x0][0x37c] ;  /* 0x0000df00ff017b82 */ /* 0x000fe20000000800 */
[----:B------:R-:W0:Y:S07]  /*0010*/  S2R R3, SR_TID.X ;  /* 0x0000000000037919 */ /* 0x000e2e0000002100 */
[----:B------:R-:W0:Y:S01]  /*0020*/  S2UR UR6, SR_CTAID.X ;  /* 0x00000000000679c3 */ /* 0x000e220000002500 */
[----:B------:R-:W1:Y:S01]  /*0030*/  LDCU UR4, c[0x0][0x390] ;  /* 0x00007200ff0477ac */ /* 0x000e620008000800 */
[----:B------:R-:W2:Y:S06]  /*0040*/  LDCU.U16 UR5, c[0x0][0x392] ;  /* 0x00007240ff0577ac */ /* 0x000eac0008000400 */
[----:B------:R-:W0:Y:S01]  /*0050*/  LDC R6, c[0x0][0x360] ;  /* 0x0000d800ff067b82 */ /* 0x000e220000000800 */
[----:B-1----:R-:W-:-:S04]  /*0060*/  ULOP3.LUT UR4, UR4, 0xffff, URZ, 0xc0, !UPT ;  /* 0x0000ffff04047892 */ /* 0x002fc8000f8ec0ff */
[----:B--2---:R-:W-:Y:S01]  /*0070*/  UIMAD UR5, UR4, UR5, URZ ;  /* 0x00000005040572a4 */ /* 0x004fe2000f8e02ff */
[----:B0-----:R-:W-:-:S05]  /*0080*/  IMAD R6, R6, UR6, R3 ;  /* 0x0000000606067c24 */ /* 0x001fca000f8e0203 */
[----:B------:R-:W-:-:S13]  /*0090*/  ISETP.GE.U32.AND P0, PT, R6, UR5, PT ;  /* 0x0000000506007c0c */ /* 0x000fda000bf06070 */
[----:B------:R-:W-:Y:S05]  /*00a0*/  @P0 EXIT ;  /* 0x000000000000094d */ /* 0x000fea0003800000 */
[----:B------:R-:W0:Y:S01]  /*00b0*/  LDC R5, c[0x0][0x380] ;  /* 0x0000e000ff057b82 */ /* 0x000e220000000800 */
[----:B------:R-:W1:Y:S01]  /*00c0*/  LDCU.64 UR6, c[0x0][0x358] ;  /* 0x00006b00ff0677ac */ /* 0x000e620008000a00 */
[----:B------:R-:W2:Y:S06]  /*00d0*/  LDCU.U16 UR5, c[0x0][0x390] ;  /* 0x00007200ff0577ac */ /* 0x000eac0008000400 */
[----:B------:R-:W3:Y:S01]  /*00e0*/  LDC.64 R2, c[0x0][0x398] ;  /* 0x0000e600ff027b82 */ /* 0x000ee20000000a00 */
[----:B0-----:R-:W-:-:S04]  /*00f0*/  IMAD.SHL.U32 R5, R5, 0x2, RZ ;  /* 0x0000000205057824 */ /* 0x001fc800078e00ff */
[----:B---3--:R-:W-:-:S05]  /*0100*/  IMAD.WIDE.U32 R2, R5, 0x4, R2 ;  /* 0x0000000405027825 */ /* 0x008fca00078e0002 */
[----:B-1----:R-:W3:Y:S04]  /*0110*/  LDG.E R8, desc[UR6][R2.64] ;  /* 0x0000000602087981 */ /* 0x002ee8000c1e1900 */
[----:B------:R0:W4:Y:S01]  /*0120*/  LDG.E R7, desc[UR6][R2.64+0x4] ;  /* 0x0000040602077981 */ /* 0x000122000c1e1900 */
[----:B--2---:R-:W1:Y:S01]  /*0130*/  I2F.U16.RP R0, UR5 ;  /* 0x0000000500007d06 */ /* 0x004e620008109000 */
[----:B------:R-:W-:Y:S01]  /*0140*/  IADD3 R9, PT, PT, RZ, -UR4, RZ ;  /* 0x80000004ff097c10 */ /* 0x000fe2000fffe0ff */
[----:B------:R-:W-:Y:S01]  /*0150*/  BSSY.RECONVERGENT B0, `(.L_x_0) ;  /* 0x000002e000007945 */ /* 0x000fe20003800200 */
[----:B------:R-:W-:-:S05]  /*0160*/  ISETP.NE.U32.AND P2, PT, RZ, UR4, PT ;  /* 0x00000004ff007c0c */ /* 0x000fca000bf45070 */
[----:B-1----:R-:W1:Y:S02]  /*0170*/  MUFU.RCP R0, R0 ;  /* 0x0000000000007308 */ /* 0x002e640000001000 */
[----:B-1----:R-:W-:-:S06]  /*0180*/  VIADD R4, R0, 0xffffffe ;  /* 0x0ffffffe00047836 */ /* 0x002fcc0000000000 */
[----:B------:R1:W2:Y:S02]  /*0190*/  F2I.FTZ.U32.TRUNC.NTZ R5, R4 ;  /* 0x0000000400057305 */ /* 0x0002a4000021f000 */
[----:B-1----:R-:W-:Y:S02]  /*01a0*/  IMAD.MOV.U32 R4, RZ, RZ, RZ ;  /* 0x000000ffff047224 */ /* 0x002fe400078e00ff */
[----:B--2---:R-:W-:-:S04]  /*01b0*/  IMAD R9, R9, R5, RZ ;  /* 0x0000000509097224 */ /* 0x004fc800078e02ff */
[----:B------:R-:W-:-:S06]  /*01c0*/  IMAD.HI.U32 R5, R5, R9, R4 ;  /* 0x0000000905057227 */ /* 0x000fcc00078e0004 */
[----:B------:R-:W-:-:S04]  /*01d0*/  IMAD.HI.U32 R5, R5, R6, RZ ;  /* 0x0000000605057227 */ /* 0x000fc800078e00ff */
[----:B0-----:R-:W-:-:S04]  /*01e0*/  IMAD.MOV R3, RZ, RZ, -R5 ;  /* 0x000000ffff037224 */ /* 0x001fc800078e0a05 */
[----:B------:R-:W-:-:S05]  /*01f0*/  IMAD R2, R3, UR4, R6 ;  /* 0x0000000403027c24 */ /* 0x000fca000f8e0206 */
[----:B------:R-:W-:-:S13]  /*0200*/  ISETP.GE.U32.AND P0, PT, R2, UR4, PT ;  /* 0x0000000402007c0c */ /* 0x000fda000bf06070 */
[----:B------:R-:W-:Y:S01]  /*0210*/  @P0 IADD3 R2, PT, PT, R2, -UR4, RZ ;  /* 0x8000000402020c10 */ /* 0x000fe2000fffe0ff */
[----:B------:R-:W-:-:S03]  /*0220*/  @P0 VIADD R5, R5, 0x1 ;  /* 0x0000000105050836 */ /* 0x000fc60000000000 */
[----:B------:R-:W-:-:S13]  /*0230*/  ISETP.GE.U32.AND P1, PT, R2, UR4, PT ;  /* 0x0000000402007c0c */ /* 0x000fda000bf26070 */
[----:B------:R-:W-:Y:S01]  /*0240*/  @P1 VIADD R5, R5, 0x1 ;  /* 0x0000000105051836 */ /* 0x000fe20000000000 */
[----:B------:R-:W-:-:S05]  /*0250*/  @!P2 LOP3.LUT R5, RZ, UR4, RZ, 0x33, !PT ;  /* 0x00000004ff05ac12 */ /* 0x000fca000f8e33ff */
[----:B------:R-:W-:Y:S01]  /*0260*/  IMAD.MOV R13, RZ, RZ, -R5 ;  /* 0x000000ffff0d7224 */ /* 0x000fe200078e0a05 */
[----:B------:R-:W-:-:S03]  /*0270*/  LOP3.LUT R5, R5, 0xffff, RZ, 0xc0, !PT ;  /* 0x0000ffff05057812 */ /* 0x000fc600078ec0ff */
[----:B------:R-:W-:Y:S01]  /*0280*/  IMAD R6, R13, UR4, R6 ;  /* 0x000000040d067c24 */ /* 0x000fe2000f8e0206 */
[C---:B---3--:R-:W-:Y:S02]  /*0290*/  PRMT R4, R8.reuse, 0x7732, RZ ;  /* 0x0000773208047816 */ /* 0x048fe400000000ff */
[----:B------:R-:W-:Y:S02]  /*02a0*/  LOP3.LUT R8, R8, 0xffff, RZ, 0xc0, !PT ;  /* 0x0000ffff08087812 */ /* 0x000fe400078ec0ff */
[C---:B----4-:R-:W-:Y:S02]  /*02b0*/  PRMT R10, R7.reuse, 0x7732, RZ ;  /* 0x00007732070a7816 */ /* 0x050fe400000000ff */
[----:B------:R-:W-:Y:S02]  /*02c0*/  LOP3.LUT R7, R7, 0xffff, RZ, 0xc0, !PT ;  /* 0x0000ffff07077812 */ /* 0x000fe400078ec0ff */
[----:B------:R-:W-:Y:S01]  /*02d0*/  IADD3 R13, PT, PT, -R6, R8, RZ ;  /* 0x00000008060d7210 */ /* 0x000fe20007ffe1ff */
[--C-:B------:R-:W-:Y:S01]  /*02e0*/  IMAD.IADD R3, R10, 0x1, -R4.reuse ;  /* 0x000000010a037824 */ /* 0x100fe200078e0a04 */
[----:B------:R-:W-:Y:S01]  /*02f0*/  IADD3 R0, PT, PT, R8, -R7, RZ ;  /* 0x8000000708007210 */ /* 0x000fe20007ffe0ff */
[----:B------:R-:W-:-:S02]  /*0300*/  IMAD.IADD R4, R5, 0x1, -R4 ;  /* 0x0000000105047824 */ /* 0x000fc400078e0a04 */
[C---:B------:R-:W-:Y:S02]  /*0310*/  IMAD R9, R3.reuse, R3, RZ ;  /* 0x0000000303097224 */ /* 0x040fe400078e02ff */
[C---:B------:R-:W-:Y:S02]  /*0320*/  IMAD R13, R0.reuse, R13, RZ ;  /* 0x0000000d000d7224 */ /* 0x040fe400078e02ff */
[----:B------:R-:W-:Y:S02]  /*0330*/  IMAD R2, R0, R0, R9 ;  /* 0x0000000000027224 */ /* 0x000fe400078e0209 */
[----:B------:R-:W-:-:S03]  /*0340*/  IMAD R0, R3, R4, R13 ;  /* 0x0000000403007224 */ /* 0x000fc600078e020d */
[----:B------:R-:W-:Y:S02]  /*0350*/  I2FP.F32.S32 R11, R2 ;  /* 0x00000002000b7245 */ /* 0x000fe40000201400 */
[----:B------:R-:W-:Y:S02]  /*0360*/  I2FP.F32.S32 R0, R0 ;  /* 0x0000000000007245 */ /* 0x000fe40000201400 */
[----:B------:R-:W0:Y:S08]  /*0370*/  MUFU.RCP R2, R11 ;  /* 0x0000000b00027308 */ /* 0x000e300000001000 */
[----:B------:R-:W1:Y:S01]  /*0380*/  FCHK P0, R0, R11 ;  /* 0x0000000b00007302 */ /* 0x000e620000000000 */
[----:B0-----:R-:W-:-:S04]  /*0390*/  FFMA R3, -R11, R2, 1 ;  /* 0x3f8000000b037423 */ /* 0x001fc80000000102 */
[----:B------:R-:W-:-:S04]  /*03a0*/  FFMA R3, R2, R3, R2 ;  /* 0x0000000302037223 */ /* 0x000fc80000000002 */
[----:B------:R-:W-:-:S04]  /*03b0*/  FFMA R12, R0, R3, RZ ;  /* 0x00000003000c7223 */ /* 0x000fc800000000ff */
[----:B------:R-:W-:-:S04]  /*03c0*/  FFMA R2, -R11, R12, R0 ;  /* 0x0000000c0b027223 */ /* 0x000fc80000000100 */
[----:B------:R-:W-:Y:S01]  /*03d0*/  FFMA R12, R3, R2, R12 ;  /* 0x00000002030c7223 */ /* 0x000fe2000000000c */
[----:B-1----:R-:W-:Y:S06]  /*03e0*/  @!P0 BRA `(.L_x_1) ;  /* 0x0000000000108947 */ /* 0x002fec0003800000 */
[----:B------:R-:W-:Y:S01]  /*03f0*/  IMAD.MOV.U32 R3, RZ, RZ, R11 ;  /* 0x000000ffff037224 */ /* 0x000fe200078e000b */
[----:B------:R-:W-:-:S07]  /*0400*/  MOV R2, 0x420 ;  /* 0x0000042000027802 */ /* 0x000fce0000000f00 */
[----:B------:R-:W-:Y:S05]  /*0410*/  CALL.REL.NOINC `($__internal_1_$__cuda_sm3x_div_rn_noftz_f32_slowpath) ;  /* 0x0000000c00207944 */ /* 0x000fea0003c00000 */
[----:B------:R-:W-:-:S07]  /*0420*/  MOV R12, R0 ;  /* 0x00000000000c7202 */ /* 0x000fce0000000f00 */
.L_x_1:
[----:B------:R-:W-:Y:S05]  /*0430*/  BSYNC.RECONVERGENT B0 ;  /* 0x0000000000007941 */ /* 0x000fea0003800200 */
.L_x_0:
[----:B------:R-:W-:-:S04]  /*0440*/  FSETP.GT.AND P0, PT, R12, 1, PT ;  /* 0x3f8000000c00780b */ /* 0x000fc80003f04000 */
[----:B------:R-:W-:-:S13]  /*0450*/  FSETP.LT.OR P0, PT, R12, RZ, P0 ;  /* 0x000000ff0c00720b */ /* 0x000fda0000701400 */
[----:B------:R-:W-:Y:S05]  /*0460*/  @P0 EXIT ;  /* 0x000000000000094d */ /* 0x000fea0003800000 */
[----:B------:R-:W0:Y:S08]  /*0470*/  LDC.U8 R11, c[0x0][0x3a0] ;  /* 0x0000e800ff0b7b82 */ /* 0x000e300000000000 */
[----:B------:R-:W1:Y:S01]  /*0480*/  LDC.U8 R19, c[0x0][0x3b0] ;  /* 0x0000ec00ff137b82 */ /* 0x000e620000000000 */
[----:B0-----:R-:W-:-:S04]  /*0490*/  PRMT R0, R11, 0x9910, RZ ;  /* 0x000099100b007816 */ /* 0x001fc800000000ff */
[----:B------:R-:W-:-:S13]  /*04a0*/  ISETP.NE.AND P0, PT, R0, 0x1, PT ;  /* 0x000000010000780c */ /* 0x000fda0003f05270 */
[----:B-1----:R-:W-:Y:S05]  /*04b0*/  @P0 BRA `(.L_x_2) ;  /* 0x00000000000c0947 */ /* 0x002fea0003800000 */
[----:B------:R-:W0:Y:S02]  /*04c0*/  LDC.64 R2, c[0x0][0x3a8] ;  /* 0x0000ea00ff027b82 */ /* 0x000e240000000a00 */
[----:B0-----:R0:W5:Y:S01]  /*04d0*/  LDG.E.U8 R11, desc[UR6][R2.64] ;  /* 0x00000006020b7981 */ /* 0x001162000c1e1100 */
[----:B------:R-:W-:Y:S05]  /*04e0*/  BRA `(.L_x_3) ;  /* 0x0000000000b07947 */ /* 0x000fea0003800000 */
.L_x_2:
[----:B------:R-:W-:Y:S01]  /*04f0*/  FMUL R0, R12, 100 ;  /* 0x42c800000c007820 */ /* 0x000fe20000400000 */
[----:B------:R-:W-:Y:S01]  /*0500*/  VIADD R2, R11, 0xffffffff ;  /* 0xffffffff0b027836 */ /* 0x000fe20000000000 */
[----:B------:R-:W0:Y:S04]  /*0510*/  LDCU.64 UR8, c[0x0][0x3a8] ;  /* 0x00007500ff0877ac */ /* 0x000e280008000a00 */
[----:B------:R-:W1:Y:S02]  /*0520*/  F2I.U32.TRUNC.NTZ R0, R0 ;  /* 0x0000000000007305 */ /* 0x000e64000020f000 */
[----:B-1----:R-:W-:-:S05]  /*0530*/  LOP3.LUT R3, R0, 0xff, RZ, 0xc0, !PT ;  /* 0x000000ff00037812 */ /* 0x002fca00078ec0ff */
[----:B------:R-:W-:-:S04]  /*0540*/  IMAD R13, R2, R3, RZ ;  /* 0x00000003020d7224 */ /* 0x000fc800078e02ff */
[----:B------:R-:W-:-:S05]  /*0550*/  IMAD.HI.U32 R15, R13, 0x51eb851f, RZ ;  /* 0x51eb851f0d0f7827 */ /* 0x000fca00078e00ff */
[----:B------:R-:W-:-:S04]  /*0560*/  SHF.R.U32.HI R15, RZ, 0x5, R15 ;  /* 0x00000005ff0f7819 */ /* 0x000fc8000001160f */
[C---:B------:R-:W-:Y:S01]  /*0570*/  ISETP.GE.U32.AND P0, PT, R15.reuse, R2, PT ;  /* 0x000000020f00720c */ /* 0x040fe20003f06070 */
[----:B------:R-:W-:-:S12]  /*0580*/  VIADD R16, R15, 0x1 ;  /* 0x000000010f107836 */ /* 0x000fd80000000000 */
[----:B------:R-:W-:Y:S02]  /*0590*/  @P0 IADD3 R16, PT, PT, R11, -0x2, RZ ;  /* 0xfffffffe0b100810 */ /* 0x000fe40007ffe0ff */
[----:B0-----:R-:W-:Y:S02]  /*05a0*/  IADD3 R2, P0, PT, R15, UR8, RZ ;  /* 0x000000080f027c10 */ /* 0x001fe4000ff1e0ff */
[----:B------:R-:W-:-:S03]  /*05b0*/  IADD3 R16, P1, PT, R16, UR8, RZ ;  /* 0x0000000810107c10 */ /* 0x000fc6000ff3e0ff */
[----:B------:R-:W-:Y:S02]  /*05c0*/  IMAD.X R3, RZ, RZ, UR9, P0 ;  /* 0x00000009ff037e24 */ /* 0x000fe400080e06ff */
[----:B------:R-:W-:-:S03]  /*05d0*/  IMAD.X R17, RZ, RZ, UR9, P1 ;  /* 0x00000009ff117e24 */ /* 0x000fc600088e06ff */
[----:B------:R0:W5:Y:S04]  /*05e0*/  LDG.E.U8 R14, desc[UR6][R2.64] ;  /* 0x00000006020e7981 */ /* 0x000168000c1e1100 */
[----:B------:R0:W5:Y:S01]  /*05f0*/  LDG.E.U8 R11, desc[UR6][R16.64] ;  /* 0x00000006100b7981 */ /* 0x000162000c1e1100 */
[----:B------:R-:W-:Y:S01]  /*0600*/  HFMA2 R21, -RZ, RZ, 1.0341796875, -112.625 ;  /* 0x3c23d70aff157431 */ /* 0x000fe200000001ff */
[----:B------:R-:W-:Y:S01]  /*0610*/  I2FP.F32.U32 R0, R13 ;  /* 0x0000000d00007245 */ /* 0x000fe20000201000 */
[----:B------:R-:W-:Y:S01]  /*0620*/  IMAD.MOV.U32 R18, RZ, RZ, 0x42c80000 ;  /* 0x42c80000ff127424 */ /* 0x000fe200078e00ff */
[----:B------:R-:W-:Y:S02]  /*0630*/  BSSY.RECONVERGENT B0, `(.L_x_4) ;  /* 0x000000c000007945 */ /* 0x000fe40003800200 */
[----:B------:R-:W1:Y:S01]  /*0640*/  FCHK P0, R0, 100 ;  /* 0x42c8000000007902 */ /* 0x000e620000000000 */
[----:B------:R-:W-:-:S04]  /*0650*/  FFMA R18, R21, -R18, 1 ;  /* 0x3f80000015127423 */ /* 0x000fc80000000812 */
[----:B------:R-:W-:-:S04]  /*0660*/  FFMA R13, R18, R21, 0.0099999997764825820923 ;  /* 0x3c23d70a120d7423 */ /* 0x000fc80000000015 */
[----:B------:R-:W-:-:S04]  /*0670*/  FFMA R18, R0, R13, RZ ;  /* 0x0000000d00127223 */ /* 0x000fc800000000ff */
[----:B------:R-:W-:-:S04]  /*0680*/  FFMA R20, R18, -100, R0 ;  /* 0xc2c8000012147823 */ /* 0x000fc80000000000 */
[----:B------:R-:W-:Y:S01]  /*0690*/  FFMA R13, R13, R20, R18 ;  /* 0x000000140d0d7223 */ /* 0x000fe20000000012 */
[----:B01----:R-:W-:Y:S06]  /*06a0*/  @!P0 BRA `(.L_x_5) ;  /* 0x0000000000108947 */ /* 0x003fec0003800000 */
[----:B------:R-:W-:Y:S01]  /*06b0*/  IMAD.MOV.U32 R3, RZ, RZ, 0x42c80000 ;  /* 0x42c80000ff037424 */ /* 0x000fe200078e00ff */
[----:B------:R-:W-:-:S07]  /*06c0*/  MOV R2, 0x6e0 ;  /* 0x000006e000027802 */ /* 0x000fce0000000f00 */
[----:B-----5:R-:W-:Y:S05]  /*06d0*/  CALL.REL.NOINC `($__internal_1_$__cuda_sm3x_div_rn_noftz_f32_slowpath) ;  /* 0x0000000800707944 */ /* 0x020fea0003c00000 */
[----:B------:R-:W-:-:S07]  /*06e0*/  MOV R13, R0 ;  /* 0x00000000000d7202 */ /* 0x000fce0000000f00 */
.L_x_5:
[----:B------:R-:W-:Y:S05]  /*06f0*/  BSYNC.RECONVERGENT B0 ;  /* 0x0000000000007941 */ /* 0x000fea0003800200 */
.L_x_4:
[----:B------:R-:W-:Y:S02]  /*0700*/  I2FP.F32.U32 R0, R15 ;  /* 0x0000000f00007245 */ /* 0x000fe40000201000 */
[----:B-----5:R-:W-:Y:S02]  /*0710*/  LOP3.LUT R3, R11, 0xffff, RZ, 0xc0, !PT ;  /* 0x0000ffff0b037812 */ /* 0x020fe400078ec0ff */
[----:B------:R-:W-:Y:S01]  /*0720*/  LOP3.LUT R2, R14, 0xffff, RZ, 0xc0, !PT ;  /* 0x0000ffff0e027812 */ /* 0x000fe200078ec0ff */
[----:B------:R-:W-:Y:S01]  /*0730*/  FADD R0, -R0, R13 ;  /* 0x0000000d00007221 */ /* 0x000fe20000000100 */
[----:B------:R-:W-:Y:S02]  /*0740*/  I2FP.F32.U32 R3, R3 ;  /* 0x0000000300037245 */ /* 0x000fe40000201000 */
[----:B------:R-:W-:-:S03]  /*0750*/  I2FP.F32.U32 R2, R2 ;  /* 0x0000000200027245 */ /* 0x000fc60000201000 */
[C---:B------:R-:W-:Y:S01]  /*0760*/  FMUL R11, R0.reuse, R3 ;  /* 0x00000003000b7220 */ /* 0x040fe20000400000 */
[----:B------:R-:W-:-:S04]  /*0770*/  FADD R3, -R0, 1 ;  /* 0x3f80000000037421 */ /* 0x000fc80000000100 */
[----:B------:R-:W-:-:S06]  /*0780*/  FFMA R2, R2, R3, R11 ;  /* 0x0000000302027223 */ /* 0x000fcc000000000b */
[----:B------:R-:W0:Y:S02]  /*0790*/  F2I.U32.TRUNC.NTZ R2, R2 ;  /* 0x0000000200027305 */ /* 0x000e24000020f000 */
[----:B0-----:R-:W-:-:S07]  /*07a0*/  PRMT R11, R2, 0x7610, R11 ;  /* 0x00007610020b7816 */ /* 0x001fce000000000b */
.L_x_3:
[----:B------:R-:W-:-:S04]  /*07b0*/  PRMT R0, R19, 0x9910, RZ ;  /* 0x0000991013007816 */ /* 0x000fc800000000ff */
[----:B------:R-:W-:-:S13]  /*07c0*/  ISETP.NE.AND P0, PT, R0, 0x1, PT ;  /* 0x000000010000780c */ /* 0x000fda0003f05270 */
[----:B------:R-:W-:Y:S05]  /*07d0*/  @P0 BRA `(.L_x_6) ;  /* 0x00000000000c0947 */ /* 0x000fea0003800000 */
[----:B0-----:R-:W0:Y:S02]  /*07e0*/  LDC.64 R2, c[0x0][0x3b8] ;  /* 0x0000ee00ff027b82 */ /* 0x001e240000000a00 */
[----:B0-----:R0:W5:Y:S01]  /*07f0*/  LDG.E.U16 R3, desc[UR6][R2.64] ;  /* 0x0000000602037981 */ /* 0x001162000c1e1500 */
[----:B------:R-:W-:Y:S05]  /*0800*/  BRA `(.L_x_7) ;  /* 0x0000000000a87947 */ /* 0x000fea0003800000 */
.L_x_6:
[----:B------:R-:W-:Y:S01]  /*0810*/  FMUL R14, R12, 100 ;  /* 0x42c800000c0e7820 */ /* 0x000fe20000400000 */
[----:B------:R-:W-:Y:S01]  /*0820*/  VIADD R13, R19, 0xffffffff ;  /* 0xffffffff130d7836 */ /* 0x000fe20000000000 */
[----:B0-----:R-:W0:Y:S04]  /*0830*/  LDC.64 R2, c[0x0][0x3b8] ;  /* 0x0000ee00ff027b82 */ /* 0x001e280000000a00 */
[----:B------:R-:W1:Y:S02]  /*0840*/  F2I.U32.TRUNC.NTZ R14, R14 ;  /* 0x0000000e000e7305 */ /* 0x000e64000020f000 */
[----:B-1----:R-:W-:-:S05]  /*0850*/  LOP3.LUT R0, R14, 0xff, RZ, 0xc0, !PT ;  /* 0x000000ff0e007812 */ /* 0x002fca00078ec0ff */
[----:B------:R-:W-:-:S04]  /*0860*/  IMAD R0, R0, R13, RZ ;  /* 0x0000000d00007224 */ /* 0x000fc800078e02ff */
[----:B------:R-:W-:-:S05]  /*0870*/  IMAD.HI.U32 R12, R0, 0x51eb851f, RZ ;  /* 0x51eb851f000c7827 */ /* 0x000fca00078e00ff */
[----:B------:R-:W-:-:S04]  /*0880*/  SHF.R.U32.HI R12, RZ, 0x5, R12 ;  /* 0x00000005ff0c7819 */ /* 0x000fc8000001160c */
[C---:B------:R-:W-:Y:S01]  /*0890*/  ISETP.GE.U32.AND P0, PT, R12.reuse, R13, PT ;  /* 0x0000000d0c00720c */ /* 0x040fe20003f06070 */
[C---:B------:R-:W-:Y:S02]  /*08a0*/  VIADD R13, R12.reuse, 0x1 ;  /* 0x000000010c0d7836 */ /* 0x040fe40000000000 */
[----:B0-----:R-:W-:-:S05]  /*08b0*/  IMAD.WIDE.U32 R16, R12, 0x2, R2 ;  /* 0x000000020c107825 */ /* 0x001fca00078e0002 */
[----:B------:R0:W5:Y:S05]  /*08c0*/  LDG.E.U16 R14, desc[UR6][R16.64] ;  /* 0x00000006100e7981 */ /* 0x00016a000c1e1500 */
[----:B------:R-:W-:-:S05]  /*08d0*/  @P0 IADD3 R13, PT, PT, R19, -0x2, RZ ;  /* 0xfffffffe130d0810 */ /* 0x000fca0007ffe0ff */
[----:B------:R-:W-:-:S05]  /*08e0*/  IMAD.WIDE.U32 R2, R13, 0x2, R2 ;  /* 0x000000020d027825 */ /* 0x000fca00078e0002 */
[----:B------:R0:W5:Y:S01]  /*08f0*/  LDG.E.U16 R15, desc[UR6][R2.64] ;  /* 0x00000006020f7981 */ /* 0x000162000c1e1500 */
[----:B------:R-:W-:Y:S01]  /*0900*/  I2FP.F32.U32 R20, R0 ;  /* 0x0000000000147245 */ /* 0x000fe20000201000 */
[----:B------:R-:W-:Y:S02]  /*0910*/  IMAD.MOV.U32 R13, RZ, RZ, 0x3c23d70a ;  /* 0x3c23d70aff0d7424 */ /* 0x000fe400078e00ff */
[----:B------:R-:W-:Y:S01]  /*0920*/  IMAD.MOV.U32 R18, RZ, RZ, 0x42c80000 ;  /* 0x42c80000ff127424 */ /* 0x000fe200078e00ff */
[----:B------:R-:W1:Y:S03]  /*0930*/  FCHK P0, R20, 100 ;  /* 0x42c8000014007902 */ /* 0x000e660000000000 */
[----:B------:R-:W-:-:S04]  /*0940*/  FFMA R18, R13, -R18, 1 ;  /* 0x3f8000000d127423 */ /* 0x000fc80000000812 */
[----:B------:R-:W-:-:S04]  /*0950*/  FFMA R0, R18, R13, 0.0099999997764825820923 ;  /* 0x3c23d70a12007423 */ /* 0x000fc8000000000d */
[----:B------:R-:W-:Y:S01]  /*0960*/  FFMA R13, R0, R20, RZ ;  /* 0x00000014000d7223 */ /* 0x000fe200000000ff */
[----:B------:R-:W-:Y:S03]  /*0970*/  BSSY.RECONVERGENT B0, `(.L_x_8) ;  /* 0x0000008000007945 */ /* 0x000fe60003800200 */
[----:B------:R-:W-:-:S04]  /*0980*/  FFMA R18, R13, -100, R20 ;  /* 0xc2c800000d127823 */ /* 0x000fc80000000014 */
[----:B------:R-:W-:Y:S01]  /*0990*/  FFMA R0, R0, R18, R13 ;  /* 0x0000001200007223 */ /* 0x000fe2000000000d */
[----:B01----:R-:W-:Y:S06]  /*09a0*/  @!P0 BRA `(.L_x_9) ;  /* 0x0000000000108947 */ /* 0x003fec0003800000 */
[----:B------:R-:W-:Y:S01]  /*09b0*/  MOV R0, R20 ;  /* 0x0000001400007202 */ /* 0x000fe20000000f00 */
[----:B------:R-:W-:Y:S01]  /*09c0*/  IMAD.MOV.U32 R3, RZ, RZ, 0x42c80000 ;  /* 0x42c80000ff037424 */ /* 0x000fe200078e00ff */
[----:B------:R-:W-:-:S07]  /*09d0*/  MOV R2, 0x9f0 ;  /* 0x000009f000027802 */ /* 0x000fce0000000f00 */
[----:B-----5:R-:W-:Y:S05]  /*09e0*/  CALL.REL.NOINC `($__internal_1_$__cuda_sm3x_div_rn_noftz_f32_slowpath) ;  /* 0x0000000400ac7944 */ /* 0x020fea0003c00000 */
.L_x_9:
[----:B------:R-:W-:Y:S05]  /*09f0*/  BSYNC.RECONVERGENT B0 ;  /* 0x0000000000007941 */ /* 0x000fea0003800200 */
.L_x_8:
[----:B------:R-:W-:Y:S02]  /*0a00*/  I2FP.F32.U32 R3, R12 ;  /* 0x0000000c00037245 */ /* 0x000fe40000201000 */
[----:B-----5:R-:W-:Y:S02]  /*0a10*/  LOP3.LUT R13, R15, 0xffff, RZ, 0xc0, !PT ;  /* 0x0000ffff0f0d7812 */ /* 0x020fe400078ec0ff */
[----:B------:R-:W-:Y:S01]  /*0a20*/  LOP3.LUT R2, R14, 0xffff, RZ, 0xc0, !PT ;  /* 0x0000ffff0e027812 */ /* 0x000fe200078ec0ff */
[----:B------:R-:W-:Y:S01]  /*0a30*/  FADD R0, -R3, R0 ;  /* 0x0000000003007221 */ /* 0x000fe20000000100 */
[----:B------:R-:W-:Y:S02]  /*0a40*/  I2FP.F32.U32 R13, R13 ;  /* 0x0000000d000d7245 */ /* 0x000fe40000201000 */
[----:B------:R-:W-:Y:S01]  /*0a50*/  I2FP.F32.U32 R2, R2 ;  /* 0x0000000200027245 */ /* 0x000fe20000201000 */
[C---:B------:R-:W-:Y:S02]  /*0a60*/  FADD R3, -R0.reuse, 1 ;  /* 0x3f80000000037421 */ /* 0x040fe40000000100 */
[----:B------:R-:W-:-:S04]  /*0a70*/  FMUL R13, R0, R13 ;  /* 0x0000000d000d7220 */ /* 0x000fc80000400000 */
[----:B------:R-:W-:-:S06]  /*0a80*/  FFMA R2, R2, R3, R13 ;  /* 0x0000000302027223 */ /* 0x000fcc000000000d */
[----:B------:R-:W0:Y:S02]  /*0a90*/  F2I.U32.TRUNC.NTZ R2, R2 ;  /* 0x0000000200027305 */ /* 0x000e24000020f000 */
[----:B0-----:R-:W-:-:S07]  /*0aa0*/  PRMT R3, R2, 0x7610, R3 ;  /* 0x0000761002037816 */ /* 0x001fce0000000003 */
.L_x_7:
[----:B------:R-:W-:Y:S01]  /*0ab0*/  IMAD.IADD R0, R7, 0x1, -R8 ;  /* 0x0000000107007824 */ /* 0x000fe200078e0a08 */
[----:B0----5:R-:W0:Y:S03]  /*0ac0*/  I2F.U16 R2, R3 ;  /* 0x0000000300027306 */ /* 0x021e260000101000 */
[----:B------:R-:W-:-:S05]  /*0ad0*/  IMAD R0, R0, R0, R9 ;  /* 0x0000000000007224 */ /* 0x000fca00078e0209 */
[----:B------:R-:W-:-:S04]  /*0ae0*/  I2FP.F32.U32 R0, R0 ;  /* 0x0000000000007245 */ /* 0x000fc80000201000 */
[----:B------:R-:W-:Y:S01]  /*0af0*/  IADD3 R12, PT, PT, R0, -0xd000000, RZ ;  /* 0xf3000000000c7810 */ /* 0x000fe20007ffe0ff */
[----:B------:R1:W2:Y:S01]  /*0b00*/  MUFU.RSQ R9, R0 ;  /* 0x0000000000097308 */ /* 0x0002a20000001400 */
[----:B0-----:R-:W-:Y:S02]  /*0b10*/  FMNMX R2, R2, 1, !PT ;  /* 0x3f80000002027809 */ /* 0x001fe40007800000 */
[----:B------:R-:W-:-:S13]  /*0b20*/  ISETP.GT.U32.AND P0, PT, R12, 0x727fffff, PT ;  /* 0x727fffff0c00780c */ /* 0x000fda0003f04070 */
[----:B-12---:R-:W-:Y:S05]  /*0b30*/  @!P0 BRA `(.L_x_10) ;  /* 0x0000000000188947 */ /* 0x006fea0003800000 */
[----:B------:R-:W-:Y:S01]  /*0b40*/  BSSY.RECONVERGENT B0, `(.L_x_11) ;  /* 0x0000003000007945 */ /* 0x000fe20003800200 */
[----:B------:R-:W-:-:S07]  /*0b50*/  MOV R16, 0xb70 ;  /* 0x00000b7000107802 */ /* 0x000fce0000000f00 */
[----:B------:R-:W-:Y:S05]  /*0b60*/  CALL.REL.NOINC `($__internal_0_$__cuda_sm20_sqrt_rn_f32_slowpath) ;  /* 0x0000000000f47944 */ /* 0x000fea0003c00000 */
[----:B------:R-:W-:Y:S05]  /*0b70*/  BSYNC.RECONVERGENT B0 ;  /* 0x0000000000007941 */ /* 0x000fea0003800200 */
.L_x_11:
[----:B------:R-:W-:Y:S01]  /*0b80*/  IMAD.MOV.U32 R3, RZ, RZ, R9 ;  /* 0x000000ffff037224 */ /* 0x000fe200078e0009 */
[----:B------:R-:W-:Y:S06]  /*0b90*/  BRA `(.L_x_12) ;  /* 0x0000000000107947 */ /* 0x000fec0003800000 */
.L_x_10:
[----:B------:R-:W-:Y:S01]  /*0ba0*/  FMUL.FTZ R3, R0, R9 ;  /* 0x0000000900037220 */ /* 0x000fe20000410000 */
[----:B------:R-:W-:-:S03]  /*0bb0*/  FMUL.FTZ R9, R9, 0.5 ;  /* 0x3f00000009097820 */ /* 0x000fc60000410000 */
[----:B------:R-:W-:-:S04]  /*0bc0*/  FFMA R0, -R3, R3, R0 ;  /* 0x0000000303007223 */ /* 0x000fc80000000100 */
[----:B------:R-:W-:-:S07]  /*0bd0*/  FFMA R3, R0, R9, R3 ;  /* 0x0000000900037223 */ /* 0x000fce0000000003 */
.L_x_12:
[----:B------:R-:W-:Y:S01]  /*0be0*/  IMAD.IADD R8, R6, 0x1, -R8 ;  /* 0x0000000106087824 */ /* 0x000fe200078e0a08 */
[----:B------:R-:W-:Y:S03]  /*0bf0*/  BSSY.RECONVERGENT B0, `(.L_x_13) ;  /* 0x0000010000007945 */ /* 0x000fe60003800200 */
[----:B------:R-:W-:-:S04]  /*0c00*/  IMAD R9, R8, R8, RZ ;  /* 0x0000000808097224 */ /* 0x000fc800078e02ff */
[----:B------:R-:W-:-:S05]  /*0c10*/  IMAD R9, R4, R4, R9 ;  /* 0x0000000404097224 */ /* 0x000fca00078e0209 */
[----:B------:R-:W-:-:S04]  /*0c20*/  I2FP.F32.U32 R0, R9 ;  /* 0x0000000900007245 */ /* 0x000fc80000201000 */
[----:B------:R-:W-:Y:S01]  /*0c30*/  IADD3 R4, PT, PT, R0, -0xd000000, RZ ;  /* 0xf300000000047810 */ /* 0x000fe20007ffe0ff */
[----:B------:R0:W1:Y:S03]  /*0c40*/  MUFU.RSQ R9, R0 ;  /* 0x0000000000097308 */ /* 0x0000660000001400 */
[----:B------:R-:W-:-:S13]  /*0c50*/  ISETP.GT.U32.AND P0, PT, R4, 0x727fffff, PT ;  /* 0x727fffff0400780c */ /* 0x000fda0003f04070 */
[----:B0-----:R-:W-:Y:S05]  /*0c60*/  @!P0 BRA `(.L_x_14) ;  /* 0x0000000000108947 */ /* 0x001fea0003800000 */
[----:B------:R-:W-:-:S07]  /*0c70*/  MOV R16, 0xc90 ;  /* 0x00000c9000107802 */ /* 0x000fce0000000f00 */
[----:B-1----:R-:W-:Y:S05]  /*0c80*/  CALL.REL.NOINC `($__internal_0_$__cuda_sm20_sqrt_rn_f32_slowpath) ;  /* 0x0000000000ac7944 */ /* 0x002fea0003c00000 */
[----:B------:R-:W-:Y:S01]  /*0c90*/  IMAD.MOV.U32 R4, RZ, RZ, R9 ;  /* 0x000000ffff047224 */ /* 0x000fe200078e0009 */
[----:B------:R-:W-:Y:S06]  /*0ca0*/  BRA `(.L_x_15) ;  /* 0x0000000000107947 */ /* 0x000fec0003800000 */
.L_x_14:
[----:B-1----:R-:W-:Y:S01]  /*0cb0*/  FMUL.FTZ R13, R0, R9 ;  /* 0x00000009000d7220 */ /* 0x002fe20000410000 */
[----:B------:R-:W-:-:S03]  /*0cc0*/  FMUL.FTZ R4, R9, 0.5 ;  /* 0x3f00000009047820 */ /* 0x000fc60000410000 */
[----:B------:R-:W-:-:S04]  /*0cd0*/  FFMA R0, -R13, R13, R0 ;  /* 0x0000000d0d007223 */ /* 0x000fc80000000100 */
[----:B------:R-:W-:-:S07]  /*0ce0*/  FFMA R4, R0, R4, R13 ;  /* 0x0000000400047223 */ /* 0x000fce000000000d */
.L_x_15:
[----:B------:R-:W-:Y:S05]  /*0cf0*/  BSYNC.RECONVERGENT B0 ;  /* 0x0000000000007941 */ /* 0x000fea0003800200 */
.L_x_13:
[----:B------:R-:W-:Y:S01]  /*0d00*/  IMAD.IADD R7, R7, 0x1, -R6 ;  /* 0x0000000107077824 */ /* 0x000fe200078e0a06 */
[----:B------:R-:W-:Y:S01]  /*0d10*/  IADD3 R10, PT, PT, R10, -R5, RZ ;  /* 0x800000050a0a7210 */ /* 0x000fe20007ffe0ff */
[----:B------:R-:W-:Y:S02]  /*0d20*/  BSSY.RECONVERGENT B0, `(.L_x_16) ;  /* 0x0000010000007945 */ /* 0x000fe40003800200 */
[----:B------:R-:W-:-:S04]  /*0d30*/  IMAD R7, R7, R7, RZ ;  /* 0x0000000707077224 */ /* 0x000fc800078e02ff */
[----:B------:R-:W-:-:S05]  /*0d40*/  IMAD R7, R10, R10, R7 ;  /* 0x0000000a0a077224 */ /* 0x000fca00078e0207 */
[----:B------:R-:W-:-:S04]  /*0d50*/  I2FP.F32.U32 R0, R7 ;  /* 0x0000000700007245 */ /* 0x000fc80000201000 */
[----:B------:R0:W1:Y:S01]  /*0d60*/  MUFU.RSQ R7, R0 ;  /* 0x0000000000077308 */ /* 0x0000620000001400 */
[----:B------:R-:W-:-:S05]  /*0d70*/  VIADD R8, R0, 0xf3000000 ;  /* 0xf300000000087836 */ /* 0x000fca0000000000 */
[----:B------:R-:W-:-:S13]  /*0d80*/  ISETP.GT.U32.AND P0, PT, R8, 0x727fffff, PT ;  /* 0x727fffff0800780c */ /* 0x000fda0003f04070 */
[----:B01----:R-:W-:Y:S05]  /*0d90*/  @!P0 BRA `(.L_x_17) ;  /* 0x0000000000108947 */ /* 0x003fea0003800000 */
[----:B------:R-:W-:-:S07]  /*0da0*/  MOV R16, 0xdc0 ;  /* 0x00000dc000107802 */ /* 0x000fce0000000f00 */
[----:B------:R-:W-:Y:S05]  /*0db0*/  CALL.REL.NOINC `($__internal_0_$__cuda_sm20_sqrt_rn_f32_slowpath) ;  /* 0x0000000000607944 */ /* 0x000fea0003c00000 */
[----:B------:R-:W-:Y:S01]  /*0dc0*/  IMAD.MOV.U32 R7, RZ, RZ, R9 ;  /* 0x000000ffff077224 */ /* 0x000fe200078e0009 */
[----:B------:R-:W-:Y:S06]  /*0dd0*/  BRA `(.L_x_18) ;  /* 0x0000000000107947 */ /* 0x000fec0003800000 */
.L_x_17:
[----:B------:R-:W-:Y:S01]  /*0de0*/  FMUL.FTZ R9, R0, R7 ;  /* 0x0000000700097220 */ /* 0x000fe20000410000 */
[----:B------:R-:W-:-:S03]  /*0df0*/  FMUL.FTZ R7, R7, 0.5 ;  /* 0x3f00000007077820 */ /* 0x000fc60000410000 */
[----:B------:R-:W-:-:S04]  /*0e00*/  FFMA R0, -R9, R9, R0 ;  /* 0x0000000909007223 */ /* 0x000fc80000000100 */
[----:B------:R-:W-:-:S07]  /*0e10*/  FFMA R7, R0, R7, R9 ;  /* 0x0000000700077223 */ /* 0x000fce0000000009 */
.L_x_18:
[----:B------:R-:W-:Y:S05]  /*0e20*/  BSYNC.RECONVERGENT B0 ;  /* 0x0000000000007941 */ /* 0x000fea0003800200 */
.L_x_16:
[----:B------:R-:W-:Y:S01]  /*0e30*/  FADD R4, R7, R4 ;  /* 0x0000000407047221 */ /* 0x000fe20000000000 */
[----:B------:R-:W-:-:S03]  /*0e40*/  FMUL R2, R2, 0.5 ;  /* 0x3f00000002027820 */ /* 0x000fc60000400000 */
[----:B------:R-:W-:-:S05]  /*0e50*/  FADD R3, -R4, R3 ;  /* 0x0000000304037221 */ /* 0x000fca0000000100 */
[----:B------:R-:W-:-:S13]  /*0e60*/  FSETP.GTU.AND P0, PT, |R3|, R2, PT ;  /* 0x000000020300720b */ /* 0x000fda0003f0c200 */
[----:B------:R-:W-:Y:S05]  /*0e70*/  @P0 EXIT ;  /* 0x000000000000094d */ /* 0x000fea0003800000 */
[----:B------:R-:W0:Y:S01]  /*0e80*/  LDC R0, c[0x0][0x380] ;  /* 0x0000e000ff007b82 */ /* 0x000e220000000800 */
[----:B------:R-:W0:Y:S01]  /*0e90*/  LDCU.U16 UR5, c[0x0][0x392] ;  /* 0x00007240ff0577ac */ /* 0x000e220008000400 */
[----:B------:R-:W-:Y:S01]  /*0ea0*/  LOP3.LUT R11, R11, 0xff, RZ, 0xc0, !PT ;  /* 0x000000ff0b0b7812 */ /* 0x000fe200078ec0ff */
[----:B------:R-:W1:Y:S05]  /*0eb0*/  LDCU.64 UR8, c[0x0][0x388] ;  /* 0x00007100ff0877ac */ /* 0x000e6a0008000a00 */
[----:B------:R-:W2:Y:S01]  /*0ec0*/  I2F.U16 R11, R11 ;  /* 0x0000000b000b7306 */ /* 0x000ea20000101000 */
[----:B0-----:R-:W-:-:S04]  /*0ed0*/  IMAD R5, R0, UR5, R5 ;  /* 0x0000000500057c24 */ /* 0x001fc8000f8e0205 */
[----:B------:R-:W-:-:S03]  /*0ee0*/  IMAD R2, R5, UR4, R6 ;  /* 0x0000000405027c24 */ /* 0x000fc6000f8e0206 */
[----:B--2---:R-:W0:Y:S02]  /*0ef0*/  F2I.NTZ R5, R11 ;  /* 0x0000000b00057305 */ /* 0x004e240000203100 */
[----:B-1----:R-:W-:-:S04]  /*0f00*/  IADD3 R2, P0, PT, R2, UR8, RZ ;  /* 0x0000000802027c10 */ /* 0x002fc8000ff1e0ff */
[----:B------:R-:W-:-:S05]  /*0f10*/  IADD3.X R3, PT, PT, RZ, UR9, RZ, P0, !PT ;  /* 0x00000009ff037c10 */ /* 0x000fca00087fe4ff */
[----:B0-----:R-:W-:Y:S01]  /*0f20*/  STG.E.U8 desc[UR6][R2.64], R5 ;  /* 0x0000000502007986 */ /* 0x001fe2000c101106 */
[----:B------:R-:W-:Y:S05]  /*0f30*/  EXIT ;  /* 0x000000000000794d */ /* 0x000fea0003800000 */
        .weak           $__internal_0_$__cuda_sm20_sqrt_rn_f32_slowpath
        .type           $__internal_0_$__cuda_sm20_sqrt_rn_f32_slowpath,@function
        .size           $__internal_0_$__cuda_sm20_sqrt_rn_f32_slowpath,($__internal_1_$__cuda_sm3x_div_rn_noftz_f32_slowpath - $__internal_0_$__cuda_sm20_sqrt_rn_f32_slowpath)
$__internal_0_$__cuda_sm20_sqrt_rn_f32_slowpath:
[----:B------:R-:W-:-:S13]  /*0f40*/  LOP3.LUT P0, RZ, R0, 0x7fffffff, RZ, 0xc0, !PT ;  /* 0x7fffffff00ff7812 */ /* 0x000fda000780c0ff */
[----:B------:R-:W-:Y:S01]  /*0f50*/  @!P0 IMAD.MOV.U32 R9, RZ, RZ, R0 ;  /* 0x000000ffff098224 */ /* 0x000fe200078e0000 */
[----:B------:R-:W-:Y:S06]  /*0f60*/  @!P0 BRA `(.L_x_19) ;  /* 0x0000000000408947 */ /* 0x000fec0003800000 */
[----:B------:R-:W-:-:S13]  /*0f70*/  FSETP.GEU.FTZ.AND P0, PT, R0, RZ, PT ;  /* 0x000000ff0000720b */ /* 0x000fda0003f1e000 */
[----:B------:R-:W-:Y:S01]  /*0f80*/  @!P0 IMAD.MOV.U32 R9, RZ, RZ, 0x7fffffff ;  /* 0x7fffffffff098424 */ /* 0x000fe200078e00ff */
[----:B------:R-:W-:Y:S06]  /*0f90*/  @!P0 BRA `(.L_x_19) ;  /* 0x0000000000348947 */ /* 0x000fec0003800000 */
[----:B------:R-:W-:-:S13]  /*0fa0*/  FSETP.GTU.FTZ.AND P0, PT, |R0|, +INF , PT ;  /* 0x7f8000000000780b */ /* 0x000fda0003f1c200 */
[----:B------:R-:W-:Y:S01]  /*0fb0*/  @P0 FADD.FTZ R9, R0, 1 ;  /* 0x3f80000000090421 */ /* 0x000fe20000010000 */
[----:B------:R-:W-:Y:S06]  /*0fc0*/  @P0 BRA `(.L_x_19) ;  /* 0x0000000000280947 */ /* 0x000fec0003800000 */
[----:B------:R-:W-:-:S13]  /*0fd0*/  FSETP.NEU.FTZ.AND P0, PT, |R0|, +INF , PT ;  /* 0x7f8000000000780b */ /* 0x000fda0003f1d200 */
[----:B------:R-:W-:-:S04]  /*0fe0*/  @P0 FFMA R12, R0, 1.84467440737095516160e+19, RZ ;  /* 0x5f800000000c0823 */ /* 0x000fc800000000ff */
[----:B------:R-:W0:Y:S02]  /*0ff0*/  @P0 MUFU.RSQ R9, R12 ;  /* 0x0000000c00090308 */ /* 0x000e240000001400 */
[----:B0-----:R-:W-:Y:S01]  /*1000*/  @P0 FMUL.FTZ R13, R12, R9 ;  /* 0x000000090c0d0220 */ /* 0x001fe20000410000 */
[----:B------:R-:W-:Y:S01]  /*1010*/  @P0 FMUL.FTZ R15, R9, 0.5 ;  /* 0x3f000000090f0820 */ /* 0x000fe20000410000 */
[----:B------:R-:W-:Y:S02]  /*1020*/  @!P0 MOV R9, R0 ;  /* 0x0000000000098202 */ /* 0x000fe40000000f00 */
[----:B------:R-:W-:-:S04]  /*1030*/  @P0 FADD.FTZ R14, -R13, -RZ ;  /* 0x800000ff0d0e0221 */ /* 0x000fc80000010100 */
[----:B------:R-:W-:-:S04]  /*1040*/  @P0 FFMA R14, R13, R14, R12 ;  /* 0x0000000e0d0e0223 */ /* 0x000fc8000000000c */
[----:B------:R-:W-:-:S04]  /*1050*/  @P0 FFMA R14, R14, R15, R13 ;  /* 0x0000000f0e0e0223 */ /* 0x000fc8000000000d */
[----:B------:R-:W-:-:S07]  /*1060*/  @P0 FMUL.FTZ R9, R14, 2.3283064365386962891e-10 ;  /* 0x2f8000000e090820 */ /* 0x000fce0000410000 */
.L_x_19:
[----:B------:R-:W-:Y:S02]  /*1070*/  IMAD.MOV.U32 R12, RZ, RZ, R16 ;  /* 0x000000ffff0c7224 */ /* 0x000fe400078e0010 */
[----:B------:R-:W-:-:S04]  /*1080*/  IMAD.MOV.U32 R13, RZ, RZ, 0x0 ;  /* 0x00000000ff0d7424 */ /* 0x000fc800078e00ff */
[----:B------:R-:W-:Y:S05]  /*1090*/  RET.REL.NODEC R12 `(_Z14kern_drawLine3jPhttP7ushort2hS_hPt) ;  /* 0xffffffec0cd87950 */ /* 0x000fea0003c3ffff */
        .weak           $__internal_1_$__cuda_sm3x_div_rn_noftz_f32_slowpath
        .type           $__internal_1_$__cuda_sm3x_div_rn_noftz_f32_slowpath,@function
        .size           $__internal_1_$__cuda_sm3x_div_rn_noftz_f32_slowpath,(.L_x_307 - $__internal_1_$__cuda_sm3x_div_rn_noftz_f32_slowpath)
$__internal_1_$__cuda_sm3x_div_rn_noftz_f32_slowpath:
[----:B------:R-:W-:Y:S01]  /*10a0*/  SHF.R.U32.HI R13, RZ, 0x17, R3 ;  /* 0x00000017ff0d7819 */ /* 0x000fe20000011603 */
[----:B------:R-:W-:Y:S01]  /*10b0*/  BSSY.RECONVERGENT B1, `(.L_x_20) ;  /* 0x0000062000017945 */ /* 0x000fe20003800200 */
[----:B------:R-:W-:Y:S02]  /*10c0*/  SHF.R.U32.HI R18, RZ, 0x17, R0 ;  /* 0x00000017ff127819 */ /* 0x000fe40000011600 */
[----:B------:R-:W-:Y:S02]  /*10d0*/  LOP3.LUT R13, R13, 0xff, RZ, 0xc0, !PT ;  /* 0x000000ff0d0d7812 */ /* 0x000fe400078ec0ff */
[----:B------:R-:W-:Y:S02]  /*10e0*/  LOP3.LUT R18, R18, 0xff, RZ, 0xc0, !PT ;  /* 0x000000ff12127812 */ /* 0x000fe400078ec0ff */
[----:B------:R-:W-:-:S03]  /*10f0*/  IADD3 R20, PT, PT, R13, -0x1, RZ ;  /* 0xffffffff0d147810 */ /* 0x000fc60007ffe0ff */
[----:B------:R-:W-:Y:S01]  /*1100*/  VIADD R17, R18, 0xffffffff ;  /* 0xffffffff12117836 */ /* 0x000fe20000000000 */
[----:B------:R-:W-:-:S04]  /*1110*/  ISETP.GT.U32.AND P0, PT, R20, 0xfd, PT ;  /* 0x000000fd1400780c */ /* 0x000fc80003f04070 */
[----:B------:R-:W-:-:S13]  /*1120*/  ISETP.GT.U32.OR P0, PT, R17, 0xfd, P0 ;  /* 0x000000fd1100780c */ /* 0x000fda0000704470 */
[----:B------:R-:W-:Y:S01]  /*1130*/  @!P0 IMAD.MOV.U32 R16, RZ, RZ, RZ ;  /* 0x000000ffff108224 */ /* 0x000fe200078e00ff */
[----:B------:R-:W-:Y:S06]  /*1140*/  @!P0 BRA `(.L_x_21) ;  /* 0x00000000005c8947 */ /* 0x000fec0003800000 */
[----:B------:R-:W-:Y:S02]  /*1150*/  FSETP.GTU.FTZ.AND P0, PT, |R0|, +INF , PT ;  /* 0x7f8000000000780b */ /* 0x000fe40003f1c200 */
[----:B------:R-:W-:-:S04]  /*1160*/  FSETP.GTU.FTZ.AND P1, PT, |R3|, +INF , PT ;  /* 0x7f8000000300780b */ /* 0x000fc80003f3c200 */
[----:B------:R-:W-:-:S13]  /*1170*/  PLOP3.LUT P0, PT, P0, P1, PT, 0xf8, 0x8f ;  /* 0x00000000008f781c */ /* 0x000fda0000703f70 */
[----:B------:R-:W-:Y:S05]  /*1180*/  @P0 BRA `(.L_x_22) ;  /* 0x00000004004c0947 */ /* 0x000fea0003800000 */
[----:B------:R-:W-:-:S13]  /*1190*/  LOP3.LUT P0, RZ, R3, 0x7fffffff, R0, 0xc8, !PT ;  /* 0x7fffffff03ff7812 */ /* 0x000fda000780c800 */
[----:B------:R-:W-:Y:S05]  /*11a0*/  @!P0 BRA `(.L_x_23) ;  /* 0x00000004003c8947 */ /* 0x000fea0003800000 */
[C---:B------:R-:W-:Y:S02]  /*11b0*/  FSETP.NEU.FTZ.AND P2, PT, |R0|.reuse, +INF , PT ;  /* 0x7f8000000000780b */ /* 0x040fe40003f5d200 */
[----:B------:R-:W-:Y:S02]  /*11c0*/  FSETP.NEU.FTZ.AND P1, PT, |R3|, +INF , PT ;  /* 0x7f8000000300780b */ /* 0x000fe40003f3d200 */
[----:B------:R-:W-:-:S11]  /*11d0*/  FSETP.NEU.FTZ.AND P0, PT, |R0|, +INF , PT ;  /* 0x7f8000000000780b */ /* 0x000fd60003f1d200 */
[----:B------:R-:W-:Y:S05]  /*11e0*/  @!P1 BRA !P2, `(.L_x_23) ;  /* 0x00000004002c9947 */ /* 0x000fea0005000000 */
[----:B------:R-:W-:-:S04]  /*11f0*/  LOP3.LUT P2, RZ, R0, 0x7fffffff, RZ, 0xc0, !PT ;  /* 0x7fffffff00ff7812 */ /* 0x000fc8000784c0ff */
[----:B------:R-:W-:-:S13]  /*1200*/  PLOP3.LUT P1, PT, P1, P2, PT, 0x2f, 0xf2 ;  /* 0x0000000000f2781c */ /* 0x000fda0000f24577 */
[----:B------:R-:W-:Y:S05]  /*1210*/  @P1 BRA `(.L_x_24) ;  /* 0x0000000400181947 */ /* 0x000fea0003800000 */
[----:B------:R-:W-:-:S04]  /*1220*/  LOP3.LUT P1, RZ, R3, 0x7fffffff, RZ, 0xc0, !PT ;  /* 0x7fffffff03ff7812 */ /* 0x000fc8000782c0ff */
[----:B------:R-:W-:-:S13]  /*1230*/  PLOP3.LUT P0, PT, P0, P1, PT, 0x2f, 0xf2 ;  /* 0x0000000000f2781c */ /* 0x000fda0000702577 */
[----:B------:R-:W-:Y:S05]  /*1240*/  @P0 BRA `(.L_x_25) ;  /* 0x0000000400000947 */ /* 0x000fea0003800000 */
[----:B------:R-:W-:Y:S02]  /*1250*/  ISETP.GE.AND P0, PT, R17, RZ, PT ;  /* 0x000000ff1100720c */ /* 0x000fe40003f06270 */
[----:B------:R-:W-:-:S11]  /*1260*/  ISETP.GE.AND P1, PT, R20, RZ, PT ;  /* 0x000000ff1400720c */ /* 0x000fd60003f26270 */
[----:B------:R-:W-:Y:S01]  /*1270*/  @P0 MOV R16, RZ ;  /* 0x000000ff00100202 */ /* 0x000fe20000000f00 */
[----:B------:R-:W-:Y:S02]  /*1280*/  @!P0 IMAD.MOV.U32 R16, RZ, RZ, -0x40 ;  /* 0xffffffc0ff108424 */ /* 0x000fe400078e00ff */
[----:B------:R-:W-:Y:S01]  /*1290*/  @!P0 FFMA R0, R0, 1.84467440737095516160e+19, RZ ;  /* 0x5f80000000008823 */ /* 0x000fe200000000ff */
[----:B------:R-:W-:Y:S01]  /*12a0*/  @!P1 FFMA R3, R3, 1.84467440737095516160e+19, RZ ;  /* 0x5f80000003039823 */ /* 0x000fe200000000ff */
[----:B------:R-:W-:-:S07]  /*12b0*/  @!P1 VIADD R16, R16, 0x40 ;  /* 0x0000004010109836 */ /* 0x000fce0000000000 */
.L_x_21:
[----:B------:R-:W-:Y:S01]  /*12c0*/  LEA R20, R13, 0xc0800000, 0x17 ;  /* 0xc08000000d147811 */ /* 0x000fe200078eb8ff */
[----:B------:R-:W-:Y:S01]  /*12d0*/  VIADD R18, R18, 0xffffff81 ;  /* 0xffffff8112127836 */ /* 0x000fe20000000000 */
[----:B------:R-:W-:Y:S02]  /*12e0*/  BSSY.RECONVERGENT B2, `(.L_x_26) ;  /* 0x0000035000027945 */ /* 0x000fe40003800200 */
[----:B------:R-:W-:Y:S01]  /*12f0*/  IADD3 R21, PT, PT, -R20, R3, RZ ;  /* 0x0000000314157210 */ /* 0x000fe20007ffe1ff */
[----:B------:R-:W-:-:S03]  /*1300*/  IMAD R0, R18, -0x800000, R0 ;  /* 0xff80000012007824 */ /* 0x000fc600078e0200 */
[----:B------:R0:W1:Y:S01]  /*1310*/  MUFU.RCP R20, R21 ;  /* 0x0000001500147308 */ /* 0x0000620000001000 */
[----:B------:R-:W-:Y:S01]  /*1320*/  FADD.FTZ R3, -R21, -RZ ;  /* 0x800000ff15037221 */ /* 0x000fe20000010100 */
[----:B0-----:R-:W-:-:S05]  /*1330*/  IADD3 R21, PT, PT, R18, 0x7f, -R13 ;  /* 0x0000007f12157810 */ /* 0x001fca0007ffe80d */
[----:B------:R-:W-:Y:S02]  /*1340*/  IMAD.IADD R21, R21, 0x1, R16 ;  /* 0x0000000115157824 */ /* 0x000fe400078e0210 */
[----:B-1----:R-:W-:-:S04]  /*1350*/  FFMA R17, R20, R3, 1 ;  /* 0x3f80000014117423 */ /* 0x002fc80000000003 */
[----:B------:R-:W-:-:S04]  /*1360*/  FFMA R17, R20, R17, R20 ;  /* 0x0000001114117223 */ /* 0x000fc80000000014 */
[----:B------:R-:W-:-:S04]  /*1370*/  FFMA R20, R0, R17, RZ ;  /* 0x0000001100147223 */ /* 0x000fc800000000ff */
[----:B------:R-:W-:-:S04]  /*1380*/  FFMA R22, R3, R20, R0 ;  /* 0x0000001403167223 */ /* 0x000fc80000000000 */
[----:B------:R-:W-:-:S04]  /*1390*/  FFMA R20, R17, R22, R20 ;  /* 0x0000001611147223 */ /* 0x000fc80000000014 */
[----:B------:R-:W-:-:S04]  /*13a0*/  FFMA R3, R3, R20, R0 ;  /* 0x0000001403037223 */ /* 0x000fc80000000000 */
[----:B------:R-:W-:-:S05]  /*13b0*/  FFMA R0, R17, R3, R20 ;  /* 0x0000000311007223 */ /* 0x000fca0000000014 */
[----:B------:R-:W-:-:S04]  /*13c0*/  SHF.R.U32.HI R13, RZ, 0x17, R0 ;  /* 0x00000017ff0d7819 */ /* 0x000fc80000011600 */
[----:B------:R-:W-:-:S04]  /*13d0*/  LOP3.LUT R13, R13, 0xff, RZ, 0xc0, !PT ;  /* 0x000000ff0d0d7812 */ /* 0x000fc800078ec0ff */
[----:B------:R-:W-:-:S05]  /*13e0*/  IADD3 R13, PT, PT, R13, R21, RZ ;  /* 0x000000150d0d7210 */ /* 0x000fca0007ffe0ff */
[----:B------:R-:W-:-:S05]  /*13f0*/  VIADD R16, R13, 0xffffffff ;  /* 0xffffffff0d107836 */ /* 0x000fca0000000000 */
[----:B------:R-:W-:-:S13]  /*1400*/  ISETP.GE.U32.AND P0, PT, R16, 0xfe, PT ;  /* 0x000000fe1000780c */ /* 0x000fda0003f06070 */
[----:B------:R-:W-:Y:S05]  /*1410*/  @!P0 BRA `(.L_x_27) ;  /* 0x0000000000808947 */ /* 0x000fea0003800000 */
[----:B------:R-:W-:-:S13]  /*1420*/  ISETP.GT.AND P0, PT, R13, 0xfe, PT ;  /* 0x000000fe0d00780c */ /* 0x000fda0003f04270 */
[----:B------:R-:W-:Y:S05]  /*1430*/  @P0 BRA `(.L_x_28) ;  /* 0x00000000006c0947 */ /* 0x000fea0003800000 */
[----:B------:R-:W-:-:S13]  /*1440*/  ISETP.GE.AND P0, PT, R13, 0x1, PT ;  /* 0x000000010d00780c */ /* 0x000fda0003f06270 */
[----:B------:R-:W-:Y:S05]  /*1450*/  @P0 BRA `(.L_x_29) ;  /* 0x0000000000740947 */ /* 0x000fea0003800000 */
[----:B------:R-:W-:Y:S02]  /*1460*/  ISETP.GE.AND P0, PT, R13, -0x18, PT ;  /* 0xffffffe80d00780c */ /* 0x000fe40003f06270 */
[----:B------:R-:W-:-:S11]  /*1470*/  LOP3.LUT R0, R0, 0x80000000, RZ, 0xc0, !PT ;  /* 0x8000000000007812 */ /* 0x000fd600078ec0ff */
[----:B------:R-:W-:Y:S05]  /*1480*/  @!P0 BRA `(.L_x_29) ;  /* 0x0000000000688947 */ /* 0x000fea0003800000 */
[-CC-:B------:R-:W-:Y:S01]  /*1490*/  FFMA.RZ R16, R17, R3.reuse, R20.reuse ;  /* 0x0000000311107223 */ /* 0x180fe2000000c014 */
[C---:B------:R-:W-:Y:S02]  /*14a0*/  ISETP.NE.AND P2, PT, R13.reuse, RZ, PT ;  /* 0x000000ff0d00720c */ /* 0x040fe40003f45270 */
[----:B------:R-:W-:Y:S02]  /*14b0*/  ISETP.NE.AND P1, PT, R13, RZ, PT ;  /* 0x000000ff0d00720c */ /* 0x000fe40003f25270 */
[----:B------:R-:W-:Y:S01]  /*14c0*/  LOP3.LUT R18, R16, 0x7fffff, RZ, 0xc0, !PT ;  /* 0x007fffff10127812 */ /* 0x000fe200078ec0ff */
[CCC-:B------:R-:W-:Y:S01]  /*14d0*/  FFMA.RP R16, R17.reuse, R3.reuse, R20.reuse ;  /* 0x0000000311107223 */ /* 0x1c0fe20000008014 */
[----:B------:R-:W-:Y:S01]  /*14e0*/  FFMA.RM R3, R17, R3, R20 ;  /* 0x0000000311037223 */ /* 0x000fe20000004014 */
[----:B------:R-:W-:Y:S01]  /*14f0*/  IADD3 R17, PT, PT, R13, 0x20, RZ ;  /* 0x000000200d117810 */ /* 0x000fe20007ffe0ff */
[----:B------:R-:W-:Y:S01]  /*1500*/  IMAD.MOV R13, RZ, RZ, -R13 ;  /* 0x000000ffff0d7224 */ /* 0x000fe200078e0a0d */
[----:B------:R-:W-:-:S02]  /*1510*/  LOP3.LUT R18, R18, 0x800000, RZ, 0xfc, !PT ;  /* 0x0080000012127812 */ /* 0x000fc400078efcff */
[----:B------:R-:W-:Y:S02]  /*1520*/  FSETP.NEU.FTZ.AND P0, PT, R16, R3, PT ;  /* 0x000000031000720b */ /* 0x000fe40003f1d000 */
[----:B------:R-:W-:Y:S02]  /*1530*/  SHF.L.U32 R17, R18, R17, RZ ;  /* 0x0000001112117219 */ /* 0x000fe400000006ff */
[----:B------:R-:W-:Y:S02]  /*1540*/  SEL R3, R13, RZ, P2 ;  /* 0x000000ff0d037207 */ /* 0x000fe40001000000 */
[----:B------:R-:W-:Y:S02]  /*1550*/  ISETP.NE.AND P1, PT, R17, RZ, P1 ;  /* 0x000000ff1100720c */ /* 0x000fe40000f25270 */
[----:B------:R-:W-:Y:S02]  /*1560*/  SHF.R.U32.HI R3, RZ, R3, R18 ;  /* 0x00000003ff037219 */ /* 0x000fe40000011612 */
[----:B------:R-:W-:-:S02]  /*1570*/  PLOP3.LUT P0, PT, P0, P1, PT, 0xf8, 0x8f ;  /* 0x00000000008f781c */ /* 0x000fc40000703f70 */
[----:B------:R-:W-:Y:S02]  /*1580*/  SHF.R.U32.HI R16, RZ, 0x1, R3 ;  /* 0x00000001ff107819 */ /* 0x000fe40000011603 */
[----:B------:R-:W-:-:S04]  /*1590*/  SEL R13, RZ, 0x1, !P0 ;  /* 0x00000001ff0d7807 */ /* 0x000fc80004000000 */
[----:B------:R-:W-:-:S04]  /*15a0*/  LOP3.LUT R18, R13, 0x1, R16, 0xf8, !PT ;  /* 0x000000010d127812 */ /* 0x000fc800078ef810 */
[----:B------:R-:W-:-:S04]  /*15b0*/  LOP3.LUT R3, R18, R3, RZ, 0xc0, !PT ;  /* 0x0000000312037212 */ /* 0x000fc800078ec0ff */
[----:B------:R-:W-:-:S04]  /*15c0*/  IADD3 R3, PT, PT, R16, R3, RZ ;  /* 0x0000000310037210 */ /* 0x000fc80007ffe0ff */
[----:B------:R-:W-:Y:S01]  /*15d0*/  LOP3.LUT R0, R3, R0, RZ, 0xfc, !PT ;  /* 0x0000000003007212 */ /* 0x000fe200078efcff */
[----:B------:R-:W-:Y:S06]  /*15e0*/  BRA `(.L_x_29) ;  /* 0x0000000000107947 */ /* 0x000fec0003800000 */
.L_x_28:
[----:B------:R-:W-:-:S04]  /*15f0*/  LOP3.LUT R0, R0, 0x80000000, RZ, 0xc0, !PT ;  /* 0x8000000000007812 */ /* 0x000fc800078ec0ff */
[----:B------:R-:W-:Y:S01]  /*1600*/  LOP3.LUT R0, R0, 0x7f800000, RZ, 0xfc, !PT ;  /* 0x7f80000000007812 */ /* 0x000fe200078efcff */
[----:B------:R-:W-:Y:S06]  /*1610*/  BRA `(.L_x_29) ;  /* 0x0000000000047947 */ /* 0x000fec0003800000 */
.L_x_27:
[----:B------:R-:W-:-:S07]  /*1620*/  IMAD R0, R21, 0x800000, R0 ;  /* 0x0080000015007824 */ /* 0x000fce00078e0200 */
.L_x_29:
[----:B------:R-:W-:Y:S05]  /*1630*/  BSYNC.RECONVERGENT B2 ;  /* 0x0000000000027941 */ /* 0x000fea0003800200 */
.L_x_26:
[----:B------:R-:W-:Y:S05]  /*1640*/  BRA `(.L_x_30) ;  /* 0x0000000000207947 */ /* 0x000fea0003800000 */
.L_x_25:
[----:B------:R-:W-:-:S04]  /*1650*/  LOP3.LUT R0, R3, 0x80000000, R0, 0x48, !PT ;  /* 0x8000000003007812 */ /* 0x000fc800078e4800 */
[----:B------:R-:W-:Y:S01]  /*1660*/  LOP3.LUT R0, R0, 0x7f800000, RZ, 0xfc, !PT ;  /* 0x7f80000000007812 */ /* 0x000fe200078efcff */
[----:B------:R-:W-:Y:S06]  /*1670*/  BRA `(.L_x_30) ;  /* 0x0000000000147947 */ /* 0x000fec0003800000 */
.L_x_24:
[----:B------:R-:W-:Y:S01]  /*1680*/  LOP3.LUT R0, R3, 0x80000000, R0, 0x48, !PT ;  /* 0x8000000003007812 */ /* 0x000fe200078e4800 */
[----:B------:R-:W-:Y:S06]  /*1690*/  BRA `(.L_x_30) ;  /* 0x00000000000c7947 */ /* 0x000fec0003800000 */
.L_x_23:
[----:B------:R-:W0:Y:S01]  /*16a0*/  MUFU.RSQ R0, -QNAN ;  /* 0xffc0000000007908 */ /* 0x000e220000001400 */
[----:B------:R-:W-:Y:S05]  /*16b0*/  BRA `(.L_x_30) ;  /* 0x0000000000047947 */ /* 0x000fea0003800000 */
.L_x_22:
[----:B------:R-:W-:-:S07]  /*16c0*/  FADD.FTZ R0, R0, R3 ;  /* 0x0000000300007221 */ /* 0x000fce0000010000 */
.L_x_30:
[----:B------:R-:W-:Y:S05]  /*16d0*/  BSYNC.RECONVERGENT B1 ;  /* 0x0000000000017941 */ /* 0x000fea0003800200 */
.L_x_20:
[----:B------:R-:W-:-:S04]  /*16e0*/  HFMA2 R3, -RZ, RZ, 0, 0 ;  /* 0x00000000ff037431 */ /* 0x000fc800000001ff */
[----:B0-----:R-:W-:Y:S05]  /*16f0*/  RET.REL.NODEC R2 `(_Z14kern_drawLine3jPhttP7ushort2hS_hPt) ;  /* 0xffffffe802407950 */ /* 0x001fea0003c3ffff */
.L_x_31:
[----:B------:R-:W-:-:S00]  /*1700*/  BRA `(.L_x_31) ;  /* 0xfffffffc00fc7947 */ /* 0x000fc0000383ffff */
[----:B------:R-:W-:-:S00]  /*1710*/  NOP ;  /* 0x0000000000007918 */ /* 0x000fc00000000000 */
        /* <DEDUP_REMOVED lines=14> */
.L_x_307:


//--------------------- .text._Z14kern_drawLine2iPhP7ushort2tthS_hPt --------------------------
	.section	.text._Z14kern_drawLine2iPhP7ushort2tthS_hPt,"ax",@progbits
	.align	128
        .global         _Z14kern_drawLine2iPhP7ushort2tthS_hPt
        .type           _Z14kern_drawLine2iPhP7ushort2tthS_hPt,@function
        .size           _Z14kern_drawLine2iPhP7ushort2tthS_hPt,(.L_x_309 - _Z14kern_drawLine2iPhP7ushort2tthS_hPt)
        .other          _Z14kern_drawLine2iPhP7ushort2tthS_hPt,@"STO_CUDA_ENTRY STV_DEFAULT"
_Z14kern_drawLine2iPhP7ushort2tthS_hPt:
.text._Z14kern_drawLine2iPhP7ushort2tthS_hPt:
[----:B------:R-:W-:Y:S01]  /*0000*/  LDC R1, c[0x0][0x37c] ;  /* 0x0000df00ff017b82 */ /* 0x000fe20000000800 */
[----:B------:R-:W0:Y:S07]  /*0010*/  S2R R0, SR_TID.X ;  /* 0x0000000000007919 */ /* 0x000e2e0000002100 */
[----:B------:R-:W0:Y:S01]  /*0020*/  S2UR UR4, SR_CTAID.X ;  /* 0x00000000000479c3 */ /* 0x000e220000002500 */
[----:B------:R-:W1:Y:S07]  /*0030*/  LDCU UR5, c[0x0][0x380] ;  /* 0x00007000ff0577ac */ /* 0x000e6e0008000800 */
[----:B------:R-:W0:Y:S02]  /*0040*/  LDC R9, c[0x0][0x360] ;  /* 0x0000d800ff097b82 */ /* 0x000e240000000800 */
[----:B0-----:R-:W-:-:S05]  /*0050*/  IMAD R9, R9, UR4, R0 ;  /* 0x0000000409097c24 */ /* 0x001fca000f8e0200 */
[----:B-1----:R-:W-:-:S13]  /*0060*/  ISETP.GE.U32.AND P0, PT, R9, UR5, PT ;  /* 0x0000000509007c0c */ /* 0x002fda000bf06070 */
[----:B------:R-:W-:Y:S05]  /*0070*/  @P0 EXIT ;  /* 0x000000000000094d */ /* 0x000fea0003800000 */
[----:B------:R-:W0:Y:S01]  /*0080*/  LDC.64 R4, c[0x0][0x390] ;  /* 0x0000e400ff047b82 */ /* 0x000e220000000a00 */
[----:B------:R-:W1:Y:S01]  /*0090*/  LDCU.64 UR8, c[0x0][0x358] ;  /* 0x00006b00ff0877ac */ /* 0x000e620008000a00 */
[----:B------:R-:W-:-:S05]  /*00a0*/  SHF.L.U32 R3, R9, 0x1, RZ ;  /* 0x0000000109037819 */ /* 0x000fca00000006ff */
[----:B0-----:R-:W-:-:S05]  /*00b0*/  IMAD.WIDE.U32 R4, R3, 0x4, R4 ;  /* 0x0000000403047825 */ /* 0x001fca00078e0004 */
[----:B-1----:R-:W2:Y:S04]  /*00c0*/  LDG.E R3, desc[UR8][R4.64] ;  /* 0x0000000804037981 */ /* 0x002ea8000c1e1900 */
[----:B------:R-:W3:Y:S01]  /*00d0*/  LDG.E R6, desc[UR8][R4.64+0x4] ;  /* 0x0000040804067981 */ /* 0x000ee2000c1e1900 */
[----:B------:R-:W0:Y:S01]  /*00e0*/  LDCU.U16 UR4, c[0x0][0x39a] ;  /* 0x00007340ff0477ac */ /* 0x000e220008000400 */
[----:B------:R-:W-:Y:S01]  /*00f0*/  BSSY.RECONVERGENT B0, `(.L_x_32) ;  /* 0x0000017000007945 */ /* 0x000fe20003800200 */
[----:B0-----:R-:W-:Y:S01]  /*0100*/  IMAD R9, R9, UR4, RZ ;  /* 0x0000000409097c24 */ /* 0x001fe2000f8e02ff */
[----:B--2---:R-:W-:Y:S08]  /*0110*/  I2F.U16 R11, R3.H1 ;  /* 0x10000003000b7306 */ /* 0x004ff00000101000 */
[----:B---3--:R-:W0:Y:S08]  /*0120*/  I2F.U16 R2, R6.H1 ;  /* 0x1000000600027306 */ /* 0x008e300000101000 */
[----:B------:R-:W-:Y:S01]  /*0130*/  I2F.U16 R13, R3 ;  /* 0x00000003000d7306 */ /* 0x000fe20000101000 */
[----:B0-----:R-:W-:-:S07]  /*0140*/  FADD R2, -R11, R2 ;  /* 0x000000020b027221 */ /* 0x001fce0000000100 */
[----:B------:R-:W0:Y:S01]  /*0150*/  I2F.U16 R0, R6 ;  /* 0x0000000600007306 */ /* 0x000e220000101000 */
[----:B------:R-:W-:Y:S01]  /*0160*/  FMUL R7, R2, R2 ;  /* 0x0000000202077220 */ /* 0x000fe20000400000 */
[----:B0-----:R-:W-:-:S04]  /*0170*/  FADD R0, -R13, R0 ;  /* 0x000000000d007221 */ /* 0x001fc80000000100 */
[----:B------:R-:W-:-:S04]  /*0180*/  FFMA R7, R0, R0, R7 ;  /* 0x0000000000077223 */ /* 0x000fc80000000007 */
[----:B------:R0:W1:Y:S01]  /*0190*/  MUFU.RSQ R4, R7 ;  /* 0x0000000700047308 */ /* 0x0000620000001400 */
[----:B------:R-:W-:-:S04]  /*01a0*/  IADD3 R8, PT, PT, R7, -0xd000000, RZ ;  /* 0xf300000007087810 */ /* 0x000fc80007ffe0ff */
[----:B------:R-:W-:-:S13]  /*01b0*/  ISETP.GT.U32.AND P0, PT, R8, 0x727fffff, PT ;  /* 0x727fffff0800780c */ /* 0x000fda0003f04070 */
[----:B01----:R-:W-:Y:S05]  /*01c0*/  @!P0 BRA `(.L_x_33) ;  /* 0x0000000000148947 */ /* 0x003fea0003800000 */
[----:B------:R-:W-:Y:S02]  /*01d0*/  MOV R3, R7 ;  /* 0x0000000700037202 */ /* 0x000fe40000000f00 */
[----:B------:R-:W-:-:S07]  /*01e0*/  MOV R20, 0x200 ;  /* 0x0000020000147802 */ /* 0x000fce0000000f00 */
[----:B------:R-:W-:Y:S05]  /*01f0*/  CALL.REL.NOINC `($__internal_2_$__cuda_sm20_sqrt_rn_f32_slowpath) ;  /* 0x0000005800107944 */ /* 0x000fea0003c00000 */
[----:B------:R-:W-:Y:S01]  /*0200*/  MOV R5, R25 ;  /* 0x0000001900057202 */ /* 0x000fe20000000f00 */
[----:B------:R-:W-:Y:S06]  /*0210*/  BRA `(.L_x_34) ;  /* 0x0000000000107947 */ /* 0x000fec0003800000 */
.L_x_33:
[----:B------:R-:W-:Y:S01]  /*0220*/  FMUL.FTZ R6, R7, R4 ;  /* 0x0000000407067220 */ /* 0x000fe20000410000 */
[----:B------:R-:W-:-:S03]  /*0230*/  FMUL.FTZ R4, R4, 0.5 ;  /* 0x3f00000004047820 */ /* 0x000fc60000410000 */
[----:B------:R-:W-:-:S04]  /*0240*/  FFMA R5, -R6, R6, R7 ;  /* 0x0000000606057223 */ /* 0x000fc80000000107 */
[----:B------:R-:W-:-:S07]  /*0250*/  FFMA R5, R5, R4, R6 ;  /* 0x0000000405057223 */ /* 0x000fce0000000006 */
.L_x_34:
[----:B------:R-:W-:Y:S05]  /*0260*/  BSYNC.RECONVERGENT B0 ;  /* 0x0000000000007941 */ /* 0x000fea0003800200 */
.L_x_32:
[----:B------:R-:W0:Y:S01]  /*0270*/  MUFU.RCP R4, R5 ;  /* 0x0000000500047308 */ /* 0x000e220000001000 */
[----:B------:R-:W-:Y:S07]  /*0280*/  BSSY.RECONVERGENT B0, `(.L_x_35) ;  /* 0x000000d000007945 */ /* 0x000fee0003800200 */
[----:B------:R-:W1:Y:S01]  /*0290*/  FCHK P0, R0, R5 ;  /* 0x0000000500007302 */ /* 0x000e620000000000 */
[----:B0-----:R-:W-:-:S04]  /*02a0*/  FFMA R3, R4, -R5, 1 ;  /* 0x3f80000004037423 */ /* 0x001fc80000000805 */
[----:B------:R-:W-:-:S04]  /*02b0*/  FFMA R3, R4, R3, R4 ;  /* 0x0000000304037223 */ /* 0x000fc80000000004 */
[----:B------:R-:W-:-:S04]  /*02c0*/  FFMA R8, R0, R3, RZ ;  /* 0x0000000300087223 */ /* 0x000fc800000000ff */
[----:B------:R-:W-:-:S04]  /*02d0*/  FFMA R4, R8, -R5, R0 ;  /* 0x8000000508047223 */ /* 0x000fc80000000000 */
[----:B------:R-:W-:Y:S01]  /*02e0*/  FFMA R8, R3, R4, R8 ;  /* 0x0000000403087223 */ /* 0x000fe20000000008 */
[----:B-1----:R-:W-:Y:S06]  /*02f0*/  @!P0 BRA `(.L_x_36) ;  /* 0x0000000000148947 */ /* 0x002fec0003800000 */
[----:B------:R-:W-:Y:S02]  /*0300*/  MOV R14, R0 ;  /* 0x00000000000e7202 */ /* 0x000fe40000000f00 */
[----:B------:R-:W-:Y:S02]  /*0310*/  MOV R3, R5 ;  /* 0x0000000500037202 */ /* 0x000fe40000000f00 */
[----:B------:R-:W-:-:S07]  /*0320*/  MOV R16, 0x340 ;  /* 0x0000034000107802 */ /* 0x000fce0000000f00 */
[----:B------:R-:W-:Y:S05]  /*0330*/  CALL.REL.NOINC `($__internal_3_$__cuda_sm3x_div_rn_noftz_f32_slowpath) ;  /* 0x0000005800147944 */ /* 0x000fea0003c00000 */
[----:B------:R-:W-:-:S07]  /*0340*/  MOV R8, R3 ;  /* 0x0000000300087202 */ /* 0x000fce0000000f00 */
.L_x_36:
[----:B------:R-:W-:Y:S05]  /*0350*/  BSYNC.RECONVERGENT B0 ;  /* 0x0000000000007941 */ /* 0x000fea0003800200 */
.L_x_35:
        /* <DEDUP_REMOVED lines=9> */
[----:B------:R-:W-:Y:S01]  /*03f0*/  MOV R14, R2 ;  /* 0x00000002000e7202 */ /* 0x000fe20000000f00 */
[----:B------:R-:W-:Y:S01]  /*0400*/  IMAD.MOV.U32 R3, RZ, RZ, R5 ;  /* 0x000000ffff037224 */ /* 0x000fe200078e0005 */
[----:B------:R-:W-:-:S07]  /*0410*/  MOV R16, 0x430 ;  /* 0x0000043000107802 */ /* 0x000fce0000000f00 */
[----:B------:R-:W-:Y:S05]  /*0420*/  CALL.REL.NOINC `($__internal_3_$__cuda_sm3x_div_rn_noftz_f32_slowpath) ;  /* 0x0000005400d87944 */ /* 0x000fea0003c00000 */
[----:B------:R-:W-:-:S07]  /*0430*/  MOV R7, R3 ;  /* 0x0000000300077202 */ /* 0x000fce0000000f00 */
.L_x_38:
[----:B------:R-:W-:Y:S05]  /*0440*/  BSYNC.RECONVERGENT B0 ;  /* 0x0000000000007941 */ /* 0x000fea0003800200 */
.L_x_37:
[----:B------:R-:W0:Y:S01]  /*0450*/  FRND.CEIL R5, R5 ;  /* 0x0000000500057307 */ /* 0x000e220000209000 */
[----:B------:R-:W-:-:S05]  /*0460*/  HFMA2 R4, -RZ, RZ, 1.75, 0 ;  /* 0x3f000000ff047431 */ /* 0x000fca00000001ff */
[----:B0-----:R-:W-:-:S05]  /*0470*/  LOP3.LUT R4, R4, 0x80000000, R5, 0xb8, !PT ;  /* 0x8000000004047812 */ /* 0x001fca00078eb805 */
[----:B------:R-:W-:-:S06]  /*0480*/  FADD.RZ R4, R5, R4 ;  /* 0x0000000405047221 */ /* 0x000fcc000000c000 */
[----:B------:R-:W0:Y:S02]  /*0490*/  FRND.TRUNC R4, R4 ;  /* 0x0000000400047307 */ /* 0x000e24000020d000 */
[----:B0-----:R-:W-:-:S06]  /*04a0*/  FMUL R6, R4, 8 ;  /* 0x4100000004067820 */ /* 0x001fcc0000400000 */
[----:B------:R-:W0:Y:S02]  /*04b0*/  F2I.TRUNC.NTZ R6, R6 ;  /* 0x0000000600067305 */ /* 0x000e24000020f100 */
[----:B0-----:R-:W-:-:S13]  /*04c0*/  ISETP.GE.AND P0, PT, R6, 0x1, PT ;  /* 0x000000010600780c */ /* 0x001fda0003f06270 */
[----:B------:R-:W-:Y:S05]  /*04d0*/  @!P0 EXIT ;  /* 0x000000000000894d */ /* 0x000fea0003800000 */
[----:B------:R-:W0:Y:S01]  /*04e0*/  LDCU.U16 UR6, c[0x0][0x39a] ;  /* 0x00007340ff0677ac */ /* 0x000e220008000400 */
[----:B------:R-:W1:Y:S01]  /*04f0*/  LDCU.U16 UR4, c[0x0][0x398] ;  /* 0x00007300ff0477ac */ /* 0x000e620008000400 */
[----:B0-----:R-:W-:Y:S02]  /*0500*/  UPRMT UR7, UR6, 0x9910, URZ ;  /* 0x0000991006077896 */ /* 0x001fe400080000ff */
[----:B-1----:R-:W-:-:S05]  /*0510*/  UPRMT UR5, UR4, 0x9910, URZ ;  /* 0x0000991004057896 */ /* 0x002fca00080000ff */
[----:B------:R-:W-:Y:S02]  /*0520*/  UMOV UR4, UR7 ;  /* 0x0000000700047c82 */ /* 0x000fe40008000000 */
[----:B------:R-:W-:Y:S01]  /*0530*/  ISETP.NE.AND P0, PT, RZ, UR4, PT ;  /* 0x00000004ff007c0c */ /* 0x000fe2000bf05270 */
[----:B------:R-:W-:-:S03]  /*0540*/  UMOV UR4, UR5 ;  /* 0x0000000500047c82 */ /* 0x000fc60008000000 */
[----:B------:R-:W-:-:S13]  /*0550*/  ISETP.EQ.OR P0, PT, RZ, UR4, !P0 ;  /* 0x00000004ff007c0c */ /* 0x000fda000c702670 */
[----:B------:R-:W-:Y:S05]  /*0560*/  @P0 EXIT ;  /* 0x000000000000094d */ /* 0x000fea0003800000 */
[----:B------:R-:W0:Y:S01]  /*0570*/  LDCU.U8 UR5, c[0x0][0x39c] ;  /* 0x00007380ff0577ac */ /* 0x000e220008000000 */
[----:B------:R-:W1:Y:S01]  /*0580*/  LDC R4, c[0x0][0x398] ;  /* 0x0000e600ff047b82 */ /* 0x000e620000000800 */
[----:B------:R-:W-:Y:S01]  /*0590*/  IADD3 R10, PT, PT, R6, -0x1, RZ ;  /* 0xffffffff060a7810 */ /* 0x000fe20007ffe0ff */
[----:B------:R-:W2:Y:S03]  /*05a0*/  LDCU.U8 UR7, c[0x0][0x3a8] ;  /* 0x00007500ff0777ac */ /* 0x000ea60008000000 */
[----:B------:R-:W-:Y:S01]  /*05b0*/  I2FP.F32.U32 R5, R10 ;  /* 0x0000000a00057245 */ /* 0x000fe20000201000 */
[----:B0-----:R-:W-:-:S04]  /*05c0*/  UPRMT UR4, UR5, 0x9910, URZ ;  /* 0x0000991005047896 */ /* 0x001fc800080000ff */
[----:B------:R-:W-:Y:S02]  /*05d0*/  UISETP.NE.AND UP0, UPT, UR4, 0x1, UPT ;  /* 0x000000010400788c */ /* 0x000fe4000bf05270 */
[----:B--2---:R-:W-:Y:S01]  /*05e0*/  UIADD3 UR12, UPT, UPT, UR7, -0x1, URZ ;  /* 0xffffffff070c7890 */ /* 0x004fe2000fffe0ff */
[----:B-1----:R-:W-:Y:S01]  /*05f0*/  LOP3.LUT R4, R4, 0xffff, RZ, 0xc0, !PT ;  /* 0x0000ffff04047812 */ /* 0x002fe200078ec0ff */
[----:B------:R-:W-:-:S05]  /*0600*/  UIADD3 UR13, UPT, UPT, UR7, -0x2, URZ ;  /* 0xfffffffe070d7890 */ /* 0x000fca000fffe0ff */
[----:B------:R-:W-:Y:S07]  /*0610*/  BRA.U !UP0, `(.L_x_39) ;  /* 0x0000001d08ac7547 */ /* 0x000fee000b800000 */
[----:B------:R-:W-:Y:S01]  /*0620*/  MOV R15, RZ ;  /* 0x000000ff000f7202 */ /* 0x000fe20000000f00 */
[----:B------:R-:W-:Y:S02]  /*0630*/  UIADD3 UR10, UPT, UPT, UR5, -0x1, URZ ;  /* 0xffffffff050a7890 */ /* 0x000fe4000fffe0ff */
[----:B------:R-:W-:Y:S02]  /*0640*/  ULOP3.LUT UR11, UR6, 0x3, URZ, 0xc0, !UPT ;  /* 0x00000003060b7892 */ /* 0x000fe4000f8ec0ff */
[----:B------:R-:W-:Y:S02]  /*0650*/  ULOP3.LUT UR4, UR6, 0xfffc, URZ, 0xc0, !UPT ;  /* 0x0000fffc06047892 */ /* 0x000fe4000f8ec0ff */
[----:B------:R-:W-:-:S12]  /*0660*/  UIADD3 UR5, UPT, UPT, UR5, -0x2, URZ ;  /* 0xfffffffe05057890 */ /* 0x000fd8000fffe0ff */
.L_x_96:
[----:B0123--:R-:W0:Y:S01]  /*0670*/  MUFU.RCP R12, R5 ;  /* 0x00000005000c7308 */ /* 0x00fe220000001000 */
[----:B------:R-:W-:Y:S01]  /*0680*/  I2FP.F32.U32 R14, R15 ;  /* 0x0000000f000e7245 */ /* 0x000fe20000201000 */
[----:B------:R-:W-:Y:S01]  /*0690*/  UPRMT UR6, UR7, 0x9910, URZ ;  /* 0x0000991007067896 */ /* 0x000fe200080000ff */
[----:B------:R-:W-:Y:S05]  /*06a0*/  BSSY.RECONVERGENT B0, `(.L_x_40) ;  /* 0x000000e000007945 */ /* 0x000fea0003800200 */
[----:B------:R-:W1:Y:S01]  /*06b0*/  FCHK P0, R14, R5 ;  /* 0x000000050e007302 */ /* 0x000e620000000000 */
[----:B------:R-:W-:-:S04]  /*06c0*/  MOV R16, UR6 ;  /* 0x0000000600107c02 */ /* 0x000fc80008000f00 */
[----:B------:R-:W-:Y:S01]  /*06d0*/  ISETP.NE.AND P2, PT, R16, 0x1, PT ;  /* 0x000000011000780c */ /* 0x000fe20003f45270 */
[----:B0-----:R-:W-:-:S04]  /*06e0*/  FFMA R3, -R5, R12, 1 ;  /* 0x3f80000005037423 */ /* 0x001fc8000000010c */
[----:B------:R-:W-:-:S04]  /*06f0*/  FFMA R3, R12, R3, R12 ;  /* 0x000000030c037223 */ /* 0x000fc8000000000c */
[----:B------:R-:W-:-:S04]  /*0700*/  FFMA R12, R14, R3, RZ ;  /* 0x000000030e0c7223 */ /* 0x000fc800000000ff */
[----:B------:R-:W-:-:S04]  /*0710*/  FFMA R21, -R5, R12, R14 ;  /* 0x0000000c05157223 */ /* 0x000fc8000000010e */
[----:B------:R-:W-:Y:S01]  /*0720*/  FFMA R21, R3, R21, R12 ;  /* 0x0000001503157223 */ /* 0x000fe2000000000c */
[----:B-1----:R-:W-:Y:S06]  /*0730*/  @!P0 BRA `(.L_x_41) ;  /* 0x0000000000108947 */ /* 0x002fec0003800000 */
[----:B------:R-:W-:Y:S02]  /*0740*/  MOV R3, R5 ;  /* 0x0000000500037202 */ /* 0x000fe40000000f00 */
[----:B------:R-:W-:-:S07]  /*0750*/  MOV R16, 0x770 ;  /* 0x0000077000107802 */ /* 0x000fce0000000f00 */
[----:B------:R-:W-:Y:S05]  /*0760*/  CALL.REL.NOINC `($__internal_3_$__cuda_sm3x_div_rn_noftz_f32_slowpath) ;  /* 0x0000005400087944 */ /* 0x000fea0003c00000 */
[----:B------:R-:W-:-:S07]  /*0770*/  MOV R21, R3 ;  /* 0x0000000300157202 */ /* 0x000fce0000000f00 */
.L_x_41:
[----:B------:R-:W-:Y:S05]  /*0780*/  BSYNC.RECONVERGENT B0 ;  /* 0x0000000000007941 */ /* 0x000fea0003800200 */
.L_x_40:
[-C--:B------:R-:W-:Y:S01]  /*0790*/  IABS R19, R10.reuse ;  /* 0x0000000a00137213 */ /* 0x080fe20000000000 */
[----:B------:R-:W-:Y:S01]  /*07a0*/  IMAD R3, R15, 0x64, RZ ;  /* 0x000000640f037824 */ /* 0x000fe200078e02ff */
[----:B------:R-:W-:Y:S01]  /*07b0*/  IABS R18, R10 ;  /* 0x0000000a00127213 */ /* 0x000fe20000000000 */
[----:B------:R-:W0:Y:S01]  /*07c0*/  LDCU.64 UR14, c[0x0][0x3a0] ;  /* 0x00007400ff0e77ac */ /* 0x000e220008000a00 */
[----:B------:R-:W1:Y:S08]  /*07d0*/  I2F.RP R12, R19 ;  /* 0x00000013000c7306 */ /* 0x000e700000209400 */
[----:B-1----:R-:W1:Y:S02]  /*07e0*/  MUFU.RCP R12, R12 ;  /* 0x0000000c000c7308 */ /* 0x002e640000001000 */
[----:B-1----:R-:W-:-:S02]  /*07f0*/  IADD3 R16, PT, PT, R12, 0xffffffe, RZ ;  /* 0x0ffffffe0c107810 */ /* 0x002fc40007ffe0ff */
[----:B------:R-:W-:-:S04]  /*0800*/  IABS R12, R3 ;  /* 0x00000003000c7213 */ /* 0x000fc80000000000 */
[----:B------:R1:W2:Y:S01]  /*0810*/  F2I.FTZ.U32.TRUNC.NTZ R17, R16 ;  /* 0x0000001000117305 */ /* 0x0002a2000021f000 */
[----:B------:R-:W-:-:S04]  /*0820*/  LOP3.LUT R3, R3, R10, RZ, 0x3c, !PT ;  /* 0x0000000a03037212 */ /* 0x000fc800078e3cff */
[----:B------:R-:W-:Y:S01]  /*0830*/  ISETP.GE.AND P1, PT, R3, RZ, PT ;  /* 0x000000ff0300720c */ /* 0x000fe20003f26270 */
[----:B-1----:R-:W-:Y:S02]  /*0840*/  HFMA2 R16, -RZ, RZ, 0, 0 ;  /* 0x00000000ff107431 */ /* 0x002fe400000001ff */
[----:B--2---:R-:W-:-:S04]  /*0850*/  IMAD.MOV R14, RZ, RZ, -R17 ;  /* 0x000000ffff0e7224 */ /* 0x004fc800078e0a11 */
[----:B------:R-:W-:Y:S01]  /*0860*/  IMAD R23, R14, R19, RZ ;  /* 0x000000130e177224 */ /* 0x000fe200078e02ff */
[----:B------:R-:W-:-:S03]  /*0870*/  IADD3 R14, PT, PT, RZ, -R18, RZ ;  /* 0x80000012ff0e7210 */ /* 0x000fc60007ffe0ff */
[----:B------:R-:W-:-:S06]  /*0880*/  IMAD.HI.U32 R17, R17, R23, R16 ;  /* 0x0000001711117227 */ /* 0x000fcc00078e0010 */
[----:B------:R-:W-:-:S04]  /*0890*/  IMAD.HI.U32 R17, R17, R12, RZ ;  /* 0x0000000c11117227 */ /* 0x000fc800078e00ff */
[----:B------:R-:W-:-:S05]  /*08a0*/  IMAD R12, R17, R14, R12 ;  /* 0x0000000e110c7224 */ /* 0x000fca00078e020c */
[----:B------:R-:W-:-:S13]  /*08b0*/  ISETP.GT.U32.AND P3, PT, R19, R12, PT ;  /* 0x0000000c1300720c */ /* 0x000fda0003f64070 */
[-C--:B------:R-:W-:Y:S02]  /*08c0*/  @!P3 IADD3 R12, PT, PT, R12, -R19.reuse, RZ ;  /* 0x800000130c0cb210 */ /* 0x080fe40007ffe0ff */
[----:B------:R-:W-:Y:S02]  /*08d0*/  @!P3 IADD3 R17, PT, PT, R17, 0x1, RZ ;  /* 0x000000011111b810 */ /* 0x000fe40007ffe0ff */
[----:B------:R-:W-:Y:S02]  /*08e0*/  ISETP.GE.U32.AND P0, PT, R12, R19, PT ;  /* 0x000000130c00720c */ /* 0x000fe40003f06070 */
[----:B------:R-:W-:-:S11]  /*08f0*/  ISETP.NE.AND P3, PT, R10, RZ, PT ;  /* 0x000000ff0a00720c */ /* 0x000fd60003f65270 */
[----:B------:R-:W-:-:S04]  /*0900*/  @P0 IADD3 R17, PT, PT, R17, 0x1, RZ ;  /* 0x0000000111110810 */ /* 0x000fc80007ffe0ff */
[----:B------:R-:W-:Y:S02]  /*0910*/  @!P1 IADD3 R17, PT, PT, -R17, RZ, RZ ;  /* 0x000000ff11119210 */ /* 0x000fe40007ffe1ff */
[----:B------:R-:W-:-:S04]  /*0920*/  @!P3 LOP3.LUT R17, RZ, R10, RZ, 0x33, !PT ;  /* 0x0000000aff11b212 */ /* 0x000fc800078e33ff */
[----:B------:R-:W-:-:S05]  /*0930*/  LOP3.LUT R22, R17, 0xff, RZ, 0xc0, !PT ;  /* 0x000000ff11167812 */ /* 0x000fca00078ec0ff */
[----:B------:R-:W-:-:S04]  /*0940*/  IMAD R14, R22, UR10, RZ ;  /* 0x0000000a160e7c24 */ /* 0x000fc8000f8e02ff */
[----:B------:R-:W-:-:S05]  /*0950*/  IMAD.HI.U32 R23, R14, 0x51eb851f, RZ ;  /* 0x51eb851f0e177827 */ /* 0x000fca00078e00ff */
[----:B------:R-:W-:-:S04]  /*0960*/  SHF.R.U32.HI R23, RZ, 0x5, R23 ;  /* 0x00000005ff177819 */ /* 0x000fc80000011617 */
[C---:B------:R-:W-:Y:S02]  /*0970*/  ISETP.GE.U32.AND P0, PT, R23.reuse, UR10, PT ;  /* 0x0000000a17007c0c */ /* 0x040fe4000bf06070 */
[----:B------:R-:W-:-:S04]  /*0980*/  IADD3 R3, PT, PT, R23, 0x1, RZ ;  /* 0x0000000117037810 */ /* 0x000fc80007ffe0ff */
[----:B------:R-:W-:Y:S02]  /*0990*/  SEL R3, R3, UR5, !P0 ;  /* 0x0000000503037c07 */ /* 0x000fe4000c000000 */
[----:B0-----:R-:W-:Y:S02]  /*09a0*/  IADD3 R18, P0, PT, R23, UR14, RZ ;  /* 0x0000000e17127c10 */ /* 0x001fe4000ff1e0ff */
[----:B------:R-:W-:Y:S02]  /*09b0*/  IADD3 R16, P1, PT, R3, UR14, RZ ;  /* 0x0000000e03107c10 */ /* 0x000fe4000ff3e0ff */
[----:B------:R-:W-:-:S03]  /*09c0*/  IADD3.X R19, PT, PT, RZ, UR15, RZ, P0, !PT ;  /* 0x0000000fff137c10 */ /* 0x000fc600087fe4ff */
[----:B------:R-:W-:-:S03]  /*09d0*/  IMAD.X R17, RZ, RZ, UR15, P1 ;  /* 0x0000000fff117e24 */ /* 0x000fc600088e06ff */
[----:B------:R0:W5:Y:S04]  /*09e0*/  LDG.E.U8 R19, desc[UR8][R18.64] ;  /* 0x0000000812137981 */ /* 0x000168000c1e1100 */
[----:B------:R0:W5:Y:S01]  /*09f0*/  LDG.E.U8 R12, desc[UR8][R16.64] ;  /* 0x00000008100c7981 */ /* 0x000162000c1e1100 */
[----:B------:R-:W-:Y:S01]  /*0a00*/  HFMA2 R3, -RZ, RZ, 3.390625, 0 ;  /* 0x42c80000ff037431 */ /* 0x000fe200000001ff */
[----:B------:R-:W-:Y:S01]  /*0a10*/  MOV R20, 0x3c23d70a ;  /* 0x3c23d70a00147802 */ /* 0x000fe20000000f00 */
[----:B------:R-:W-:Y:S01]  /*0a20*/  BSSY.RECONVERGENT B0, `(.L_x_42) ;  /* 0x000000e000007945 */ /* 0x000fe20003800200 */
[----:B------:R-:W-:-:S04]  /*0a30*/  I2FP.F32.U32 R14, R14 ;  /* 0x0000000e000e7245 */ /* 0x000fc80000201000 */
[----:B------:R-:W1:Y:S01]  /*0a40*/  FCHK P0, R14, 100 ;  /* 0x42c800000e007902 */ /* 0x000e620000000000 */
[----:B------:R-:W-:-:S04]  /*0a50*/  FFMA R3, R20, -R3, 1 ;  /* 0x3f80000014037423 */ /* 0x000fc80000000803 */
[----:B------:R-:W-:-:S04]  /*0a60*/  FFMA R3, R3, R20, 0.0099999997764825820923 ;  /* 0x3c23d70a03037423 */ /* 0x000fc80000000014 */
[----:B------:R-:W-:-:S04]  /*0a70*/  FFMA R20, R14, R3, RZ ;  /* 0x000000030e147223 */ /* 0x000fc800000000ff */
[----:B------:R-:W-:-:S04]  /*0a80*/  FFMA R24, R20, -100, R14 ;  /* 0xc2c8000014187823 */ /* 0x000fc8000000000e */
[----:B------:R-:W-:Y:S01]  /*0a90*/  FFMA R3, R3, R24, R20 ;  /* 0x0000001803037223 */ /* 0x000fe20000000014 */
[-C--:B------:R-:W-:Y:S01]  /*0aa0*/  FFMA R20, R0, R21.reuse, R13 ;  /* 0x0000001500147223 */ /* 0x080fe2000000000d */
[----:B------:R-:W-:Y:S01]  /*0ab0*/  FFMA R21, R2, R21, R11 ;  /* 0x0000001502157223 */ /* 0x000fe2000000000b */
[----:B01----:R-:W-:Y:S06]  /*0ac0*/  @!P0 BRA `(.L_x_43) ;  /* 0x00000000000c8947 */ /* 0x003fec0003800000 */
[----:B------:R-:W-:Y:S02]  /*0ad0*/  MOV R3, 0x42c80000 ;  /* 0x42c8000000037802 */ /* 0x000fe40000000f00 */
[----:B------:R-:W-:-:S07]  /*0ae0*/  MOV R16, 0xb00 ;  /* 0x00000b0000107802 */ /* 0x000fce0000000f00 */
[----:B-----5:R-:W-:Y:S05]  /*0af0*/  CALL.REL.NOINC `($__internal_3_$__cuda_sm3x_div_rn_noftz_f32_slowpath) ;  /* 0x0000005000247944 */ /* 0x020fea0003c00000 */
.L_x_43:
[----:B------:R-:W-:Y:S05]  /*0b00*/  BSYNC.RECONVERGENT B0 ;  /* 0x0000000000007941 */ /* 0x000fea0003800200 */
.L_x_42:
[----:B------:R-:W0:Y:S02]  /*0b10*/  @!P2 LDC.64 R16, c[0x0][0x3b0] ;  /* 0x0000ec00ff10ab82 */ /* 0x000e240000000a00 */
[----:B0-----:R0:W5:Y:S01]  /*0b20*/  @!P2 LDG.E.U16 R24, desc[UR8][R16.64] ;  /* 0x000000081018a981 */ /* 0x001162000c1e1500 */
        /* <DEDUP_REMOVED lines=9> */
[----:B------:R-:W1:Y:S02]  /*0bc0*/  F2I.U32.TRUNC.NTZ R3, R3 ;  /* 0x0000000300037305 */ /* 0x000e64000020f000 */
[----:B-1----:R-:W-:-:S06]  /*0bd0*/  LOP3.LUT R14, R3, 0xff, RZ, 0xc0, !PT ;  /* 0x000000ff030e7812 */ /* 0x002fcc00078ec0ff */
[----:B------:R-:W1:Y:S08]  /*0be0*/  I2F.U16 R12, R14 ;  /* 0x0000000e000c7306 */ /* 0x000e700000101000 */
[----:B-1----:R-:W1:Y:S01]  /*0bf0*/  F2I.NTZ R12, R12 ;  /* 0x0000000c000c7305 */ /* 0x002e620000203100 */
[----:B0-----:R-:W-:Y:S05]  /*0c00*/  @!P2 BRA `(.L_x_44) ;  /* 0x000000000098a947 */ /* 0x001fea0003800000 */
[----:B------:R-:W0:Y:S01]  /*0c10*/  LDC.64 R18, c[0x0][0x3b0] ;  /* 0x0000ec00ff127b82 */ /* 0x000e220000000a00 */
[----:B------:R-:W-:-:S04]  /*0c20*/  IMAD R3, R22, UR12, RZ ;  /* 0x0000000c16037c24 */ /* 0x000fc8000f8e02ff */
[----:B------:R-:W-:-:S05]  /*0c30*/  IMAD.HI.U32 R23, R3, 0x51eb851f, RZ ;  /* 0x51eb851f03177827 */ /* 0x000fca00078e00ff */
[----:B------:R-:W-:-:S04]  /*0c40*/  SHF.R.U32.HI R23, RZ, 0x5, R23 ;  /* 0x00000005ff177819 */ /* 0x000fc80000011617 */
[C---:B------:R-:W-:Y:S02]  /*0c50*/  ISETP.GE.U32.AND P0, PT, R23.reuse, UR12, PT ;  /* 0x0000000c17007c0c */ /* 0x040fe4000bf06070 */
[----:B------:R-:W-:-:S04]  /*0c60*/  IADD3 R14, PT, PT, R23, 0x1, RZ ;  /* 0x00000001170e7810 */ /* 0x000fc80007ffe0ff */
[----:B------:R-:W-:Y:S01]  /*0c70*/  SEL R25, R14, UR13, !P0 ;  /* 0x0000000d0e197c07 */ /* 0x000fe2000c000000 */
[----:B0-----:R-:W-:-:S04]  /*0c80*/  IMAD.WIDE.U32 R16, R23, 0x2, R18 ;  /* 0x0000000217107825 */ /* 0x001fc800078e0012 */
[----:B------:R-:W-:Y:S01]  /*0c90*/  IMAD.WIDE.U32 R18, R25, 0x2, R18 ;  /* 0x0000000219127825 */ /* 0x000fe200078e0012 */
[----:B------:R0:W5:Y:S05]  /*0ca0*/  LDG.E.U16 R22, desc[UR8][R16.64] ;  /* 0x0000000810167981 */ /* 0x00016a000c1e1500 */
[----:B------:R0:W5:Y:S01]  /*0cb0*/  LDG.E.U16 R19, desc[UR8][R18.64] ;  /* 0x0000000812137981 */ /* 0x000162000c1e1500 */
[----:B------:R-:W-:Y:S01]  /*0cc0*/  HFMA2 R14, -RZ, RZ, 1.0341796875, -112.625 ;  /* 0x3c23d70aff0e7431 */ /* 0x000fe200000001ff */
[----:B------:R-:W-:Y:S01]  /*0cd0*/  MOV R25, 0x42c80000 ;  /* 0x42c8000000197802 */ /* 0x000fe20000000f00 */
[----:B------:R-:W-:Y:S01]  /*0ce0*/  BSSY.RECONVERGENT B0, `(.L_x_45) ;  /* 0x000000d000007945 */ /* 0x000fe20003800200 */
[----:B------:R-:W-:-:S04]  /*0cf0*/  I2FP.F32.U32 R27, R3 ;  /* 0x00000003001b7245 */ /* 0x000fc80000201000 */
[----:B------:R-:W2:Y:S01]  /*0d00*/  FCHK P0, R27, 100 ;  /* 0x42c800001b007902 */ /* 0x000ea20000000000 */
[----:B------:R-:W-:-:S04]  /*0d10*/  FFMA R25, R14, -R25, 1 ;  /* 0x3f8000000e197423 */ /* 0x000fc80000000819 */
[----:B------:R-:W-:-:S04]  /*0d20*/  FFMA R3, R25, R14, 0.0099999997764825820923 ;  /* 0x3c23d70a19037423 */ /* 0x000fc8000000000e */
[----:B------:R-:W-:-:S04]  /*0d30*/  FFMA R14, R3, R27, RZ ;  /* 0x0000001b030e7223 */ /* 0x000fc800000000ff */
[----:B------:R-:W-:-:S04]  /*0d40*/  FFMA R25, R14, -100, R27 ;  /* 0xc2c800000e197823 */ /* 0x000fc8000000001b */
[----:B------:R-:W-:Y:S01]  /*0d50*/  FFMA R3, R3, R25, R14 ;  /* 0x0000001903037223 */ /* 0x000fe2000000000e */
[----:B0-2---:R-:W-:Y:S06]  /*0d60*/  @!P0 BRA `(.L_x_46) ;  /* 0x0000000000108947 */ /* 0x005fec0003800000 */
[----:B------:R-:W-:Y:S02]  /*0d70*/  MOV R14, R27 ;  /* 0x0000001b000e7202 */ /* 0x000fe40000000f00 */
[----:B------:R-:W-:Y:S02]  /*0d80*/  MOV R3, 0x42c80000 ;  /* 0x42c8000000037802 */ /* 0x000fe40000000f00 */
[----:B------:R-:W-:-:S07]  /*0d90*/  MOV R16, 0xdb0 ;  /* 0x00000db000107802 */ /* 0x000fce0000000f00 */
[----:B-1---5:R-:W-:Y:S05]  /*0da0*/  CALL.REL.NOINC `($__internal_3_$__cuda_sm3x_div_rn_noftz_f32_slowpath) ;  /* 0x0000004c00787944 */ /* 0x022fea0003c00000 */
.L_x_46:
[----:B------:R-:W-:Y:S05]  /*0db0*/  BSYNC.RECONVERGENT B0 ;  /* 0x0000000000007941 */ /* 0x000fea0003800200 */
.L_x_45:
        /* <DEDUP_REMOVED lines=11> */
.L_x_44:
[----:B------:R-:W0:Y:S01]  /*0e70*/  I2F.U16 R24, R24 ;  /* 0x0000001800187306 */ /* 0x000e220000101000 */
[----:B------:R-:W-:Y:S01]  /*0e80*/  BSSY.RECONVERGENT B0, `(.L_x_47) ;  /* 0x0000017000007945 */ /* 0x000fe20003800200 */
[----:B0-----:R-:W-:-:S05]  /*0e90*/  FMNMX R3, R24, 1, !PT ;  /* 0x3f80000018037809 */ /* 0x001fca0007800000 */
[----:B------:R-:W-:-:S04]  /*0ea0*/  FMUL R18, R3, 0.5 ;  /* 0x3f00000003127820 */ /* 0x000fc80000400000 */
[CCC-:B------:R-:W-:Y:S01]  /*0eb0*/  FFMA R14, R18.reuse, -R8.reuse, R21.reuse ;  /* 0x80000008120e7223 */ /* 0x1c0fe20000000015 */
[C---:B------:R-:W-:Y:S01]  /*0ec0*/  FFMA R17, R18.reuse, R8, R21 ;  /* 0x0000000812117223 */ /* 0x040fe20000000015 */
[CCC-:B------:R-:W-:Y:S01]  /*0ed0*/  FFMA R16, R18.reuse, R7.reuse, R20.reuse ;  /* 0x0000000712107223 */ /* 0x1c0fe20000000014 */
[----:B------:R-:W-:Y:S02]  /*0ee0*/  FFMA R19, R18, -R7, R20 ;  /* 0x8000000712137223 */ /* 0x000fe40000000014 */
[----:B------:R-:W-:Y:S02]  /*0ef0*/  FADD R18, -R14, R17 ;  /* 0x000000110e127221 */ /* 0x000fe40000000100 */
[----:B------:R-:W-:Y:S02]  /*0f00*/  FADD R3, -R16, R19 ;  /* 0x0000001310037221 */ /* 0x000fe40000000100 */
[----:B------:R-:W-:-:S04]  /*0f10*/  FMUL R18, R18, R18 ;  /* 0x0000001212127220 */ /* 0x000fc80000400000 */
[----:B------:R-:W-:-:S04]  /*0f20*/  FFMA R3, R3, R3, R18 ;  /* 0x0000000303037223 */ /* 0x000fc80000000012 */
[----:B------:R-:W-:Y:S01]  /*0f30*/  VIADD R18, R3, 0xf3000000 ;  /* 0xf300000003127836 */ /* 0x000fe20000000000 */
[----:B------:R0:W2:Y:S04]  /*0f40*/  MUFU.RSQ R20, R3 ;  /* 0x0000000300147308 */ /* 0x0000a80000001400 */
[----:B------:R-:W-:-:S13]  /*0f50*/  ISETP.GT.U32.AND P0, PT, R18, 0x727fffff, PT ;  /* 0x727fffff1200780c */ /* 0x000fda0003f04070 */
[----:B0-2---:R-:W-:Y:S05]  /*0f60*/  @!P0 BRA `(.L_x_48) ;  /* 0x0000000000108947 */ /* 0x005fea0003800000 */
[----:B------:R-:W-:-:S07]  /*0f70*/  MOV R20, 0xf90 ;  /* 0x00000f9000147802 */ /* 0x000fce0000000f00 */
[----:B-1----:R-:W-:Y:S05]  /*0f80*/  CALL.REL.NOINC `($__internal_2_$__cuda_sm20_sqrt_rn_f32_slowpath) ;  /* 0x0000004800ac7944 */ /* 0x002fea0003c00000 */
[----:B------:R-:W-:Y:S01]  /*0f90*/  MOV R18, R25 ;  /* 0x0000001900127202 */ /* 0x000fe20000000f00 */
[----:B------:R-:W-:Y:S06]  /*0fa0*/  BRA `(.L_x_49) ;  /* 0x0000000000107947 */ /* 0x000fec0003800000 */
.L_x_48:
[----:B------:R-:W-:Y:S01]  /*0fb0*/  FMUL.FTZ R18, R3, R20 ;  /* 0x0000001403127220 */ /* 0x000fe20000410000 */
[----:B------:R-:W-:-:S03]  /*0fc0*/  FMUL.FTZ R20, R20, 0.5 ;  /* 0x3f00000014147820 */ /* 0x000fc60000410000 */
[----:B------:R-:W-:-:S04]  /*0fd0*/  FFMA R3, -R18, R18, R3 ;  /* 0x0000001212037223 */ /* 0x000fc80000000103 */
[----:B------:R-:W-:-:S07]  /*0fe0*/  FFMA R18, R3, R20, R18 ;  /* 0x0000001403127223 */ /* 0x000fce0000000012 */
.L_x_49:
[----:B------:R-:W-:Y:S05]  /*0ff0*/  BSYNC.RECONVERGENT B0 ;  /* 0x0000000000007941 */ /* 0x000fea0003800200 */
.L_x_47:
[----:B------:R-:W-:-:S07]  /*1000*/  HFMA2 R23, -RZ, RZ, 0, 0 ;  /* 0x00000000ff177431 */ /* 0x000fce00000001ff */
.L_x_95:
[----:B0-----:R-:W0:Y:S01]  /*1010*/  LDCU.U16 UR6, c[0x0][0x39a] ;  /* 0x00007340ff0677ac */ /* 0x001e220008000400 */
[----:B------:R-:W-:Y:S02]  /*1020*/  I2FP.F32.U32 R3, R23 ;  /* 0x0000001700037245 */ /* 0x000fe40000201000 */
[----:B------:R-:W-:-:S03]  /*1030*/  MOV R30, RZ ;  /* 0x000000ff001e7202 */ /* 0x000fc60000000f00 */
[--C-:B------:R-:W-:Y:S01]  /*1040*/  FADD R22, -R16, R3.reuse ;  /* 0x0000000310167221 */ /* 0x100fe20000000100 */
[----:B------:R-:W-:-:S03]  /*1050*/  FADD R3, R19, -R3 ;  /* 0x8000000313037221 */ /* 0x000fc60000000000 */
[----:B------:R-:W-:Y:S01]  /*1060*/  FMUL R22, R22, R22 ;  /* 0x0000001616167220 */ /* 0x000fe20000400000 */
[----:B------:R-:W-:Y:S01]  /*1070*/  FMUL R24, R3, R3 ;  /* 0x0000000303187220 */ /* 0x000fe20000400000 */
[----:B0-----:R-:W-:-:S09]  /*1080*/  UISETP.GE.U32.AND UP0, UPT, UR6, 0x4, UPT ;  /* 0x000000040600788c */ /* 0x001fd2000bf06070 */
[----:B--23--:R-:W-:Y:S05]  /*1090*/  BRA.U !UP0, `(.L_x_50) ;  /* 0x0000000908d07547 */ /* 0x00cfea000b800000 */
[----:B------:R-:W-:-:S07]  /*10a0*/  MOV R30, RZ ;  /* 0x000000ff001e7202 */ /* 0x000fce0000000f00 */
.L_x_75:
[----:B------:R-:W-:Y:S01]  /*10b0*/  I2FP.F32.U32 R29, R30 ;  /* 0x0000001e001d7245 */ /* 0x000fe20000201000 */
[----:B------:R-:W-:Y:S04]  /*10c0*/  BSSY.RECONVERGENT B0, `(.L_x_51) ;  /* 0x0000010000007945 */ /* 0x000fe80003800200 */
[----:B------:R-:W-:-:S04]  /*10d0*/  FADD R3, -R14, R29 ;  /* 0x0000001d0e037221 */ /* 0x000fc80000000100 */
[----:B------:R-:W-:-:S04]  /*10e0*/  FFMA R20, R3, R3, R22 ;  /* 0x0000000303147223 */ /* 0x000fc80000000016 */
[----:B------:R0:W2:Y:S01]  /*10f0*/  MUFU.RSQ R3, R20 ;  /* 0x0000001400037308 */ /* 0x0000a20000001400 */
[----:B------:R-:W-:-:S04]  /*1100*/  IADD3 R21, PT, PT, R20, -0xd000000, RZ ;  /* 0xf300000014157810 */ /* 0x000fc80007ffe0ff */
[----:B------:R-:W-:-:S13]  /*1110*/  ISETP.GT.U32.AND P0, PT, R21, 0x727fffff, PT ;  /* 0x727fffff1500780c */ /* 0x000fda0003f04070 */
[----:B0-2---:R-:W-:Y:S05]  /*1120*/  @!P0 BRA `(.L_x_52) ;  /* 0x0000000000148947 */ /* 0x005fea0003800000 */
[----:B------:R-:W-:Y:S02]  /*1130*/  MOV R3, R20 ;  /* 0x0000001400037202 */ /* 0x000fe40000000f00 */
[----:B------:R-:W-:-:S07]  /*1140*/  MOV R20, 0x1160 ;  /* 0x0000116000147802 */ /* 0x000fce0000000f00 */
[----:B-1----:R-:W-:Y:S05]  /*1150*/  CALL.REL.NOINC `($__internal_2_$__cuda_sm20_sqrt_rn_f32_slowpath) ;  /* 0x0000004800387944 */ /* 0x002fea0003c00000 */
[----:B------:R-:W-:Y:S01]  /*1160*/  MOV R31, R25 ;  /* 0x00000019001f7202 */ /* 0x000fe20000000f00 */
[----:B------:R-:W-:Y:S06]  /*1170*/  BRA `(.L_x_53) ;  /* 0x0000000000107947 */ /* 0x000fec0003800000 */
.L_x_52:
[----:B------:R-:W-:Y:S01]  /*1180*/  FMUL.FTZ R31, R20, R3 ;  /* 0x00000003141f7220 */ /* 0x000fe20000410000 */
[----:B------:R-:W-:-:S03]  /*1190*/  FMUL.FTZ R3, R3, 0.5 ;  /* 0x3f00000003037820 */ /* 0x000fc60000410000 */
[----:B------:R-:W-:-:S04]  /*11a0*/  FFMA R20, -R31, R31, R20 ;  /* 0x0000001f1f147223 */ /* 0x000fc80000000114 */
[----:B------:R-:W-:-:S07]  /*11b0*/  FFMA R31, R20, R3, R31 ;  /* 0x00000003141f7223 */ /* 0x000fce000000001f */
.L_x_53:
[----:B------:R-:W-:Y:S05]  /*11c0*/  BSYNC.RECONVERGENT B0 ;  /* 0x0000000000007941 */ /* 0x000fea0003800200 */
.L_x_51:
[----:B------:R-:W-:Y:S01]  /*11d0*/  FADD R29, R17, -R29 ;  /* 0x8000001d111d7221 */ /* 0x000fe20000000000 */
[----:B------:R-:W-:Y:S03]  /*11e0*/  BSSY.RECONVERGENT B0, `(.L_x_54) ;  /* 0x000000e000007945 */ /* 0x000fe60003800200 */
[----:B------:R-:W-:-:S04]  /*11f0*/  FFMA R20, R29, R29, R24 ;  /* 0x0000001d1d147223 */ /* 0x000fc80000000018 */
[----:B------:R0:W2:Y:S01]  /*1200*/  MUFU.RSQ R3, R20 ;  /* 0x0000001400037308 */ /* 0x0000a20000001400 */
[----:B------:R-:W-:-:S04]  /*1210*/  IADD3 R21, PT, PT, R20, -0xd000000, RZ ;  /* 0xf300000014157810 */ /* 0x000fc80007ffe0ff */
[----:B------:R-:W-:-:S13]  /*1220*/  ISETP.GT.U32.AND P0, PT, R21, 0x727fffff, PT ;  /* 0x727fffff1500780c */ /* 0x000fda0003f04070 */
[----:B0-2---:R-:W-:Y:S05]  /*1230*/  @!P0 BRA `(.L_x_55) ;  /* 0x0000000000108947 */ /* 0x005fea0003800000 */
[----:B------:R-:W-:Y:S01]  /*1240*/  IMAD.MOV.U32 R3, RZ, RZ, R20 ;  /* 0x000000ffff037224 */ /* 0x000fe200078e0014 */
[----:B------:R-:W-:-:S07]  /*1250*/  MOV R20, 0x1270 ;  /* 0x0000127000147802 */ /* 0x000fce0000000f00 */
[----:B-1----:R-:W-:Y:S05]  /*1260*/  CALL.REL.NOINC `($__internal_2_$__cuda_sm20_sqrt_rn_f32_slowpath) ;  /* 0x0000004400f47944 */ /* 0x002fea0003c00000 */
[----:B------:R-:W-:Y:S05]  /*1270*/  BRA `(.L_x_56) ;  /* 0x0000000000107947 */ /* 0x000fea0003800000 */
.L_x_55:
[----:B------:R-:W-:Y:S01]  /*1280*/  FMUL.FTZ R25, R20, R3 ;  /* 0x0000000314197220 */ /* 0x000fe20000410000 */
[----:B------:R-:W-:-:S03]  /*1290*/  FMUL.FTZ R3, R3, 0.5 ;  /* 0x3f00000003037820 */ /* 0x000fc60000410000 */
[----:B------:R-:W-:-:S04]  /*12a0*/  FFMA R20, -R25, R25, R20 ;  /* 0x0000001919147223 */ /* 0x000fc80000000114 */
[----:B------:R-:W-:-:S07]  /*12b0*/  FFMA R25, R20, R3, R25 ;  /* 0x0000000314197223 */ /* 0x000fce0000000019 */
.L_x_56:
[----:B------:R-:W-:Y:S05]  /*12c0*/  BSYNC.RECONVERGENT B0 ;  /* 0x0000000000007941 */ /* 0x000fea0003800200 */
.L_x_54:
[----:B------:R-:W-:Y:S01]  /*12d0*/  FADD R25, R25, R31 ;  /* 0x0000001f19197221 */ /* 0x000fe20000000000 */
[----:B------:R-:W-:Y:S01]  /*12e0*/  IADD3 R32, PT, PT, R30, 0x1, RZ ;  /* 0x000000011e207810 */ /* 0x000fe20007ffe0ff */
[----:B------:R-:W-:Y:S02]  /*12f0*/  BSSY.RECONVERGENT B0, `(.L_x_57) ;  /* 0x0000019000007945 */ /* 0x000fe40003800200 */
[----:B------:R-:W-:Y:S01]  /*1300*/  FADD R25, -R25, R18 ;  /* 0x0000001219197221 */ /* 0x000fe20000000100 */
[----:B------:R-:W-:-:S04]  /*1310*/  I2FP.F32.U32 R29, R32 ;  /* 0x00000020001d7245 */ /* 0x000fc80000201000 */
[----:B------:R-:W-:-:S13]  /*1320*/  FSETP.GTU.AND P0, PT, |R25|, 2, PT ;  /* 0x400000001900780b */ /* 0x000fda0003f0c200 */
[----:B------:R-:W0:Y:S01]  /*1330*/  @!P0 LDC.64 R20, c[0x0][0x388] ;  /* 0x0000e200ff148b82 */ /* 0x000e220000000a00 */
[----:B------:R-:W-:-:S05]  /*1340*/  @!P0 IADD3 R3, PT, PT, R9, R30, RZ ;  /* 0x0000001e09038210 */ /* 0x000fca0007ffe0ff */
[----:B------:R-:W-:-:S05]  /*1350*/  @!P0 IMAD R3, R3, R4, R23 ;  /* 0x0000000403038224 */ /* 0x000fca00078e0217 */
[----:B0-----:R-:W-:Y:S01]  /*1360*/  @!P0 IADD3 R20, P1, PT, R3, R20, RZ ;  /* 0x0000001403148210 */ /* 0x001fe20007f3e0ff */
[----:B------:R-:W-:-:S03]  /*1370*/  FADD R3, -R14, R29 ;  /* 0x0000001d0e037221 */ /* 0x000fc60000000100 */
[----:B------:R-:W-:Y:S01]  /*1380*/  @!P0 IADD3.X R21, PT, PT, RZ, R21, RZ, P1, !PT ;  /* 0x00000015ff158210 */ /* 0x000fe20000ffe4ff */
[----:B------:R-:W-:-:S04]  /*1390*/  FFMA R26, R3, R3, R22 ;  /* 0x00000003031a7223 */ /* 0x000fc80000000016 */
[----:B-1----:R0:W-:Y:S01]  /*13a0*/  @!P0 STG.E.U8 desc[UR8][R20.64], R12 ;  /* 0x0000000c14008986 */ /* 0x0021e2000c101108 */
[----:B------:R-:W-:-:S04]  /*13b0*/  IADD3 R3, PT, PT, R26, -0xd000000, RZ ;  /* 0xf30000001a037810 */ /* 0x000fc80007ffe0ff */
[----:B------:R-:W-:Y:S02]  /*13c0*/  ISETP.GT.U32.AND P0, PT, R3, 0x727fffff, PT ;  /* 0x727fffff0300780c */ /* 0x000fe40003f04070 */
[----:B------:R0:W1:Y:S11]  /*13d0*/  MUFU.RSQ R3, R26 ;  /* 0x0000001a00037308 */ /* 0x0000760000001400 */
[----:B0-----:R-:W-:Y:S05]  /*13e0*/  @!P0 BRA `(.L_x_58) ;  /* 0x0000000000148947 */ /* 0x001fea0003800000 */
[----:B-1----:R-:W-:Y:S02]  /*13f0*/  MOV R3, R26 ;  /* 0x0000001a00037202 */ /* 0x002fe40000000f00 */
[----:B------:R-:W-:-:S07]  /*1400*/  MOV R20, 0x1420 ;  /* 0x0000142000147802 */ /* 0x000fce0000000f00 */
[----:B------:R-:W-:Y:S05]  /*1410*/  CALL.REL.NOINC `($__internal_2_$__cuda_sm20_sqrt_rn_f32_slowpath) ;  /* 0x0000004400887944 */ /* 0x000fea0003c00000 */
[----:B------:R-:W-:Y:S01]  /*1420*/  MOV R31, R25 ;  /* 0x00000019001f7202 */ /* 0x000fe20000000f00 */
[----:B------:R-:W-:Y:S06]  /*1430*/  BRA `(.L_x_59) ;  /* 0x0000000000107947 */ /* 0x000fec0003800000 */
.L_x_58:
[----:B-1----:R-:W-:Y:S01]  /*1440*/  FMUL.FTZ R31, R26, R3 ;  /* 0x000000031a1f7220 */ /* 0x002fe20000410000 */
[----:B------:R-:W-:-:S03]  /*1450*/  FMUL.FTZ R3, R3, 0.5 ;  /* 0x3f00000003037820 */ /* 0x000fc60000410000 */
[----:B------:R-:W-:-:S04]  /*1460*/  FFMA R20, -R31, R31, R26 ;  /* 0x0000001f1f147223 */ /* 0x000fc8000000011a */
[----:B------:R-:W-:-:S07]  /*1470*/  FFMA R31, R20, R3, R31 ;  /* 0x00000003141f7223 */ /* 0x000fce000000001f */
.L_x_59:
[----:B------:R-:W-:Y:S05]  /*1480*/  BSYNC.RECONVERGENT B0 ;  /* 0x0000000000007941 */ /* 0x000fea0003800200 */
.L_x_57:
[----:B------:R-:W-:Y:S01]  /*1490*/  FADD R29, R17, -R29 ;  /* 0x8000001d111d7221 */ /* 0x000fe20000000000 */
[----:B------:R-:W-:Y:S03]  /*14a0*/  BSSY.RECONVERGENT B0, `(.L_x_60) ;  /* 0x000000e000007945 */ /* 0x000fe60003800200 */
[----:B------:R-:W-:-:S05]  /*14b0*/  FFMA R20, R29, R29, R24 ;  /* 0x0000001d1d147223 */ /* 0x000fca0000000018 */
[----:B------:R-:W-:-:S04]  /*14c0*/  IADD3 R3, PT, PT, R20, -0xd000000, RZ ;  /* 0xf300000014037810 */ /* 0x000fc80007ffe0ff */
[----:B------:R-:W-:Y:S02]  /*14d0*/  ISETP.GT.U32.AND P0, PT, R3, 0x727fffff, PT ;  /* 0x727fffff0300780c */ /* 0x000fe40003f04070 */
[----:B------:R0:W1:Y:S11]  /*14e0*/  MUFU.RSQ R3, R20 ;  /* 0x0000001400037308 */ /* 0x0000760000001400 */
[----:B0-----:R-:W-:Y:S05]  /*14f0*/  @!P0 BRA `(.L_x_61) ;  /* 0x0000000000108947 */ /* 0x001fea0003800000 */
[----:B-1----:R-:W-:Y:S02]  /*1500*/  MOV R3, R20 ;  /* 0x0000001400037202 */ /* 0x002fe40000000f00 */
[----:B------:R-:W-:-:S07]  /*1510*/  MOV R20, 0x1530 ;  /* 0x0000153000147802 */ /* 0x000fce0000000f00 */
[----:B------:R-:W-:Y:S05]  /*1520*/  CALL.REL.NOINC `($__internal_2_$__cuda_sm20_sqrt_rn_f32_slowpath) ;  /* 0x0000004400447944 */ /* 0x000fea0003c00000 */
[----:B------:R-:W-:Y:S05]  /*1530*/  BRA `(.L_x_62) ;  /* 0x0000000000107947 */ /* 0x000fea0003800000 */
.L_x_61:
[----:B-1----:R-:W-:Y:S01]  /*1540*/  FMUL.FTZ R25, R20, R3 ;  /* 0x0000000314197220 */ /* 0x002fe20000410000 */
[----:B------:R-:W-:-:S03]  /*1550*/  FMUL.FTZ R3, R3, 0.5 ;  /* 0x3f00000003037820 */ /* 0x000fc60000410000 */
[----:B------:R-:W-:-:S04]  /*1560*/  FFMA R20, -R25, R25, R20 ;  /* 0x0000001919147223 */ /* 0x000fc80000000114 */
[----:B------:R-:W-:-:S07]  /*1570*/  FFMA R25, R20, R3, R25 ;  /* 0x0000000314197223 */ /* 0x000fce0000000019 */
.L_x_62:
[----:B------:R-:W-:Y:S05]  /*1580*/  BSYNC.RECONVERGENT B0 ;  /* 0x0000000000007941 */ /* 0x000fea0003800200 */
.L_x_60:
[----:B------:R-:W-:Y:S01]  /*1590*/  FADD R25, R25, R31 ;  /* 0x0000001f19197221 */ /* 0x000fe20000000000 */
[----:B------:R-:W-:Y:S03]  /*15a0*/  BSSY.RECONVERGENT B0, `(.L_x_63) ;  /* 0x000001a000007945 */ /* 0x000fe60003800200 */
[----:B------:R-:W-:-:S05]  /*15b0*/  FADD R25, -R25, R18 ;  /* 0x0000001219197221 */ /* 0x000fca0000000100 */
[----:B------:R-:W-:-:S13]  /*15c0*/  FSETP.GTU.AND P0, PT, |R25|, 2, PT ;  /* 0x400000001900780b */ /* 0x000fda0003f0c200 */
[----:B------:R-:W0:Y:S01]  /*15d0*/  @!P0 LDC.64 R20, c[0x0][0x388] ;  /* 0x0000e200ff148b82 */ /* 0x000e220000000a00 */
[----:B------:R-:W-:-:S04]  /*15e0*/  @!P0 IMAD.IADD R32, R9, 0x1, R32 ;  /* 0x0000000109208824 */ /* 0x000fc800078e0220 */
[----:B------:R-:W-:Y:S01]  /*15f0*/  @!P0 IMAD R3, R32, R4, R23 ;  /* 0x0000000420038224 */ /* 0x000fe200078e0217 */
[----:B------:R-:W-:-:S04]  /*1600*/  IADD3 R32, PT, PT, R30, 0x2, RZ ;  /* 0x000000021e207810 */ /* 0x000fc80007ffe0ff */
[----:B------:R-:W-:Y:S02]  /*1610*/  I2FP.F32.U32 R29, R32 ;  /* 0x00000020001d7245 */ /* 0x000fe40000201000 */
[----:B0-----:R-:W-:-:S03]  /*1620*/  @!P0 IADD3 R20, P1, PT, R3, R20, RZ ;  /* 0x0000001403148210 */ /* 0x001fc60007f3e0ff */
[----:B------:R-:W-:Y:S01]  /*1630*/  FADD R3, -R14, R29 ;  /* 0x0000001d0e037221 */ /* 0x000fe20000000100 */
[----:B------:R-:W-:-:S03]  /*1640*/  @!P0 IADD3.X R21, PT, PT, RZ, R21, RZ, P1, !PT ;  /* 0x00000015ff158210 */ /* 0x000fc60000ffe4ff */
[----:B------:R-:W-:Y:S02]  /*1650*/  FFMA R26, R3, R3, R22 ;  /* 0x00000003031a7223 */ /* 0x000fe40000000016 */
[----:B------:R0:W-:Y:S03]  /*1660*/  @!P0 STG.E.U8 desc[UR8][R20.64], R12 ;  /* 0x0000000c14008986 */ /* 0x0001e6000c101108 */
        /* <DEDUP_REMOVED lines=9> */
.L_x_64:
[----:B-1----:R-:W-:Y:S01]  /*1700*/  FMUL.FTZ R31, R26, R3 ;  /* 0x000000031a1f7220 */ /* 0x002fe20000410000 */
[----:B------:R-:W-:-:S03]  /*1710*/  FMUL.FTZ R3, R3, 0.5 ;  /* 0x3f00000003037820 */ /* 0x000fc60000410000 */
[----:B------:R-:W-:-:S04]  /*1720*/  FFMA R20, -R31, R31, R26 ;  /* 0x0000001f1f147223 */ /* 0x000fc8000000011a */
[----:B------:R-:W-:-:S07]  /*1730*/  FFMA R31, R20, R3, R31 ;  /* 0x00000003141f7223 */ /* 0x000fce000000001f */
.L_x_65:
[----:B------:R-:W-:Y:S05]  /*1740*/  BSYNC.RECONVERGENT B0 ;  /* 0x0000000000007941 */ /* 0x000fea0003800200 */
.L_x_63:
        /* <DEDUP_REMOVED lines=11> */
.L_x_67:
[----:B-1----:R-:W-:Y:S01]  /*1800*/  FMUL.FTZ R25, R20, R3 ;  /* 0x0000000314197220 */ /* 0x002fe20000410000 */
[----:B------:R-:W-:-:S03]  /*1810*/  FMUL.FTZ R3, R3, 0.5 ;  /* 0x3f00000003037820 */ /* 0x000fc60000410000 */
[----:B------:R-:W-:-:S04]  /*1820*/  FFMA R20, -R25, R25, R20 ;  /* 0x0000001919147223 */ /* 0x000fc80000000114 */
[----:B------:R-:W-:-:S07]  /*1830*/  FFMA R25, R20, R3, R25 ;  /* 0x0000000314197223 */ /* 0x000fce0000000019 */
.L_x_68:
[----:B------:R-:W-:Y:S05]  /*1840*/  BSYNC.RECONVERGENT B0 ;  /* 0x0000000000007941 */ /* 0x000fea0003800200 */
.L_x_66:
[----:B------:R-:W-:Y:S01]  /*1850*/  FADD R25, R25, R31 ;  /* 0x0000001f19197221 */ /* 0x000fe20000000000 */
[----:B------:R-:W-:Y:S03]  /*1860*/  BSSY.RECONVERGENT B0, `(.L_x_69) ;  /* 0x000001a000007945 */ /* 0x000fe60003800200 */
[----:B------:R-:W-:-:S05]  /*1870*/  FADD R25, -R25, R18 ;  /* 0x0000001219197221 */ /* 0x000fca0000000100 */
[----:B------:R-:W-:-:S13]  /*1880*/  FSETP.GTU.AND P0, PT, |R25|, 2, PT ;  /* 0x400000001900780b */ /* 0x000fda0003f0c200 */
[----:B------:R-:W0:Y:S01]  /*1890*/  @!P0 LDC.64 R20, c[0x0][0x388] ;  /* 0x0000e200ff148b82 */ /* 0x000e220000000a00 */
[----:B------:R-:W-:-:S05]  /*18a0*/  @!P0 IADD3 R32, PT, PT, R9, R32, RZ ;  /* 0x0000002009208210 */ /* 0x000fca0007ffe0ff */
[----:B------:R-:W-:Y:S02]  /*18b0*/  @!P0 IMAD R3, R32, R4, R23 ;  /* 0x0000000420038224 */ /* 0x000fe400078e0217 */
[----:B------:R-:W-:-:S05]  /*18c0*/  VIADD R32, R30, 0x3 ;  /* 0x000000031e207836 */ /* 0x000fca0000000000 */
        /* <DEDUP_REMOVED lines=15> */
.L_x_70:
[----:B-1----:R-:W-:Y:S01]  /*19c0*/  FMUL.FTZ R31, R26, R3 ;  /* 0x000000031a1f7220 */ /* 0x002fe20000410000 */
[----:B------:R-:W-:-:S03]  /*19d0*/  FMUL.FTZ R3, R3, 0.5 ;  /* 0x3f00000003037820 */ /* 0x000fc60000410000 */
[----:B------:R-:W-:-:S04]  /*19e0*/  FFMA R20, -R31, R31, R26 ;  /* 0x0000001f1f147223 */ /* 0x000fc8000000011a */
[----:B------:R-:W-:-:S07]  /*19f0*/  FFMA R31, R20, R3, R31 ;  /* 0x00000003141f7223 */ /* 0x000fce000000001f */
.L_x_71:
[----:B------:R-:W-:Y:S05]  /*1a00*/  BSYNC.RECONVERGENT B0 ;  /* 0x0000000000007941 */ /* 0x000fea0003800200 */
.L_x_69:
        /* <DEDUP_REMOVED lines=11> */
.L_x_73:
[----:B-1----:R-:W-:Y:S01]  /*1ac0*/  FMUL.FTZ R25, R20, R3 ;  /* 0x0000000314197220 */ /* 0x002fe20000410000 */
[----:B------:R-:W-:-:S03]  /*1ad0*/  FMUL.FTZ R3, R3, 0.5 ;  /* 0x3f00000003037820 */ /* 0x000fc60000410000 */
[----:B------:R-:W-:-:S04]  /*1ae0*/  FFMA R20, -R25, R25, R20 ;  /* 0x0000001919147223 */ /* 0x000fc80000000114 */
[----:B------:R-:W-:-:S07]  /*1af0*/  FFMA R25, R20, R3, R25 ;  /* 0x0000000314197223 */ /* 0x000fce0000000019 */
.L_x_74:
[----:B------:R-:W-:Y:S05]  /*1b00*/  BSYNC.RECONVERGENT B0 ;  /* 0x0000000000007941 */ /* 0x000fea0003800200 */
.L_x_72:
[----:B------:R-:W-:Y:S01]  /*1b10*/  FADD R25, R25, R31 ;  /* 0x0000001f19197221 */ /* 0x000fe20000000000 */
[----:B------:R-:W-:-:S03]  /*1b20*/  VIADD R30, R30, 0x4 ;  /* 0x000000041e1e7836 */ /* 0x000fc60000000000 */
[----:B------:R-:W-:-:S05]  /*1b30*/  FADD R25, -R25, R18 ;  /* 0x0000001219197221 */ /* 0x000fca0000000100 */
[----:B------:R-:W-:-:S13]  /*1b40*/  FSETP.GTU.AND P0, PT, |R25|, 2, PT ;  /* 0x400000001900780b */ /* 0x000fda0003f0c200 */
[----:B------:R-:W0:Y:S01]  /*1b50*/  @!P0 LDC.64 R20, c[0x0][0x388] ;  /* 0x0000e200ff148b82 */ /* 0x000e220000000a00 */
[----:B------:R-:W-:-:S05]  /*1b60*/  @!P0 IADD3 R32, PT, PT, R9, R32, RZ ;  /* 0x0000002009208210 */ /* 0x000fca0007ffe0ff */
[----:B------:R-:W-:-:S05]  /*1b70*/  @!P0 IMAD R3, R32, R4, R23 ;  /* 0x0000000420038224 */ /* 0x000fca00078e0217 */
[----:B0-----:R-:W-:-:S04]  /*1b80*/  @!P0 IADD3 R20, P1, PT, R3, R20, RZ ;  /* 0x0000001403148210 */ /* 0x001fc80007f3e0ff */
[----:B------:R-:W-:-:S05]  /*1b90*/  @!P0 IADD3.X R21, PT, PT, RZ, R21, RZ, P1, !PT ;  /* 0x00000015ff158210 */ /* 0x000fca0000ffe4ff */
[----:B------:R0:W-:Y:S01]  /*1ba0*/  @!P0 STG.E.U8 desc[UR8][R20.64], R12 ;  /* 0x0000000c14008986 */ /* 0x0001e2000c101108 */
[----:B------:R-:W-:-:S13]  /*1bb0*/  ISETP.NE.AND P0, PT, R30, UR4, PT ;  /* 0x000000041e007c0c */ /* 0x000fda000bf05270 */
[----:B0-----:R-:W-:Y:S05]  /*1bc0*/  @P0 BRA `(.L_x_75) ;  /* 0xfffffff400380947 */ /* 0x001fea000383ffff */
[----:B------:R-:W-:-:S07]  /*1bd0*/  MOV R30, UR4 ;  /* 0x00000004001e7c02 */ /* 0x000fce0008000f00 */
.L_x_50:
[----:B------:R-:W-:-:S09]  /*1be0*/  UISETP.NE.AND UP0, UPT, UR11, URZ, UPT ;  /* 0x000000ff0b00728c */ /* 0x000fd2000bf05270 */
[----:B------:R-:W-:Y:S05]  /*1bf0*/  BRA.U !UP0, `(.L_x_76) ;  /* 0x0000000908187547 */ /* 0x000fea000b800000 */
        /* <DEDUP_REMOVED lines=13> */
.L_x_78:
[----:B------:R-:W-:Y:S01]  /*1cd0*/  FMUL.FTZ R31, R20, R3 ;  /* 0x00000003141f7220 */ /* 0x000fe20000410000 */
[----:B------:R-:W-:-:S03]  /*1ce0*/  FMUL.FTZ R3, R3, 0.5 ;  /* 0x3f00000003037820 */ /* 0x000fc60000410000 */
[----:B------:R-:W-:-:S04]  /*1cf0*/  FFMA R20, -R31, R31, R20 ;  /* 0x0000001f1f147223 */ /* 0x000fc80000000114 */
[----:B------:R-:W-:-:S07]  /*1d00*/  FFMA R31, R20, R3, R31 ;  /* 0x00000003141f7223 */ /* 0x000fce000000001f */
.L_x_79:
[----:B------:R-:W-:Y:S05]  /*1d10*/  BSYNC.RECONVERGENT B0 ;  /* 0x0000000000007941 */ /* 0x000fea0003800200 */
.L_x_77:
[----:B------:R-:W-:Y:S01]  /*1d20*/  FADD R29, R17, -R29 ;  /* 0x8000001d111d7221 */ /* 0x000fe20000000000 */
[----:B------:R-:W-:Y:S03]  /*1d30*/  BSSY.RECONVERGENT B0, `(.L_x_80) ;  /* 0x000000e000007945 */ /* 0x000fe60003800200 */
        /* <DEDUP_REMOVED lines=8> */
[----:B------:R-:W-:Y:S05]  /*1dc0*/  BRA `(.L_x_82) ;  /* 0x0000000000107947 */ /* 0x000fea0003800000 */
.L_x_81:
[----:B------:R-:W-:Y:S01]  /*1dd0*/  FMUL.FTZ R25, R20, R3 ;  /* 0x0000000314197220 */ /* 0x000fe20000410000 */
[----:B------:R-:W-:-:S03]  /*1de0*/  FMUL.FTZ R3, R3, 0.5 ;  /* 0x3f00000003037820 */ /* 0x000fc60000410000 */
[----:B------:R-:W-:-:S04]  /*1df0*/  FFMA R20, -R25, R25, R20 ;  /* 0x0000001919147223 */ /* 0x000fc80000000114 */
[----:B------:R-:W-:-:S07]  /*1e00*/  FFMA R25, R20, R3, R25 ;  /* 0x0000000314197223 */ /* 0x000fce0000000019 */
.L_x_82:
[----:B------:R-:W-:Y:S05]  /*1e10*/  BSYNC.RECONVERGENT B0 ;  /* 0x0000000000007941 */ /* 0x000fea0003800200 */
.L_x_80:
[----:B------:R-:W-:Y:S01]  /*1e20*/  FADD R25, R25, R31 ;  /* 0x0000001f19197221 */ /* 0x000fe20000000000 */
[----:B------:R-:W-:-:S03]  /*1e30*/  UISETP.NE.AND UP0, UPT, UR11, 0x1, UPT ;  /* 0x000000010b00788c */ /* 0x000fc6000bf05270 */
[----:B------:R-:W-:-:S05]  /*1e40*/  FADD R25, -R25, R18 ;  /* 0x0000001219197221 */ /* 0x000fca0000000100 */
[----:B------:R-:W-:-:S13]  /*1e50*/  FSETP.GTU.AND P0, PT, |R25|, 2, PT ;  /* 0x400000001900780b */ /* 0x000fda0003f0c200 */
[----:B------:R-:W0:Y:S01]  /*1e60*/  @!P0 LDC.64 R20, c[0x0][0x388] ;  /* 0x0000e200ff148b82 */ /* 0x000e220000000a00 */
[----:B------:R-:W-:-:S05]  /*1e70*/  @!P0 IADD3 R3, PT, PT, R9, R30, RZ ;  /* 0x0000001e09038210 */ /* 0x000fca0007ffe0ff */
[----:B------:R-:W-:-:S05]  /*1e80*/  @!P0 IMAD R3, R3, R4, R23 ;  /* 0x0000000403038224 */ /* 0x000fca00078e0217 */
[----:B0-----:R-:W-:-:S04]  /*1e90*/  @!P0 IADD3 R20, P1, PT, R3, R20, RZ ;  /* 0x0000001403148210 */ /* 0x001fc80007f3e0ff */
[----:B------:R-:W-:-:S05]  /*1ea0*/  @!P0 IADD3.X R21, PT, PT, RZ, R21, RZ, P1, !PT ;  /* 0x00000015ff158210 */ /* 0x000fca0000ffe4ff */
[----:B-1----:R0:W-:Y:S01]  /*1eb0*/  @!P0 STG.E.U8 desc[UR8][R20.64], R12 ;  /* 0x0000000c14008986 */ /* 0x0021e2000c101108 */
[----:B------:R-:W-:Y:S05]  /*1ec0*/  BRA.U !UP0, `(.L_x_76) ;  /* 0x0000000508647547 */ /* 0x000fea000b800000 */
[----:B------:R-:W-:Y:S01]  /*1ed0*/  VIADD R32, R30, 0x1 ;  /* 0x000000011e207836 */ /* 0x000fe20000000000 */
[----:B------:R-:W-:Y:S04]  /*1ee0*/  BSSY.RECONVERGENT B0, `(.L_x_83) ;  /* 0x0000011000007945 */ /* 0x000fe80003800200 */
[----:B------:R-:W-:-:S05]  /*1ef0*/  I2FP.F32.U32 R29, R32 ;  /* 0x00000020001d7245 */ /* 0x000fca0000201000 */
[----:B------:R-:W-:-:S04]  /*1f00*/  FADD R3, -R14, R29 ;  /* 0x0000001d0e037221 */ /* 0x000fc80000000100 */
[----:B0-----:R-:W-:-:S05]  /*1f10*/  FFMA R20, R3, R3, R22 ;  /* 0x0000000303147223 */ /* 0x001fca0000000016 */
        /* <DEDUP_REMOVED lines=9> */
.L_x_84:
[----:B-1----:R-:W-:Y:S01]  /*1fb0*/  FMUL.FTZ R31, R20, R3 ;  /* 0x00000003141f7220 */ /* 0x002fe20000410000 */
[----:B------:R-:W-:-:S03]  /*1fc0*/  FMUL.FTZ R3, R3, 0.5 ;  /* 0x3f00000003037820 */ /* 0x000fc60000410000 */
[----:B------:R-:W-:-:S04]  /*1fd0*/  FFMA R20, -R31, R31, R20 ;  /* 0x0000001f1f147223 */ /* 0x000fc80000000114 */
[----:B------:R-:W-:-:S07]  /*1fe0*/  FFMA R31, R20, R3, R31 ;  /* 0x00000003141f7223 */ /* 0x000fce000000001f */
.L_x_85:
[----:B------:R-:W-:Y:S05]  /*1ff0*/  BSYNC.RECONVERGENT B0 ;  /* 0x0000000000007941 */ /* 0x000fea0003800200 */
.L_x_83:
        /* <DEDUP_REMOVED lines=11> */
.L_x_87:
[----:B-1----:R-:W-:Y:S01]  /*20b0*/  FMUL.FTZ R25, R20, R3 ;  /* 0x0000000314197220 */ /* 0x002fe20000410000 */
[----:B------:R-:W-:-:S03]  /*20c0*/  FMUL.FTZ R3, R3, 0.5 ;  /* 0x3f00000003037820 */ /* 0x000fc60000410000 */
[----:B------:R-:W-:-:S04]  /*20d0*/  FFMA R20, -R25, R25, R20 ;  /* 0x0000001919147223 */ /* 0x000fc80000000114 */
[----:B------:R-:W-:-:S07]  /*20e0*/  FFMA R25, R20, R3, R25 ;  /* 0x0000000314197223 */ /* 0x000fce0000000019 */
.L_x_88:
[----:B------:R-:W-:Y:S05]  /*20f0*/  BSYNC.RECONVERGENT B0 ;  /* 0x0000000000007941 */ /* 0x000fea0003800200 */
.L_x_86:
        /* <DEDUP_REMOVED lines=10> */
[----:B------:R-:W-:Y:S05]  /*21a0*/  BRA.U !UP0, `(.L_x_76) ;  /* 0x0000000108ac7547 */ /* 0x000fea000b800000 */
[----:B------:R-:W-:Y:S01]  /*21b0*/  IADD3 R30, PT, PT, R30, 0x2, RZ ;  /* 0x000000021e1e7810 */ /* 0x000fe20007ffe0ff */
[----:B------:R-:W-:Y:S03]  /*21c0*/  BSSY.RECONVERGENT B0, `(.L_x_89) ;  /* 0x0000010000007945 */ /* 0x000fe60003800200 */
[----:B------:R-:W-:-:S05]  /*21d0*/  I2FP.F32.U32 R29, R30 ;  /* 0x0000001e001d7245 */ /* 0x000fca0000201000 */
[----:B------:R-:W-:-:S04]  /*21e0*/  FADD R3, -R14, R29 ;  /* 0x0000001d0e037221 */ /* 0x000fc80000000100 */
[----:B------:R-:W-:-:S04]  /*21f0*/  FFMA R3, R3, R3, R22 ;  /* 0x0000000303037223 */ /* 0x000fc80000000016 */
[----:B--2---:R-:W-:Y:S01]  /*2200*/  VIADD R21, R3, 0xf3000000 ;  /* 0xf300000003157836 */ /* 0x004fe20000000000 */
[----:B------:R0:W1:Y:S04]  /*2210*/  MUFU.RSQ R20, R3 ;  /* 0x0000000300147308 */ /* 0x0000680000001400 */
[----:B------:R-:W-:-:S13]  /*2220*/  ISETP.GT.U32.AND P0, PT, R21, 0x727fffff, PT ;  /* 0x727fffff1500780c */ /* 0x000fda0003f04070 */
[----:B01----:R-:W-:Y:S05]  /*2230*/  @!P0 BRA `(.L_x_90) ;  /* 0x0000000000108947 */ /* 0x003fea0003800000 */
[----:B------:R-:W-:-:S07]  /*2240*/  MOV R20, 0x2260 ;  /* 0x0000226000147802 */ /* 0x000fce0000000f00 */
[----:B------:R-:W-:Y:S05]  /*2250*/  CALL.REL.NOINC `($__internal_2_$__cuda_sm20_sqrt_rn_f32_slowpath) ;  /* 0x0000003400f87944 */ /* 0x000fea0003c00000 */
[----:B------:R-:W-:Y:S01]  /*2260*/  MOV R22, R25 ;  /* 0x0000001900167202 */ /* 0x000fe20000000f00 */
[----:B------:R-:W-:Y:S06]  /*2270*/  BRA `(.L_x_91) ;  /* 0x0000000000107947 */ /* 0x000fec0003800000 */
.L_x_90:
[----:B------:R-:W-:Y:S01]  /*2280*/  FMUL.FTZ R22, R3, R20 ;  /* 0x0000001403167220 */ /* 0x000fe20000410000 */
[----:B------:R-:W-:-:S03]  /*2290*/  FMUL.FTZ R20, R20, 0.5 ;  /* 0x3f00000014147820 */ /* 0x000fc60000410000 */
[----:B------:R-:W-:-:S04]  /*22a0*/  FFMA R3, -R22, R22, R3 ;  /* 0x0000001616037223 */ /* 0x000fc80000000103 */
[----:B------:R-:W-:-:S07]  /*22b0*/  FFMA R22, R3, R20, R22 ;  /* 0x0000001403167223 */ /* 0x000fce0000000016 */
.L_x_91:
[----:B------:R-:W-:Y:S05]  /*22c0*/  BSYNC.RECONVERGENT B0 ;  /* 0x0000000000007941 */ /* 0x000fea0003800200 */
.L_x_89:
[----:B------:R-:W-:Y:S01]  /*22d0*/  FADD R29, R17, -R29 ;  /* 0x8000001d111d7221 */ /* 0x000fe20000000000 */
[----:B------:R-:W-:Y:S03]  /*22e0*/  BSSY.RECONVERGENT B0, `(.L_x_92) ;  /* 0x000000e000007945 */ /* 0x000fe60003800200 */
        /* <DEDUP_REMOVED lines=8> */
[----:B------:R-:W-:Y:S05]  /*2370*/  BRA `(.L_x_94) ;  /* 0x0000000000107947 */ /* 0x000fea0003800000 */
.L_x_93:
[----:B------:R-:W-:Y:S01]  /*2380*/  FMUL.FTZ R25, R20, R3 ;  /* 0x0000000314197220 */ /* 0x000fe20000410000 */
[----:B------:R-:W-:-:S03]  /*2390*/  FMUL.FTZ R3, R3, 0.5 ;  /* 0x3f00000003037820 */ /* 0x000fc60000410000 */
[----:B------:R-:W-:-:S04]  /*23a0*/  FFMA R20, -R25, R25, R20 ;  /* 0x0000001919147223 */ /* 0x000fc80000000114 */
[----:B------:R-:W-:-:S07]  /*23b0*/  FFMA R25, R20, R3, R25 ;  /* 0x0000000314197223 */ /* 0x000fce0000000019 */
.L_x_94:
[----:B------:R-:W-:Y:S05]  /*23c0*/  BSYNC.RECONVERGENT B0 ;  /* 0x0000000000007941 */ /* 0x000fea0003800200 */
.L_x_92:
[----:B------:R-:W-:-:S04]  /*23d0*/  FADD R25, R25, R22 ;  /* 0x0000001619197221 */ /* 0x000fc80000000000 */
[----:B------:R-:W-:-:S05]  /*23e0*/  FADD R25, -R25, R18 ;  /* 0x0000001219197221 */ /* 0x000fca0000000100 */
[----:B------:R-:W-:-:S13]  /*23f0*/  FSETP.GTU.AND P0, PT, |R25|, 2, PT ;  /* 0x400000001900780b */ /* 0x000fda0003f0c200 */
[----:B------:R-:W0:Y:S01]  /*2400*/  @!P0 LDC.64 R20, c[0x0][0x388] ;  /* 0x0000e200ff148b82 */ /* 0x000e220000000a00 */
[----:B------:R-:W-:-:S05]  /*2410*/  @!P0 IADD3 R30, PT, PT, R9, R30, RZ ;  /* 0x0000001e091e8210 */ /* 0x000fca0007ffe0ff */
[----:B------:R-:W-:-:S05]  /*2420*/  @!P0 IMAD R3, R30, R4, R23 ;  /* 0x000000041e038224 */ /* 0x000fca00078e0217 */
[----:B0-----:R-:W-:-:S04]  /*2430*/  @!P0 IADD3 R20, P1, PT, R3, R20, RZ ;  /* 0x0000001403148210 */ /* 0x001fc80007f3e0ff */
[----:B------:R-:W-:-:S05]  /*2440*/  @!P0 IADD3.X R21, PT, PT, RZ, R21, RZ, P1, !PT ;  /* 0x00000015ff158210 */ /* 0x000fca0000ffe4ff */
[----:B------:R3:W-:Y:S04]  /*2450*/  @!P0 STG.E.U8 desc[UR8][R20.64], R12 ;  /* 0x0000000c14008986 */ /* 0x0007e8000c101108 */
.L_x_76:
[----:B------:R-:W-:-:S04]  /*2460*/  IADD3 R23, PT, PT, R23, 0x1, RZ ;  /* 0x0000000117177810 */ /* 0x000fc80007ffe0ff */
[----:B------:R-:W-:-:S13]  /*2470*/  ISETP.NE.AND P0, PT, R23, R4, PT ;  /* 0x000000041700720c */ /* 0x000fda0003f05270 */
[----:B------:R-:W-:Y:S05]  /*2480*/  @P0 BRA `(.L_x_95) ;  /* 0xffffffe800e00947 */ /* 0x000fea000383ffff */
[----:B------:R-:W-:-:S04]  /*2490*/  IADD3 R15, PT, PT, R15, 0x1, RZ ;  /* 0x000000010f0f7810 */ /* 0x000fc80007ffe0ff */
[----:B------:R-:W-:-:S13]  /*24a0*/  ISETP.NE.AND P0, PT, R15, R6, PT ;  /* 0x000000060f00720c */ /* 0x000fda0003f05270 */
[----:B------:R-:W-:Y:S05]  /*24b0*/  @P0 BRA `(.L_x_96) ;  /* 0xffffffe0006c0947 */ /* 0x000fea000383ffff */
[----:B------:R-:W-:Y:S05]  /*24c0*/  EXIT ;  /* 0x000000000000794d */ /* 0x000fea0003800000 */
.L_x_39:
[----:B------:R-:W-:-:S04]  /*24d0*/  UPRMT UR4, UR7, 0x9910, URZ ;  /* 0x0000991007047896 */ /* 0x000fc800080000ff */
[----:B------:R-:W-:-:S09]  /*24e0*/  UISETP.NE.AND UP0, UPT, UR4, 0x1, UPT ;  /* 0x000000010400788c */ /* 0x000fd2000bf05270 */
[----:B------:R-:W-:Y:S05]  /*24f0*/  BRA.U !UP0, `(.L_x_97) ;  /* 0x0000001d082c7547 */ /* 0x000fea000b800000 */
[----:B------:R-:W-:Y:S02]  /*2500*/  ULOP3.LUT UR11, UR6, 0x3, URZ, 0xc0, !UPT ;  /* 0x00000003060b7892 */ /* 0x000fe4000f8ec0ff */
[----:B------:R-:W-:Y:S01]  /*2510*/  ULOP3.LUT UR7, UR6, 0xfffc, URZ, 0xc0, !UPT ;  /* 0x0000fffc06077892 */ /* 0x000fe2000f8ec0ff */
[----:B------:R-:W-:-:S11]  /*2520*/  UMOV UR4, URZ ;  /* 0x000000ff00047c82 */ /* 0x000fd60008000000 */
.L_x_158:
[----:B0-----:R-:W0:Y:S01]  /*2530*/  MUFU.RCP R12, R5 ;  /* 0x00000005000c7308 */ /* 0x001e220000001000 */
[----:B------:R-:W-:Y:S01]  /*2540*/  I2FP.F32.U32 R14, UR4 ;  /* 0x00000004000e7c45 */ /* 0x000fe20008201000 */
[----:B------:R-:W-:Y:S06]  /*2550*/  BSSY.RECONVERGENT B0, `(.L_x_98) ;  /* 0x000000c000007945 */ /* 0x000fec0003800200 */
[----:B-1----:R-:W1:Y:S01]  /*2560*/  FCHK P0, R14, R5 ;  /* 0x000000050e007302 */ /* 0x002e620000000000 */
[----:B0-----:R-:W-:-:S04]  /*2570*/  FFMA R3, -R5, R12, 1 ;  /* 0x3f80000005037423 */ /* 0x001fc8000000010c */
[----:B------:R-:W-:-:S04]  /*2580*/  FFMA R3, R12, R3, R12 ;  /* 0x000000030c037223 */ /* 0x000fc8000000000c */
[----:B------:R-:W-:-:S04]  /*2590*/  FFMA R16, R3, R14, RZ ;  /* 0x0000000e03107223 */ /* 0x000fc800000000ff */
[----:B------:R-:W-:-:S04]  /*25a0*/  FFMA R15, -R5, R16, R14 ;  /* 0x00000010050f7223 */ /* 0x000fc8000000010e */
[----:B------:R-:W-:Y:S01]  /*25b0*/  FFMA R16, R3, R15, R16 ;  /* 0x0000000f03107223 */ /* 0x000fe20000000010 */
[----:B-1234-:R-:W-:Y:S06]  /*25c0*/  @!P0 BRA `(.L_x_99) ;  /* 0x0000000000108947 */ /* 0x01efec0003800000 */
[----:B------:R-:W-:Y:S02]  /*25d0*/  MOV R3, R5 ;  /* 0x0000000500037202 */ /* 0x000fe40000000f00 */
[----:B------:R-:W-:-:S07]  /*25e0*/  MOV R16, 0x2600 ;  /* 0x0000260000107802 */ /* 0x000fce0000000f00 */
[----:B------:R-:W-:Y:S05]  /*25f0*/  CALL.REL.NOINC `($__internal_3_$__cuda_sm3x_div_rn_noftz_f32_slowpath) ;  /* 0x0000003400647944 */ /* 0x000fea0003c00000 */
[----:B------:R-:W-:-:S07]  /*2600*/  IMAD.MOV.U32 R16, RZ, RZ, R3 ;  /* 0x000000ffff107224 */ /* 0x000fce00078e0003 */
.L_x_99:
[----:B------:R-:W-:Y:S05]  /*2610*/  BSYNC.RECONVERGENT B0 ;  /* 0x0000000000007941 */ /* 0x000fea0003800200 */
.L_x_98:
[-C--:B------:R-:W-:Y:S01]  /*2620*/  IABS R17, R10.reuse ;  /* 0x0000000a00117213 */ /* 0x080fe20000000000 */
[----:B------:R-:W-:Y:S01]  /*2630*/  UIMAD UR5, UR4, 0x64, URZ ;  /* 0x00000064040578a4 */ /* 0x000fe2000f8e02ff */
[----:B------:R-:W-:Y:S01]  /*2640*/  IABS R20, R10 ;  /* 0x0000000a00147213 */ /* 0x000fe20000000000 */
[----:B------:R-:W0:Y:S01]  /*2650*/  LDC.64 R22, c[0x0][0x3a0] ;  /* 0x0000e800ff167b82 */ /* 0x000e220000000a00 */
[----:B------:R-:W1:Y:S02]  /*2660*/  I2F.RP R3, R17 ;  /* 0x0000001100037306 */ /* 0x000e640000209400 */
[----:B------:R-:W-:Y:S02]  /*2670*/  IADD3 R20, PT, PT, RZ, -R20, RZ ;  /* 0x80000014ff147210 */ /* 0x000fe40007ffe0ff */
[----:B------:R-:W-:-:S04]  /*2680*/  MOV R12, UR5 ;  /* 0x00000005000c7c02 */ /* 0x000fc80008000f00 */
[----:B------:R-:W-:Y:S01]  /*2690*/  IABS R12, R12 ;  /* 0x0000000c000c7213 */ /* 0x000fe20000000000 */
[----:B-1----:R-:W1:Y:S01]  /*26a0*/  MUFU.RCP R3, R3 ;  /* 0x0000000300037308 */ /* 0x002e620000001000 */
[----:B0-----:R0:W2:Y:S01]  /*26b0*/  LDG.E.U8 R22, desc[UR8][R22.64] ;  /* 0x0000000816167981 */ /* 0x0010a2000c1e1100 */
[----:B-1----:R-:W-:-:S06]  /*26c0*/  IADD3 R14, PT, PT, R3, 0xffffffe, RZ ;  /* 0x0ffffffe030e7810 */ /* 0x002fcc0007ffe0ff */
[----:B------:R1:W3:Y:S02]  /*26d0*/  F2I.FTZ.U32.TRUNC.NTZ R15, R14 ;  /* 0x0000000e000f7305 */ /* 0x0002e4000021f000 */
[----:B-1----:R-:W-:Y:S01]  /*26e0*/  HFMA2 R14, -RZ, RZ, 0, 0 ;  /* 0x00000000ff0e7431 */ /* 0x002fe200000001ff */
[----:B---3--:R-:W-:-:S05]  /*26f0*/  IADD3 R18, PT, PT, RZ, -R15, RZ ;  /* 0x8000000fff127210 */ /* 0x008fca0007ffe0ff */
[----:B------:R-:W-:-:S04]  /*2700*/  IMAD R19, R18, R17, RZ ;  /* 0x0000001112137224 */ /* 0x000fc800078e02ff */
[----:B------:R-:W-:Y:S01]  /*2710*/  IMAD.HI.U32 R19, R15, R19, R14 ;  /* 0x000000130f137227 */ /* 0x000fe200078e000e */
[----:B------:R-:W-:-:S05]  /*2720*/  MOV R14, R20 ;  /* 0x00000014000e7202 */ /* 0x000fca0000000f00 */
[----:B------:R-:W-:-:S04]  /*2730*/  IMAD.HI.U32 R3, R19, R12, RZ ;  /* 0x0000000c13037227 */ /* 0x000fc800078e00ff */
[----:B------:R-:W-:Y:S02]  /*2740*/  IMAD R12, R3, R14, R12 ;  /* 0x0000000e030c7224 */ /* 0x000fe400078e020c */
[----:B------:R-:W1:Y:S03]  /*2750*/  LDC.64 R14, c[0x0][0x3b0] ;  /* 0x0000ec00ff0e7b82 */ /* 0x000e660000000a00 */
[----:B------:R-:W-:-:S13]  /*2760*/  ISETP.GT.U32.AND P1, PT, R17, R12, PT ;  /* 0x0000000c1100720c */ /* 0x000fda0003f24070 */
[-C--:B------:R-:W-:Y:S02]  /*2770*/  @!P1 IADD3 R12, PT, PT, R12, -R17.reuse, RZ ;  /* 0x800000110c0c9210 */ /* 0x080fe40007ffe0ff */
[----:B------:R-:W-:Y:S02]  /*2780*/  @!P1 IADD3 R3, PT, PT, R3, 0x1, RZ ;  /* 0x0000000103039810 */ /* 0x000fe40007ffe0ff */
[----:B------:R-:W-:Y:S02]  /*2790*/  ISETP.GE.U32.AND P0, PT, R12, R17, PT ;  /* 0x000000110c00720c */ /* 0x000fe40003f06070 */
[C---:B------:R-:W-:Y:S02]  /*27a0*/  LOP3.LUT R12, R10.reuse, UR5, RZ, 0x3c, !PT ;  /* 0x000000050a0c7c12 */ /* 0x040fe4000f8e3cff */
[----:B------:R-:W-:Y:S02]  /*27b0*/  ISETP.NE.AND P1, PT, R10, RZ, PT ;  /* 0x000000ff0a00720c */ /* 0x000fe40003f25270 */
[----:B------:R-:W-:-:S07]  /*27c0*/  ISETP.GE.AND P2, PT, R12, RZ, PT ;  /* 0x000000ff0c00720c */ /* 0x000fce0003f46270 */
[----:B------:R-:W-:-:S06]  /*27d0*/  @P0 VIADD R3, R3, 0x1 ;  /* 0x0000000103030836 */ /* 0x000fcc0000000000 */
[----:B------:R-:W-:Y:S02]  /*27e0*/  @!P2 IADD3 R3, PT, PT, -R3, RZ, RZ ;  /* 0x000000ff0303a210 */ /* 0x000fe40007ffe1ff */
[----:B------:R-:W-:-:S04]  /*27f0*/  @!P1 LOP3.LUT R3, RZ, R10, RZ, 0x33, !PT ;  /* 0x0000000aff039212 */ /* 0x000fc800078e33ff */
[----:B------:R-:W-:-:S05]  /*2800*/  LOP3.LUT R3, R3, 0xff, RZ, 0xc0, !PT ;  /* 0x000000ff03037812 */ /* 0x000fca00078ec0ff */
[----:B------:R-:W-:-:S04]  /*2810*/  IMAD R3, R3, UR12, RZ ;  /* 0x0000000c03037c24 */ /* 0x000fc8000f8e02ff */
[----:B------:R-:W-:-:S05]  /*2820*/  IMAD.HI.U32 R21, R3, 0x51eb851f, RZ ;  /* 0x51eb851f03157827 */ /* 0x000fca00078e00ff */
[----:B------:R-:W-:-:S05]  /*2830*/  SHF.R.U32.HI R21, RZ, 0x5, R21 ;  /* 0x00000005ff157819 */ /* 0x000fca0000011615 */
[----:B-1----:R-:W-:-:S06]  /*2840*/  IMAD.WIDE.U32 R18, R21, 0x2, R14 ;  /* 0x0000000215127825 */ /* 0x002fcc00078e000e */
[----:B------:R-:W5:Y:S01]  /*2850*/  LDG.E.U16 R19, desc[UR8][R18.64] ;  /* 0x0000000812137981 */ /* 0x000f62000c1e1500 */
[C---:B------:R-:W-:Y:S02]  /*2860*/  ISETP.GE.U32.AND P0, PT, R21.reuse, UR12, PT ;  /* 0x0000000c15007c0c */ /* 0x040fe4000bf06070 */
[----:B------:R-:W-:-:S04]  /*2870*/  IADD3 R12, PT, PT, R21, 0x1, RZ ;  /* 0x00000001150c7810 */ /* 0x000fc80007ffe0ff */
[----:B------:R-:W-:-:S05]  /*2880*/  SEL R17, R12, UR13, !P0 ;  /* 0x0000000d0c117c07 */ /* 0x000fca000c000000 */
[----:B------:R-:W-:-:S04]  /*2890*/  IMAD.WIDE.U32 R14, R17, 0x2, R14 ;  /* 0x00000002110e7825 */ /* 0x000fc800078e000e */
[----:B------:R-:W-:Y:S01]  /*28a0*/  HFMA2 R17, -RZ, RZ, 1.0341796875, -112.625 ;  /* 0x3c23d70aff117431 */ /* 0x000fe200000001ff */
[----:B------:R-:W-:Y:S02]  /*28b0*/  MOV R20, 0x42c80000 ;  /* 0x42c8000000147802 */ /* 0x000fe40000000f00 */
[----:B0-----:R-:W-:Y:S01]  /*28c0*/  I2FP.F32.U32 R23, R3 ;  /* 0x0000000300177245 */ /* 0x001fe20000201000 */
[----:B------:R-:W-:Y:S01]  /*28d0*/  BSSY.RECONVERGENT B0, `(.L_x_100) ;  /* 0x0000011000007945 */ /* 0x000fe20003800200 */
[----:B------:R0:W5:Y:S02]  /*28e0*/  LDG.E.U16 R12, desc[UR8][R14.64] ;  /* 0x000000080e0c7981 */ /* 0x000164000c1e1500 */
[----:B------:R-:W1:Y:S01]  /*28f0*/  FCHK P0, R23, 100 ;  /* 0x42c8000017007902 */ /* 0x000e620000000000 */
[----:B------:R-:W-:-:S04]  /*2900*/  FFMA R20, R17, -R20, 1 ;  /* 0x3f80000011147423 */ /* 0x000fc80000000814 */
[----:B------:R-:W-:-:S04]  /*2910*/  FFMA R3, R20, R17, 0.0099999997764825820923 ;  /* 0x3c23d70a14037423 */ /* 0x000fc80000000011 */
[----:B------:R-:W-:-:S04]  /*2920*/  FFMA R20, R3, R23, RZ ;  /* 0x0000001703147223 */ /* 0x000fc800000000ff */
[----:B------:R-:W-:Y:S01]  /*2930*/  FFMA R17, R20, -100, R23 ;  /* 0xc2c8000014117823 */ /* 0x000fe20000000017 */
[----:B0-----:R-:W-:-:S03]  /*2940*/  FFMA R15, R2, R16, R11 ;  /* 0x00000010020f7223 */ /* 0x001fc6000000000b */
[----:B------:R-:W-:Y:S01]  /*2950*/  FFMA R3, R3, R17, R20 ;  /* 0x0000001103037223 */ /* 0x000fe20000000014 */
[----:B------:R-:W-:Y:S01]  /*2960*/  FFMA R20, R0, R16, R13 ;  /* 0x0000001000147223 */ /* 0x000fe2000000000d */
[----:B--2---:R-:W-:-:S06]  /*2970*/  I2FP.F32.U32 R22, R22 ;  /* 0x0000001600167245 */ /* 0x004fcc0000201000 */
[----:B------:R-:W0:Y:S01]  /*2980*/  F2I.NTZ R22, R22 ;  /* 0x0000001600167305 */ /* 0x000e220000203100 */
[----:B-1----:R-:W-:Y:S05]  /*2990*/  @!P0 BRA `(.L_x_101) ;  /* 0x0000000000108947 */ /* 0x002fea0003800000 */
[----:B------:R-:W-:Y:S02]  /*29a0*/  MOV R14, R23 ;  /* 0x00000017000e7202 */ /* 0x000fe40000000f00 */
[----:B------:R-:W-:Y:S02]  /*29b0*/  MOV R3, 0x42c80000 ;  /* 0x42c8000000037802 */ /* 0x000fe40000000f00 */
[----:B------:R-:W-:-:S07]  /*29c0*/  MOV R16, 0x29e0 ;  /* 0x000029e000107802 */ /* 0x000fce0000000f00 */
[----:B0----5:R-:W-:Y:S05]  /*29d0*/  CALL.REL.NOINC `($__internal_3_$__cuda_sm3x_div_rn_noftz_f32_slowpath) ;  /* 0x00000030006c7944 */ /* 0x021fea0003c00000 */
.L_x_101:
[----:B------:R-:W-:Y:S05]  /*29e0*/  BSYNC.RECONVERGENT B0 ;  /* 0x0000000000007941 */ /* 0x000fea0003800200 */
.L_x_100:
[----:B------:R-:W-:Y:S01]  /*29f0*/  I2FP.F32.U32 R14, R21 ;  /* 0x00000015000e7245 */ /* 0x000fe20000201000 */
[----:B------:R-:W-:Y:S01]  /*2a00*/  BSSY.RECONVERGENT B0, `(.L_x_102) ;  /* 0x0000024000007945 */ /* 0x000fe20003800200 */
        /* <DEDUP_REMOVED lines=8> */
[----:B------:R-:W1:Y:S08]  /*2a90*/  F2I.U32.TRUNC.NTZ R3, R3 ;  /* 0x0000000300037305 */ /* 0x000e70000020f000 */
[----:B-1----:R-:W1:Y:S02]  /*2aa0*/  I2F.U16 R12, R3 ;  /* 0x00000003000c7306 */ /* 0x002e640000101000 */
[----:B-1----:R-:W-:-:S05]  /*2ab0*/  FMNMX R12, R12, 1, !PT ;  /* 0x3f8000000c0c7809 */ /* 0x002fca0007800000 */
        /* <DEDUP_REMOVED lines=9> */
[----:B------:R1:W2:Y:S01]  /*2b50*/  MUFU.RSQ R3, R16 ;  /* 0x0000001000037308 */ /* 0x0002a20000001400 */
[----:B------:R-:W-:-:S04]  /*2b60*/  IADD3 R18, PT, PT, R16, -0xd000000, RZ ;  /* 0xf300000010127810 */ /* 0x000fc80007ffe0ff */
[----:B------:R-:W-:-:S13]  /*2b70*/  ISETP.GT.U32.AND P0, PT, R18, 0x727fffff, PT ;  /* 0x727fffff1200780c */ /* 0x000fda0003f04070 */
[----:B-12---:R-:W-:Y:S05]  /*2b80*/  @!P0 BRA `(.L_x_103) ;  /* 0x00000000001c8947 */ /* 0x006fea0003800000 */
[----:B------:R-:W-:Y:S01]  /*2b90*/  BSSY.RECONVERGENT B1, `(.L_x_104) ;  /* 0x0000004000017945 */ /* 0x000fe20003800200 */
[----:B------:R-:W-:Y:S02]  /*2ba0*/  MOV R3, R16 ;  /* 0x0000001000037202 */ /* 0x000fe40000000f00 */
[----:B------:R-:W-:-:S07]  /*2bb0*/  MOV R20, 0x2bd0 ;  /* 0x00002bd000147802 */ /* 0x000fce0000000f00 */
[----:B0-----:R-:W-:Y:S05]  /*2bc0*/  CALL.REL.NOINC `($__internal_2_$__cuda_sm20_sqrt_rn_f32_slowpath) ;  /* 0x0000002c009c7944 */ /* 0x001fea0003c00000 */
[----:B------:R-:W-:Y:S05]  /*2bd0*/  BSYNC.RECONVERGENT B1 ;  /* 0x0000000000017941 */ /* 0x000fea0003800200 */
.L_x_104:
[----:B------:R-:W-:Y:S01]  /*2be0*/  IMAD.MOV.U32 R19, RZ, RZ, R25 ;  /* 0x000000ffff137224 */ /* 0x000fe200078e0019 */
[----:B------:R-:W-:Y:S06]  /*2bf0*/  BRA `(.L_x_105) ;  /* 0x0000000000107947 */ /* 0x000fec0003800000 */
.L_x_103:
[----:B------:R-:W-:Y:S01]  /*2c00*/  FMUL.FTZ R19, R16, R3 ;  /* 0x0000000310137220 */ /* 0x000fe20000410000 */
[----:B------:R-:W-:-:S03]  /*2c10*/  FMUL.FTZ R3, R3, 0.5 ;  /* 0x3f00000003037820 */ /* 0x000fc60000410000 */
[----:B------:R-:W-:-:S04]  /*2c20*/  FFMA R16, -R19, R19, R16 ;  /* 0x0000001313107223 */ /* 0x000fc80000000110 */
[----:B------:R-:W-:-:S07]  /*2c30*/  FFMA R19, R16, R3, R19 ;  /* 0x0000000310137223 */ /* 0x000fce0000000013 */
.L_x_105:
[----:B------:R-:W-:Y:S05]  /*2c40*/  BSYNC.RECONVERGENT B0 ;  /* 0x0000000000007941 */ /* 0x000fea0003800200 */
.L_x_102:
[----:B------:R-:W-:-:S05]  /*2c50*/  UMOV UR5, URZ ;  /* 0x000000ff00057c82 */ /* 0x000fca0008000000 */
.L_x_157:
[----:B-1----:R-:W1:Y:S01]  /*2c60*/  LDCU.U16 UR6, c[0x0][0x39a] ;  /* 0x00007340ff0677ac */ /* 0x002e620008000400 */
[----:B------:R-:W-:-:S05]  /*2c70*/  I2FP.F32.U32 R3, UR5 ;  /* 0x0000000500037c45 */ /* 0x000fca0008201000 */
[--C-:B------:R-:W-:Y:S01]  /*2c80*/  FADD R16, -R14, R3.reuse ;  /* 0x000000030e107221 */ /* 0x100fe20000000100 */
[----:B------:R-:W-:-:S03]  /*2c90*/  FADD R3, R17, -R3 ;  /* 0x8000000311037221 */ /* 0x000fc60000000000 */
[----:B------:R-:W-:Y:S01]  /*2ca0*/  FMUL R16, R16, R16 ;  /* 0x0000001010107220 */ /* 0x000fe20000400000 */
[----:B------:R-:W-:Y:S01]  /*2cb0*/  FMUL R18, R3, R3 ;  /* 0x0000000303127220 */ /* 0x000fe20000400000 */
[----:B-1----:R-:W-:-:S03]  /*2cc0*/  UISETP.GE.U32.AND UP0, UPT, UR6, 0x4, UPT ;  /* 0x000000040600788c */ /* 0x002fc6000bf06070 */
[----:B------:R-:W-:-:S06]  /*2cd0*/  UMOV UR6, URZ ;  /* 0x000000ff00067c82 */ /* 0x000fcc0008000000 */
[----:B--234-:R-:W-:Y:S05]  /*2ce0*/  BRA.U !UP0, `(.L_x_106) ;  /* 0x0000000908ec7547 */ /* 0x01cfea000b800000 */
[----:B------:R-:W-:-:S05]  /*2cf0*/  UMOV UR6, URZ ;  /* 0x000000ff00067c82 */ /* 0x000fca0008000000 */
.L_x_135:
[----:B------:R-:W-:Y:S01]  /*2d00*/  I2FP.F32.U32 R23, UR6 ;  /* 0x0000000600177c45 */ /* 0x000fe20008201000 */
[----:B------:R-:W-:Y:S04]  /*2d10*/  BSSY.RECONVERGENT B0, `(.L_x_107) ;  /* 0x000000f000007945 */ /* 0x000fe80003800200 */
[----:B------:R-:W-:-:S04]  /*2d20*/  FADD R3, -R12, R23 ;  /* 0x000000170c037221 */ /* 0x000fc80000000100 */
[----:B------:R-:W-:-:S04]  /*2d30*/  FFMA R3, R3, R3, R16 ;  /* 0x0000000303037223 */ /* 0x000fc80000000010 */
[----:B-1----:R1:W2:Y:S01]  /*2d40*/  MUFU.RSQ R20, R3 ;  /* 0x0000000300147308 */ /* 0x0022a20000001400 */
[----:B------:R-:W-:-:S04]  /*2d50*/  IADD3 R21, PT, PT, R3, -0xd000000, RZ ;  /* 0xf300000003157810 */ /* 0x000fc80007ffe0ff */
[----:B------:R-:W-:-:S13]  /*2d60*/  ISETP.GT.U32.AND P0, PT, R21, 0x727fffff, PT ;  /* 0x727fffff1500780c */ /* 0x000fda0003f04070 */
[----:B-12---:R-:W-:Y:S05]  /*2d70*/  @!P0 BRA `(.L_x_108) ;  /* 0x0000000000108947 */ /* 0x006fea0003800000 */
[----:B------:R-:W-:-:S07]  /*2d80*/  MOV R20, 0x2da0 ;  /* 0x00002da000147802 */ /* 0x000fce0000000f00 */
[----:B0-----:R-:W-:Y:S05]  /*2d90*/  CALL.REL.NOINC `($__internal_2_$__cuda_sm20_sqrt_rn_f32_slowpath) ;  /* 0x0000002c00287944 */ /* 0x001fea0003c00000 */
[----:B------:R-:W-:Y:S01]  /*2da0*/  MOV R24, R25 ;  /* 0x0000001900187202 */ /* 0x000fe20000000f00 */
[----:B------:R-:W-:Y:S06]  /*2db0*/  BRA `(.L_x_109) ;  /* 0x0000000000107947 */ /* 0x000fec0003800000 */
.L_x_108:
[----:B------:R-:W-:Y:S01]  /*2dc0*/  FMUL.FTZ R24, R3, R20 ;  /* 0x0000001403187220 */ /* 0x000fe20000410000 */
[----:B------:R-:W-:-:S03]  /*2dd0*/  FMUL.FTZ R20, R20, 0.5 ;  /* 0x3f00000014147820 */ /* 0x000fc60000410000 */
[----:B------:R-:W-:-:S04]  /*2de0*/  FFMA R3, -R24, R24, R3 ;  /* 0x0000001818037223 */ /* 0x000fc80000000103 */
[----:B------:R-:W-:-:S07]  /*2df0*/  FFMA R24, R3, R20, R24 ;  /* 0x0000001403187223 */ /* 0x000fce0000000018 */
.L_x_109:
[----:B------:R-:W-:Y:S05]  /*2e00*/  BSYNC.RECONVERGENT B0 ;  /* 0x0000000000007941 */ /* 0x000fea0003800200 */
.L_x_107:
[----:B------:R-:W-:Y:S01]  /*2e10*/  FADD R23, R15, -R23 ;  /* 0x800000170f177221 */ /* 0x000fe20000000000 */
[----:B------:R-:W-:Y:S03]  /*2e20*/  BSSY.RECONVERGENT B0, `(.L_x_110) ;  /* 0x0000010000007945 */ /* 0x000fe60003800200 */
        /* <DEDUP_REMOVED lines=10> */
.L_x_112:
[----:B------:R-:W-:Y:S05]  /*2ed0*/  BRA `(.L_x_113) ;  /* 0x0000000000107947 */ /* 0x000fea0003800000 */
.L_x_111:
[----:B------:R-:W-:Y:S01]  /*2ee0*/  FMUL.FTZ R25, R20, R3 ;  /* 0x0000000314197220 */ /* 0x000fe20000410000 */
[----:B------:R-:W-:-:S03]  /*2ef0*/  FMUL.FTZ R3, R3, 0.5 ;  /* 0x3f00000003037820 */ /* 0x000fc60000410000 */
[----:B------:R-:W-:-:S04]  /*2f00*/  FFMA R20, -R25, R25, R20 ;  /* 0x0000001919147223 */ /* 0x000fc80000000114 */
[----:B------:R-:W-:-:S07]  /*2f10*/  FFMA R25, R20, R3, R25 ;  /* 0x0000000314197223 */ /* 0x000fce0000000019 */
.L_x_113:
[----:B------:R-:W-:Y:S05]  /*2f20*/  BSYNC.RECONVERGENT B0 ;  /* 0x0000000000007941 */ /* 0x000fea0003800200 */
.L_x_110:
[----:B------:R-:W-:Y:S01]  /*2f30*/  FADD R24, R25, R24 ;  /* 0x0000001819187221 */ /* 0x000fe20000000000 */
[----:B------:R-:W-:Y:S01]  /*2f40*/  UIADD3 UR10, UPT, UPT, UR6, 0x1, URZ ;  /* 0x00000001060a7890 */ /* 0x000fe2000fffe0ff */
[----:B------:R-:W-:Y:S02]  /*2f50*/  BSSY.RECONVERGENT B0, `(.L_x_114) ;  /* 0x0000019000007945 */ /* 0x000fe40003800200 */
[----:B------:R-:W-:-:S03]  /*2f60*/  FADD R24, -R24, R19 ;  /* 0x0000001318187221 */ /* 0x000fc60000000100 */
[----:B------:R-:W-:Y:S02]  /*2f70*/  I2FP.F32.U32 R23, UR10 ;  /* 0x0000000a00177c45 */ /* 0x000fe40008201000 */
[----:B------:R-:W-:-:S13]  /*2f80*/  FSETP.GTU.AND P0, PT, |R24|, 2, PT ;  /* 0x400000001800780b */ /* 0x000fda0003f0c200 */
[----:B------:R-:W1:Y:S01]  /*2f90*/  @!P0 LDC.64 R20, c[0x0][0x388] ;  /* 0x0000e200ff148b82 */ /* 0x000e620000000a00 */
[----:B------:R-:W-:-:S05]  /*2fa0*/  @!P0 IADD3 R3, PT, PT, R9, UR6, RZ ;  /* 0x0000000609038c10 */ /* 0x000fca000fffe0ff */
[----:B------:R-:W-:-:S05]  /*2fb0*/  @!P0 IMAD R3, R3, R4, UR5 ;  /* 0x0000000503038e24 */ /* 0x000fca000f8e0204 */
[----:B-1----:R-:W-:Y:S01]  /*2fc0*/  @!P0 IADD3 R20, P1, PT, R3, R20, RZ ;  /* 0x0000001403148210 */ /* 0x002fe20007f3e0ff */
[----:B------:R-:W-:-:S03]  /*2fd0*/  FADD R3, -R12, R23 ;  /* 0x000000170c037221 */ /* 0x000fc60000000100 */
[----:B------:R-:W-:Y:S01]  /*2fe0*/  @!P0 IADD3.X R21, PT, PT, RZ, R21, RZ, P1, !PT ;  /* 0x00000015ff158210 */ /* 0x000fe20000ffe4ff */
[----:B------:R-:W-:-:S04]  /*2ff0*/  FFMA R25, R3, R3, R16 ;  /* 0x0000000303197223 */ /* 0x000fc80000000010 */
[----:B0-----:R0:W-:Y:S01]  /*3000*/  @!P0 STG.E.U8 desc[UR8][R20.64], R22 ;  /* 0x0000001614008986 */ /* 0x0011e2000c101108 */
[----:B------:R-:W-:Y:S01]  /*3010*/  IADD3 R3, PT, PT, R25, -0xd000000, RZ ;  /* 0xf300000019037810 */ /* 0x000fe20007ffe0ff */
[----:B------:R0:W1:Y:S03]  /*3020*/  MUFU.RSQ R26, R25 ;  /* 0x00000019001a7308 */ /* 0x0000660000001400 */
[----:B------:R-:W-:-:S13]  /*3030*/  ISETP.GT.U32.AND P0, PT, R3, 0x727fffff, PT ;  /* 0x727fffff0300780c */ /* 0x000fda0003f04070 */
[----:B0-----:R-:W-:Y:S05]  /*3040*/  @!P0 BRA `(.L_x_115) ;  /* 0x0000000000148947 */ /* 0x001fea0003800000 */
[----:B------:R-:W-:Y:S02]  /*3050*/  MOV R3, R25 ;  /* 0x0000001900037202 */ /* 0x000fe40000000f00 */
[----:B------:R-:W-:-:S07]  /*3060*/  MOV R20, 0x3080 ;  /* 0x0000308000147802 */ /* 0x000fce0000000f00 */
[----:B-1----:R-:W-:Y:S05]  /*3070*/  CALL.REL.NOINC `($__internal_2_$__cuda_sm20_sqrt_rn_f32_slowpath) ;  /* 0x0000002800707944 */ /* 0x002fea0003c00000 */
[----:B------:R-:W-:Y:S01]  /*3080*/  IMAD.MOV.U32 R24, RZ, RZ, R25 ;  /* 0x000000ffff187224 */ /* 0x000fe200078e0019 */
[----:B------:R-:W-:Y:S06]  /*3090*/  BRA `(.L_x_116) ;  /* 0x0000000000107947 */ /* 0x000fec0003800000 */
.L_x_115:
[----:B-1----:R-:W-:Y:S01]  /*30a0*/  FMUL.FTZ R24, R25, R26 ;  /* 0x0000001a19187220 */ /* 0x002fe20000410000 */
[----:B------:R-:W-:-:S03]  /*30b0*/  FMUL.FTZ R20, R26, 0.5 ;  /* 0x3f0000001a147820 */ /* 0x000fc60000410000 */
[----:B------:R-:W-:-:S04]  /*30c0*/  FFMA R3, -R24, R24, R25 ;  /* 0x0000001818037223 */ /* 0x000fc80000000119 */
[----:B------:R-:W-:-:S07]  /*30d0*/  FFMA R24, R3, R20, R24 ;  /* 0x0000001403187223 */ /* 0x000fce0000000018 */
.L_x_116:
[----:B------:R-:W-:Y:S05]  /*30e0*/  BSYNC.RECONVERGENT B0 ;  /* 0x0000000000007941 */ /* 0x000fea0003800200 */
.L_x_114:
[----:B------:R-:W-:Y:S01]  /*30f0*/  FADD R23, R15, -R23 ;  /* 0x800000170f177221 */ /* 0x000fe20000000000 */
[----:B------:R-:W-:Y:S03]  /*3100*/  BSSY.RECONVERGENT B0, `(.L_x_117) ;  /* 0x0000010000007945 */ /* 0x000fe60003800200 */
[----:B------:R-:W-:-:S04]  /*3110*/  FFMA R20, R23, R23, R18 ;  /* 0x0000001717147223 */ /* 0x000fc80000000012 */
[----:B------:R0:W1:Y:S01]  /*3120*/  MUFU.RSQ R3, R20 ;  /* 0x0000001400037308 */ /* 0x0000620000001400 */
[----:B------:R-:W-:-:S04]  /*3130*/  IADD3 R21, PT, PT, R20, -0xd000000, RZ ;  /* 0xf300000014157810 */ /* 0x000fc80007ffe0ff */
[----:B------:R-:W-:-:S13]  /*3140*/  ISETP.GT.U32.AND P0, PT, R21, 0x727fffff, PT ;  /* 0x727fffff1500780c */ /* 0x000fda0003f04070 */
[----:B01----:R-:W-:Y:S05]  /*3150*/  @!P0 BRA `(.L_x_118) ;  /* 0x0000000000188947 */ /* 0x003fea0003800000 */
[----:B------:R-:W-:Y:S01]  /*3160*/  BSSY.RECONVERGENT B1, `(.L_x_119) ;  /* 0x0000004000017945 */ /* 0x000fe20003800200 */
[----:B------:R-:W-:Y:S02]  /*3170*/  MOV R3, R20 ;  /* 0x0000001400037202 */ /* 0x000fe40000000f00 */
[----:B------:R-:W-:-:S07]  /*3180*/  MOV R20, 0x31a0 ;  /* 0x000031a000147802 */ /* 0x000fce0000000f00 */
[----:B------:R-:W-:Y:S05]  /*3190*/  CALL.REL.NOINC `($__internal_2_$__cuda_sm20_sqrt_rn_f32_slowpath) ;  /* 0x0000002800287944 */ /* 0x000fea0003c00000 */
[----:B------:R-:W-:Y:S05]  /*31a0*/  BSYNC.RECONVERGENT B1 ;  /* 0x0000000000017941 */ /* 0x000fea0003800200 */
.L_x_119:
[----:B------:R-:W-:Y:S05]  /*31b0*/  BRA `(.L_x_120) ;  /* 0x0000000000107947 */ /* 0x000fea0003800000 */
.L_x_118:
[----:B------:R-:W-:Y:S01]  /*31c0*/  FMUL.FTZ R25, R20, R3 ;  /* 0x0000000314197220 */ /* 0x000fe20000410000 */
[----:B------:R-:W-:-:S03]  /*31d0*/  FMUL.FTZ R3, R3, 0.5 ;  /* 0x3f00000003037820 */ /* 0x000fc60000410000 */
[----:B------:R-:W-:-:S04]  /*31e0*/  FFMA R20, -R25, R25, R20 ;  /* 0x0000001919147223 */ /* 0x000fc80000000114 */
[----:B------:R-:W-:-:S07]  /*31f0*/  FFMA R25, R20, R3, R25 ;  /* 0x0000000314197223 */ /* 0x000fce0000000019 */
.L_x_120:
[----:B------:R-:W-:Y:S05]  /*3200*/  BSYNC.RECONVERGENT B0 ;  /* 0x0000000000007941 */ /* 0x000fea0003800200 */
.L_x_117:
[----:B------:R-:W-:Y:S01]  /*3210*/  FADD R24, R25, R24 ;  /* 0x0000001819187221 */ /* 0x000fe20000000000 */
[----:B------:R-:W-:Y:S03]  /*3220*/  BSSY.RECONVERGENT B0, `(.L_x_121) ;  /* 0x000001a000007945 */ /* 0x000fe60003800200 */
[----:B------:R-:W-:-:S05]  /*3230*/  FADD R24, -R24, R19 ;  /* 0x0000001318187221 */ /* 0x000fca0000000100 */
[----:B------:R-:W-:-:S13]  /*3240*/  FSETP.GTU.AND P0, PT, |R24|, 2, PT ;  /* 0x400000001800780b */ /* 0x000fda0003f0c200 */
[----:B------:R-:W0:Y:S01]  /*3250*/  @!P0 LDC.64 R20, c[0x0][0x388] ;  /* 0x0000e200ff148b82 */ /* 0x000e220000000a00 */
[----:B------:R-:W-:Y:S01]  /*3260*/  @!P0 IADD3 R3, PT, PT, R9, UR10, RZ ;  /* 0x0000000a09038c10 */ /* 0x000fe2000fffe0ff */
[----:B------:R-:W-:-:S04]  /*3270*/  UIADD3 UR10, UPT, UPT, UR6, 0x2, URZ ;  /* 0x00000002060a7890 */ /* 0x000fc8000fffe0ff */
[----:B------:R-:W-:Y:S02]  /*3280*/  @!P0 IMAD R3, R3, R4, UR5 ;  /* 0x0000000503038e24 */ /* 0x000fe4000f8e0204 */
[----:B------:R-:W-:-:S03]  /*3290*/  I2FP.F32.U32 R23, UR10 ;  /* 0x0000000a00177c45 */ /* 0x000fc60008201000 */
[----:B0-----:R-:W-:Y:S02]  /*32a0*/  @!P0 IADD3 R20, P1, PT, R3, R20, RZ ;  /* 0x0000001403148210 */ /* 0x001fe40007f3e0ff */
[----:B------:R-:W-:Y:S02]  /*32b0*/  FADD R3, -R12, R23 ;  /* 0x000000170c037221 */ /* 0x000fe40000000100 */
[----:B------:R-:W-:Y:S02]  /*32c0*/  @!P0 IADD3.X R21, PT, PT, RZ, R21, RZ, P1, !PT ;  /* 0x00000015ff158210 */ /* 0x000fe40000ffe4ff */
[----:B------:R-:W-:-:S03]  /*32d0*/  FFMA R25, R3, R3, R16 ;  /* 0x0000000303197223 */ /* 0x000fc60000000010 */
[----:B------:R0:W-:Y:S02]  /*32e0*/  @!P0 STG.E.U8 desc[UR8][R20.64], R22 ;  /* 0x0000001614008986 */ /* 0x0001e4000c101108 */
[----:B------:R-:W-:Y:S01]  /*32f0*/  IADD3 R3, PT, PT, R25, -0xd000000, RZ ;  /* 0xf300000019037810 */ /* 0x000fe20007ffe0ff */
[----:B------:R0:W1:Y:S03]  /*3300*/  MUFU.RSQ R26, R25 ;  /* 0x00000019001a7308 */ /* 0x0000660000001400 */
[----:B------:R-:W-:-:S13]  /*3310*/  ISETP.GT.U32.AND P0, PT, R3, 0x727fffff, PT ;  /* 0x727fffff0300780c */ /* 0x000fda0003f04070 */
[----:B0-----:R-:W-:Y:S05]  /*3320*/  @!P0 BRA `(.L_x_122) ;  /* 0x0000000000148947 */ /* 0x001fea0003800000 */
[----:B------:R-:W-:Y:S02]  /*3330*/  MOV R3, R25 ;  /* 0x0000001900037202 */ /* 0x000fe40000000f00 */
[----:B------:R-:W-:-:S07]  /*3340*/  MOV R20, 0x3360 ;  /* 0x0000336000147802 */ /* 0x000fce0000000f00 */
[----:B-1----:R-:W-:Y:S05]  /*3350*/  CALL.REL.NOINC `($__internal_2_$__cuda_sm20_sqrt_rn_f32_slowpath) ;  /* 0x0000002400b87944 */ /* 0x002fea0003c00000 */
[----:B------:R-:W-:Y:S01]  /*3360*/  MOV R24, R25 ;  /* 0x0000001900187202 */ /* 0x000fe20000000f00 */
[----:B------:R-:W-:Y:S06]  /*3370*/  BRA `(.L_x_123) ;  /* 0x0000000000107947 */ /* 0x000fec0003800000 */
.L_x_122:
[----:B-1----:R-:W-:Y:S01]  /*3380*/  FMUL.FTZ R24, R25, R26 ;  /* 0x0000001a19187220 */ /* 0x002fe20000410000 */
[----:B------:R-:W-:-:S03]  /*3390*/  FMUL.FTZ R20, R26, 0.5 ;  /* 0x3f0000001a147820 */ /* 0x000fc60000410000 */
[----:B------:R-:W-:-:S04]  /*33a0*/  FFMA R3, -R24, R24, R25 ;  /* 0x0000001818037223 */ /* 0x000fc80000000119 */
[----:B------:R-:W-:-:S07]  /*33b0*/  FFMA R24, R3, R20, R24 ;  /* 0x0000001403187223 */ /* 0x000fce0000000018 */
.L_x_123:
[----:B------:R-:W-:Y:S05]  /*33c0*/  BSYNC.RECONVERGENT B0 ;  /* 0x0000000000007941 */ /* 0x000fea0003800200 */
.L_x_121:
        /* <DEDUP_REMOVED lines=8> */
[----:B------:R-:W-:Y:S01]  /*3450*/  IMAD.MOV.U32 R3, RZ, RZ, R20 ;  /* 0x000000ffff037224 */ /* 0x000fe200078e0014 */
[----:B------:R-:W-:-:S07]  /*3460*/  MOV R20, 0x3480 ;  /* 0x0000348000147802 */ /* 0x000fce0000000f00 */
[----:B------:R-:W-:Y:S05]  /*3470*/  CALL.REL.NOINC `($__internal_2_$__cuda_sm20_sqrt_rn_f32_slowpath) ;  /* 0x0000002400707944 */ /* 0x000fea0003c00000 */
[----:B------:R-:W-:Y:S05]  /*3480*/  BSYNC.RECONVERGENT B1 ;  /* 0x0000000000017941 */ /* 0x000fea0003800200 */
.L_x_126:
[----:B------:R-:W-:Y:S05]  /*3490*/  BRA `(.L_x_127) ;  /* 0x0000000000107947 */ /* 0x000fea0003800000 */
.L_x_125:
[----:B------:R-:W-:Y:S01]  /*34a0*/  FMUL.FTZ R25, R20, R3 ;  /* 0x0000000314197220 */ /* 0x000fe20000410000 */
[----:B------:R-:W-:-:S03]  /*34b0*/  FMUL.FTZ R3, R3, 0.5 ;  /* 0x3f00000003037820 */ /* 0x000fc60000410000 */
[----:B------:R-:W-:-:S04]  /*34c0*/  FFMA R20, -R25, R25, R20 ;  /* 0x0000001919147223 */ /* 0x000fc80000000114 */
[----:B------:R-:W-:-:S07]  /*34d0*/  FFMA R25, R20, R3, R25 ;  /* 0x0000000314197223 */ /* 0x000fce0000000019 */
.L_x_127:
[----:B------:R-:W-:Y:S05]  /*34e0*/  BSYNC.RECONVERGENT B0 ;  /* 0x0000000000007941 */ /* 0x000fea0003800200 */
.L_x_124:
        /* <DEDUP_REMOVED lines=23> */
.L_x_129:
[----:B-1----:R-:W-:Y:S01]  /*3660*/  FMUL.FTZ R24, R25, R26 ;  /* 0x0000001a19187220 */ /* 0x002fe20000410000 */
[----:B------:R-:W-:-:S03]  /*3670*/  FMUL.FTZ R20, R26, 0.5 ;  /* 0x3f0000001a147820 */ /* 0x000fc60000410000 */
[----:B------:R-:W-:-:S04]  /*3680*/  FFMA R3, -R24, R24, R25 ;  /* 0x0000001818037223 */ /* 0x000fc80000000119 */
[----:B------:R-:W-:-:S07]  /*3690*/  FFMA R24, R3, R20, R24 ;  /* 0x0000001403187223 */ /* 0x000fce0000000018 */
.L_x_130:
[----:B------:R-:W-:Y:S05]  /*36a0*/  BSYNC.RECONVERGENT B0 ;  /* 0x0000000000007941 */ /* 0x000fea0003800200 */
.L_x_128:
        /* <DEDUP_REMOVED lines=12> */
.L_x_133:
[----:B------:R-:W-:Y:S05]  /*3770*/  BRA `(.L_x_134) ;  /* 0x0000000000107947 */ /* 0x000fea0003800000 */
.L_x_132:
[----:B------:R-:W-:Y:S01]  /*3780*/  FMUL.FTZ R25, R20, R3 ;  /* 0x0000000314197220 */ /* 0x000fe20000410000 */
[----:B------:R-:W-:-:S03]  /*3790*/  FMUL.FTZ R3, R3, 0.5 ;  /* 0x3f00000003037820 */ /* 0x000fc60000410000 */
[----:B------:R-:W-:-:S04]  /*37a0*/  FFMA R20, -R25, R25, R20 ;  /* 0x0000001919147223 */ /* 0x000fc80000000114 */
[----:B------:R-:W-:-:S07]  /*37b0*/  FFMA R25, R20, R3, R25 ;  /* 0x0000000314197223 */ /* 0x000fce0000000019 */
.L_x_134:
[----:B------:R-:W-:Y:S05]  /*37c0*/  BSYNC.RECONVERGENT B0 ;  /* 0x0000000000007941 */ /* 0x000fea0003800200 */
.L_x_131:
[----:B------:R-:W-:Y:S01]  /*37d0*/  FADD R24, R25, R24 ;  /* 0x0000001819187221 */ /* 0x000fe20000000000 */
[----:B------:R-:W-:-:S03]  /*37e0*/  UIADD3 UR6, UPT, UPT, UR6, 0x4, URZ ;  /* 0x0000000406067890 */ /* 0x000fc6000fffe0ff */
[----:B------:R-:W-:Y:S01]  /*37f0*/  FADD R24, -R24, R19 ;  /* 0x0000001318187221 */ /* 0x000fe20000000100 */
[----:B------:R-:W-:-:S04]  /*3800*/  UISETP.NE.AND UP0, UPT, UR6, UR7, UPT ;  /* 0x000000070600728c */ /* 0x000fc8000bf05270 */
[----:B------:R-:W-:-:S13]  /*3810*/  FSETP.GTU.AND P0, PT, |R24|, 2, PT ;  /* 0x400000001800780b */ /* 0x000fda0003f0c200 */
[----:B------:R-:W0:Y:S01]  /*3820*/  @!P0 LDC.64 R20, c[0x0][0x388] ;  /* 0x0000e200ff148b82 */ /* 0x000e220000000a00 */
[----:B------:R-:W-:-:S05]  /*3830*/  @!P0 IADD3 R3, PT, PT, R9, UR10, RZ ;  /* 0x0000000a09038c10 */ /* 0x000fca000fffe0ff */
[----:B------:R-:W-:-:S05]  /*3840*/  @!P0 IMAD R3, R3, R4, UR5 ;  /* 0x0000000503038e24 */ /* 0x000fca000f8e0204 */
[----:B0-----:R-:W-:-:S05]  /*3850*/  @!P0 IADD3 R20, P1, PT, R3, R20, RZ ;  /* 0x0000001403148210 */ /* 0x001fca0007f3e0ff */
[----:B------:R-:W-:-:S05]  /*3860*/  @!P0 IMAD.X R21, RZ, RZ, R21, P1 ;  /* 0x000000ffff158224 */ /* 0x000fca00008e0615 */
[----:B------:R1:W-:Y:S01]  /*3870*/  @!P0 STG.E.U8 desc[UR8][R20.64], R22 ;  /* 0x0000001614008986 */ /* 0x0003e2000c101108 */
[----:B------:R-:W-:Y:S05]  /*3880*/  BRA.U UP0, `(.L_x_135) ;  /* 0xfffffff5001c7547 */ /* 0x000fea000b83ffff */
[----:B------:R-:W-:-:S05]  /*3890*/  UMOV UR6, UR7 ;  /* 0x0000000700067c82 */ /* 0x000fca0008000000 */
.L_x_106:
[----:B------:R-:W-:-:S09]  /*38a0*/  UISETP.NE.AND UP0, UPT, UR11, URZ, UPT ;  /* 0x000000ff0b00728c */ /* 0x000fd2000bf05270 */
[----:B------:R-:W-:Y:S05]  /*38b0*/  BRA.U !UP0, `(.L_x_136) ;  /* 0x0000000908207547 */ /* 0x000fea000b800000 */
        /* <DEDUP_REMOVED lines=12> */
.L_x_138:
[----:B------:R-:W-:Y:S01]  /*3980*/  FMUL.FTZ R24, R3, R20 ;  /* 0x0000001403187220 */ /* 0x000fe20000410000 */
[----:B------:R-:W-:-:S03]  /*3990*/  FMUL.FTZ R20, R20, 0.5 ;  /* 0x3f00000014147820 */ /* 0x000fc60000410000 */
[----:B------:R-:W-:-:S04]  /*39a0*/  FFMA R3, -R24, R24, R3 ;  /* 0x0000001818037223 */ /* 0x000fc80000000103 */
[----:B------:R-:W-:-:S07]  /*39b0*/  FFMA R24, R3, R20, R24 ;  /* 0x0000001403187223 */ /* 0x000fce0000000018 */
.L_x_139:
[----:B------:R-:W-:Y:S05]  /*39c0*/  BSYNC.RECONVERGENT B0 ;  /* 0x0000000000007941 */ /* 0x000fea0003800200 */
.L_x_137:
[----:B------:R-:W-:Y:S01]  /*39d0*/  FADD R23, R15, -R23 ;  /* 0x800000170f177221 */ /* 0x000fe20000000000 */
[----:B------:R-:W-:Y:S03]  /*39e0*/  BSSY.RECONVERGENT B0, `(.L_x_140) ;  /* 0x000000e000007945 */ /* 0x000fe60003800200 */
[----:B------:R-:W-:-:S04]  /*39f0*/  FFMA R20, R23, R23, R18 ;  /* 0x0000001717147223 */ /* 0x000fc80000000012 */
[----:B------:R1:W2:Y:S01]  /*3a00*/  MUFU.RSQ R3, R20 ;  /* 0x0000001400037308 */ /* 0x0002a20000001400 */
[----:B------:R-:W-:-:S04]  /*3a10*/  IADD3 R21, PT, PT, R20, -0xd000000, RZ ;  /* 0xf300000014157810 */ /* 0x000fc80007ffe0ff */
[----:B------:R-:W-:-:S13]  /*3a20*/  ISETP.GT.U32.AND P0, PT, R21, 0x727fffff, PT ;  /* 0x727fffff1500780c */ /* 0x000fda0003f04070 */
[----:B-12---:R-:W-:Y:S05]  /*3a30*/  @!P0 BRA `(.L_x_141) ;  /* 0x0000000000108947 */ /* 0x006fea0003800000 */
[----:B------:R-:W-:Y:S02]  /*3a40*/  MOV R3, R20 ;  /* 0x0000001400037202 */ /* 0x000fe40000000f00 */
[----:B------:R-:W-:-:S07]  /*3a50*/  MOV R20, 0x3a70 ;  /* 0x00003a7000147802 */ /* 0x000fce0000000f00 */
[----:B0-----:R-:W-:Y:S05]  /*3a60*/  CALL.REL.NOINC `($__internal_2_$__cuda_sm20_sqrt_rn_f32_slowpath) ;  /* 0x0000001c00f47944 */ /* 0x001fea0003c00000 */
[----:B------:R-:W-:Y:S05]  /*3a70*/  BRA `(.L_x_142) ;  /* 0x0000000000107947 */ /* 0x000fea0003800000 */
.L_x_141:
[----:B------:R-:W-:Y:S01]  /*3a80*/  FMUL.FTZ R25, R20, R3 ;  /* 0x0000000314197220 */ /* 0x000fe20000410000 */
[----:B------:R-:W-:-:S03]  /*3a90*/  FMUL.FTZ R3, R3, 0.5 ;  /* 0x3f00000003037820 */ /* 0x000fc60000410000 */
[----:B------:R-:W-:-:S04]  /*3aa0*/  FFMA R20, -R25, R25, R20 ;  /* 0x0000001919147223 */ /* 0x000fc80000000114 */
[----:B------:R-:W-:-:S07]  /*3ab0*/  FFMA R25, R20, R3, R25 ;  /* 0x0000000314197223 */ /* 0x000fce0000000019 */
.L_x_142:
[----:B------:R-:W-:Y:S05]  /*3ac0*/  BSYNC.RECONVERGENT B0 ;  /* 0x0000000000007941 */ /* 0x000fea0003800200 */
.L_x_140:
[----:B------:R-:W-:Y:S01]  /*3ad0*/  FADD R24, R25, R24 ;  /* 0x0000001819187221 */ /* 0x000fe20000000000 */
[----:B------:R-:W-:-:S03]  /*3ae0*/  UISETP.NE.AND UP0, UPT, UR11, 0x1, UPT ;  /* 0x000000010b00788c */ /* 0x000fc6000bf05270 */
[----:B------:R-:W-:-:S05]  /*3af0*/  FADD R24, -R24, R19 ;  /* 0x0000001318187221 */ /* 0x000fca0000000100 */
[----:B------:R-:W-:-:S13]  /*3b00*/  FSETP.GTU.AND P0, PT, |R24|, 2, PT ;  /* 0x400000001800780b */ /* 0x000fda0003f0c200 */
[----:B------:R-:W1:Y:S01]  /*3b10*/  @!P0 LDC.64 R20, c[0x0][0x388] ;  /* 0x0000e200ff148b82 */ /* 0x000e620000000a00 */
[----:B------:R-:W-:-:S05]  /*3b20*/  @!P0 IADD3 R3, PT, PT, R9, UR6, RZ ;  /* 0x0000000609038c10 */ /* 0x000fca000fffe0ff */
[----:B------:R-:W-:-:S05]  /*3b30*/  @!P0 IMAD R3, R3, R4, UR5 ;  /* 0x0000000503038e24 */ /* 0x000fca000f8e0204 */
[----:B-1----:R-:W-:-:S04]  /*3b40*/  @!P0 IADD3 R20, P1, PT, R3, R20, RZ ;  /* 0x0000001403148210 */ /* 0x002fc80007f3e0ff */
[----:B------:R-:W-:-:S05]  /*3b50*/  @!P0 IADD3.X R21, PT, PT, RZ, R21, RZ, P1, !PT ;  /* 0x00000015ff158210 */ /* 0x000fca0000ffe4ff */
[----:B0-----:R2:W-:Y:S01]  /*3b60*/  @!P0 STG.E.U8 desc[UR8][R20.64], R22 ;  /* 0x0000001614008986 */ /* 0x0015e2000c101108 */
[----:B------:R-:W-:Y:S05]  /*3b70*/  BRA.U !UP0, `(.L_x_136) ;  /* 0x0000000508707547 */ /* 0x000fea000b800000 */
[----:B------:R-:W-:Y:S01]  /*3b80*/  UIADD3 UR10, UPT, UPT, UR6, 0x1, URZ ;  /* 0x00000001060a7890 */ /* 0x000fe2000fffe0ff */
[----:B------:R-:W-:Y:S05]  /*3b90*/  BSSY.RECONVERGENT B0, `(.L_x_143) ;  /* 0x0000010000007945 */ /* 0x000fea0003800200 */
[----:B------:R-:W-:-:S05]  /*3ba0*/  I2FP.F32.U32 R23, UR10 ;  /* 0x0000000a00177c45 */ /* 0x000fca0008201000 */
[----:B------:R-:W-:-:S04]  /*3bb0*/  FADD R3, -R12, R23 ;  /* 0x000000170c037221 */ /* 0x000fc80000000100 */
[----:B------:R-:W-:-:S04]  /*3bc0*/  FFMA R3, R3, R3, R16 ;  /* 0x0000000303037223 */ /* 0x000fc80000000010 */
[----:B--2---:R0:W1:Y:S01]  /*3bd0*/  MUFU.RSQ R20, R3 ;  /* 0x0000000300147308 */ /* 0x0040620000001400 */
[----:B------:R-:W-:-:S04]  /*3be0*/  IADD3 R21, PT, PT, R3, -0xd000000, RZ ;  /* 0xf300000003157810 */ /* 0x000fc80007ffe0ff */
[----:B------:R-:W-:-:S13]  /*3bf0*/  ISETP.GT.U32.AND P0, PT, R21, 0x727fffff, PT ;  /* 0x727fffff1500780c */ /* 0x000fda0003f04070 */
[----:B01----:R-:W-:Y:S05]  /*3c00*/  @!P0 BRA `(.L_x_144) ;  /* 0x0000000000108947 */ /* 0x003fea0003800000 */
[----:B------:R-:W-:-:S07]  /*3c10*/  MOV R20, 0x3c30 ;  /* 0x00003c3000147802 */ /* 0x000fce0000000f00 */
[----:B------:R-:W-:Y:S05]  /*3c20*/  CALL.REL.NOINC `($__internal_2_$__cuda_sm20_sqrt_rn_f32_slowpath) ;  /* 0x0000001c00847944 */ /* 0x000fea0003c00000 */
[----:B------:R-:W-:Y:S01]  /*3c30*/  MOV R24, R25 ;  /* 0x0000001900187202 */ /* 0x000fe20000000f00 */
[----:B------:R-:W-:Y:S06]  /*3c40*/  BRA `(.L_x_145) ;  /* 0x0000000000107947 */ /* 0x000fec0003800000 */
.L_x_144:
[----:B------:R-:W-:Y:S01]  /*3c50*/  FMUL.FTZ R24, R3, R20 ;  /* 0x0000001403187220 */ /* 0x000fe20000410000 */
[----:B------:R-:W-:-:S03]  /*3c60*/  FMUL.FTZ R20, R20, 0.5 ;  /* 0x3f00000014147820 */ /* 0x000fc60000410000 */
[----:B------:R-:W-:-:S04]  /*3c70*/  FFMA R3, -R24, R24, R3 ;  /* 0x0000001818037223 */ /* 0x000fc80000000103 */
[----:B------:R-:W-:-:S07]  /*3c80*/  FFMA R24, R3, R20, R24 ;  /* 0x0000001403187223 */ /* 0x000fce0000000018 */
.L_x_145:
[----:B------:R-:W-:Y:S05]  /*3c90*/  BSYNC.RECONVERGENT B0 ;  /* 0x0000000000007941 */ /* 0x000fea0003800200 */
.L_x_143:
[----:B------:R-:W-:Y:S01]  /*3ca0*/  FADD R23, R15, -R23 ;  /* 0x800000170f177221 */ /* 0x000fe20000000000 */
[----:B------:R-:W-:Y:S03]  /*3cb0*/  BSSY.RECONVERGENT B0, `(.L_x_146) ;  /* 0x0000010000007945 */ /* 0x000fe60003800200 */
[----:B------:R-:W-:-:S04]  /*3cc0*/  FFMA R20, R23, R23, R18 ;  /* 0x0000001717147223 */ /* 0x000fc80000000012 */
[----:B------:R-:W-:Y:S01]  /*3cd0*/  VIADD R21, R20, 0xf3000000 ;  /* 0xf300000014157836 */ /* 0x000fe20000000000 */
[----:B------:R0:W1:Y:S04]  /*3ce0*/  MUFU.RSQ R3, R20 ;  /* 0x0000001400037308 */ /* 0x0000680000001400 */
[----:B------:R-:W-:-:S13]  /*3cf0*/  ISETP.GT.U32.AND P0, PT, R21, 0x727fffff, PT ;  /* 0x727fffff1500780c */ /* 0x000fda0003f04070 */
[----:B01----:R-:W-:Y:S05]  /*3d00*/  @!P0 BRA `(.L_x_147) ;  /* 0x0000000000188947 */ /* 0x003fea0003800000 */
[----:B------:R-:W-:Y:S01]  /*3d10*/  BSSY.RECONVERGENT B1, `(.L_x_148) ;  /* 0x0000004000017945 */ /* 0x000fe20003800200 */
[----:B------:R-:W-:Y:S02]  /*3d20*/  MOV R3, R20 ;  /* 0x0000001400037202 */ /* 0x000fe40000000f00 */
[----:B------:R-:W-:-:S07]  /*3d30*/  MOV R20, 0x3d50 ;  /* 0x00003d5000147802 */ /* 0x000fce0000000f00 */
[----:B------:R-:W-:Y:S05]  /*3d40*/  CALL.REL.NOINC `($__internal_2_$__cuda_sm20_sqrt_rn_f32_slowpath) ;  /* 0x0000001c003c7944 */ /* 0x000fea0003c00000 */
[----:B------:R-:W-:Y:S05]  /*3d50*/  BSYNC.RECONVERGENT B1 ;  /* 0x0000000000017941 */ /* 0x000fea0003800200 */
.L_x_148:
[----:B------:R-:W-:Y:S05]  /*3d60*/  BRA `(.L_x_149) ;  /* 0x0000000000107947 */ /* 0x000fea0003800000 */
.L_x_147:
[----:B------:R-:W-:Y:S01]  /*3d70*/  FMUL.FTZ R25, R20, R3 ;  /* 0x0000000314197220 */ /* 0x000fe20000410000 */
[----:B------:R-:W-:-:S03]  /*3d80*/  FMUL.FTZ R3, R3, 0.5 ;  /* 0x3f00000003037820 */ /* 0x000fc60000410000 */
[----:B------:R-:W-:-:S04]  /*3d90*/  FFMA R20, -R25, R25, R20 ;  /* 0x0000001919147223 */ /* 0x000fc80000000114 */
[----:B------:R-:W-:-:S07]  /*3da0*/  FFMA R25, R20, R3, R25 ;  /* 0x0000000314197223 */ /* 0x000fce0000000019 */
.L_x_149:
[----:B------:R-:W-:Y:S05]  /*3db0*/  BSYNC.RECONVERGENT B0 ;  /* 0x0000000000007941 */ /* 0x000fea0003800200 */
.L_x_146:
[----:B------:R-:W-:Y:S01]  /*3dc0*/  FADD R24, R25, R24 ;  /* 0x0000001819187221 */ /* 0x000fe20000000000 */
[----:B------:R-:W-:-:S03]  /*3dd0*/  UISETP.NE.AND UP0, UPT, UR11, 0x2, UPT ;  /* 0x000000020b00788c */ /* 0x000fc6000bf05270 */
[----:B------:R-:W-:-:S05]  /*3de0*/  FADD R24, -R24, R19 ;  /* 0x0000001318187221 */ /* 0x000fca0000000100 */
[----:B------:R-:W-:-:S13]  /*3df0*/  FSETP.GTU.AND P0, PT, |R24|, 2, PT ;  /* 0x400000001800780b */ /* 0x000fda0003f0c200 */
[----:B------:R-:W0:Y:S01]  /*3e00*/  @!P0 LDC.64 R20, c[0x0][0x388] ;  /* 0x0000e200ff148b82 */ /* 0x000e220000000a00 */
[----:B------:R-:W-:-:S05]  /*3e10*/  @!P0 IADD3 R3, PT, PT, R9, UR10, RZ ;  /* 0x0000000a09038c10 */ /* 0x000fca000fffe0ff */
[----:B------:R-:W-:-:S05]  /*3e20*/  @!P0 IMAD R3, R3, R4, UR5 ;  /* 0x0000000503038e24 */ /* 0x000fca000f8e0204 */
[----:B0-----:R-:W-:-:S04]  /*3e30*/  @!P0 IADD3 R20, P1, PT, R3, R20, RZ ;  /* 0x0000001403148210 */ /* 0x001fc80007f3e0ff */
[----:B------:R-:W-:-:S05]  /*3e40*/  @!P0 IADD3.X R21, PT, PT, RZ, R21, RZ, P1, !PT ;  /* 0x00000015ff158210 */ /* 0x000fca0000ffe4ff */
[----:B------:R3:W-:Y:S01]  /*3e50*/  @!P0 STG.E.U8 desc[UR8][R20.64], R22 ;  /* 0x0000001614008986 */ /* 0x0007e2000c101108 */
[----:B------:R-:W-:Y:S05]  /*3e60*/  BRA.U !UP0, `(.L_x_136) ;  /* 0x0000000108b47547 */ /* 0x000fea000b800000 */
[----:B------:R-:W-:Y:S01]  /*3e70*/  UIADD3 UR6, UPT, UPT, UR6, 0x2, URZ ;  /* 0x0000000206067890 */ /* 0x000fe2000fffe0ff */
[----:B------:R-:W-:Y:S05]  /*3e80*/  BSSY.RECONVERGENT B0, `(.L_x_150) ;  /* 0x0000010000007945 */ /* 0x000fea0003800200 */
[----:B------:R-:W-:-:S05]  /*3e90*/  I2FP.F32.U32 R23, UR6 ;  /* 0x0000000600177c45 */ /* 0x000fca0008201000 */
[----:B------:R-:W-:-:S04]  /*3ea0*/  FADD R3, -R12, R23 ;  /* 0x000000170c037221 */ /* 0x000fc80000000100 */
[----:B------:R-:W-:-:S04]  /*3eb0*/  FFMA R3, R3, R3, R16 ;  /* 0x0000000303037223 */ /* 0x000fc80000000010 */
[----:B---3--:R0:W1:Y:S01]  /*3ec0*/  MUFU.RSQ R20, R3 ;  /* 0x0000000300147308 */ /* 0x0080620000001400 */
[----:B------:R-:W-:-:S04]  /*3ed0*/  IADD3 R16, PT, PT, R3, -0xd000000, RZ ;  /* 0xf300000003107810 */ /* 0x000fc80007ffe0ff */
[----:B------:R-:W-:-:S13]  /*3ee0*/  ISETP.GT.U32.AND P0, PT, R16, 0x727fffff, PT ;  /* 0x727fffff1000780c */ /* 0x000fda0003f04070 */
[----:B01----:R-:W-:Y:S05]  /*3ef0*/  @!P0 BRA `(.L_x_151) ;  /* 0x0000000000108947 */ /* 0x003fea0003800000 */
[----:B------:R-:W-:-:S07]  /*3f00*/  MOV R20, 0x3f20 ;  /* 0x00003f2000147802 */ /* 0x000fce0000000f00 */
[----:B------:R-:W-:Y:S05]  /*3f10*/  CALL.REL.NOINC `($__internal_2_$__cuda_sm20_sqrt_rn_f32_slowpath) ;  /* 0x0000001800c87944 */ /* 0x000fea0003c00000 */
[----:B------:R-:W-:Y:S01]  /*3f20*/  MOV R16, R25 ;  /* 0x0000001900107202 */ /* 0x000fe20000000f00 */
[----:B------:R-:W-:Y:S06]  /*3f30*/  BRA `(.L_x_152) ;  /* 0x0000000000107947 */ /* 0x000fec0003800000 */
.L_x_151:
[----:B------:R-:W-:Y:S01]  /*3f40*/  FMUL.FTZ R16, R3, R20 ;  /* 0x0000001403107220 */ /* 0x000fe20000410000 */
[----:B------:R-:W-:-:S03]  /*3f50*/  FMUL.FTZ R20, R20, 0.5 ;  /* 0x3f00000014147820 */ /* 0x000fc60000410000 */
[----:B------:R-:W-:-:S04]  /*3f60*/  FFMA R3, -R16, R16, R3 ;  /* 0x0000001010037223 */ /* 0x000fc80000000103 */
[----:B------:R-:W-:-:S07]  /*3f70*/  FFMA R16, R3, R20, R16 ;  /* 0x0000001403107223 */ /* 0x000fce0000000010 */
.L_x_152:
[----:B------:R-:W-:Y:S05]  /*3f80*/  BSYNC.RECONVERGENT B0 ;  /* 0x0000000000007941 */ /* 0x000fea0003800200 */
.L_x_150:
        /* <DEDUP_REMOVED lines=12> */
.L_x_155:
[----:B------:R-:W-:Y:S05]  /*4050*/  BRA `(.L_x_156) ;  /* 0x0000000000107947 */ /* 0x000fea0003800000 */
.L_x_154:
[----:B------:R-:W-:Y:S01]  /*4060*/  FMUL.FTZ R25, R18, R3 ;  /* 0x0000000312197220 */ /* 0x000fe20000410000 */
[----:B------:R-:W-:-:S03]  /*4070*/  FMUL.FTZ R3, R3, 0.5 ;  /* 0x3f00000003037820 */ /* 0x000fc60000410000 */
[----:B------:R-:W-:-:S04]  /*4080*/  FFMA R18, -R25, R25, R18 ;  /* 0x0000001919127223 */ /* 0x000fc80000000112 */
[----:B------:R-:W-:-:S07]  /*4090*/  FFMA R25, R18, R3, R25 ;  /* 0x0000000312197223 */ /* 0x000fce0000000019 */
.L_x_156:
[----:B------:R-:W-:Y:S05]  /*40a0*/  BSYNC.RECONVERGENT B0 ;  /* 0x0000000000007941 */ /* 0x000fea0003800200 */
.L_x_153:
[----:B------:R-:W-:-:S04]  /*40b0*/  FADD R16, R25, R16 ;  /* 0x0000001019107221 */ /* 0x000fc80000000000 */
[----:B------:R-:W-:-:S05]  /*40c0*/  FADD R16, -R16, R19 ;  /* 0x0000001310107221 */ /* 0x000fca0000000100 */
[----:B------:R-:W-:-:S13]  /*40d0*/  FSETP.GTU.AND P0, PT, |R16|, 2, PT ;  /* 0x400000001000780b */ /* 0x000fda0003f0c200 */
[----:B------:R-:W0:Y:S01]  /*40e0*/  @!P0 LDC.64 R20, c[0x0][0x388] ;  /* 0x0000e200ff148b82 */ /* 0x000e220000000a00 */
[----:B------:R-:W-:-:S05]  /*40f0*/  @!P0 IADD3 R3, PT, PT, R9, UR6, RZ ;  /* 0x0000000609038c10 */ /* 0x000fca000fffe0ff */
[----:B------:R-:W-:-:S05]  /*4100*/  @!P0 IMAD R3, R3, R4, UR5 ;  /* 0x0000000503038e24 */ /* 0x000fca000f8e0204 */
[----:B0-----:R-:W-:-:S05]  /*4110*/  @!P0 IADD3 R20, P1, PT, R3, R20, RZ ;  /* 0x0000001403148210 */ /* 0x001fca0007f3e0ff */
[----:B------:R-:W-:-:S05]  /*4120*/  @!P0 IMAD.X R21, RZ, RZ, R21, P1 ;  /* 0x000000ffff158224 */ /* 0x000fca00008e0615 */
[----:B------:R4:W-:Y:S03]  /*4130*/  @!P0 STG.E.U8 desc[UR8][R20.64], R22 ;  /* 0x0000001614008986 */ /* 0x0009e6000c101108 */
.L_x_136:
[----:B------:R-:W-:-:S06]  /*4140*/  UIADD3 UR5, UPT, UPT, UR5, 0x1, URZ ;  /* 0x0000000105057890 */ /* 0x000fcc000fffe0ff */
[----:B------:R-:W-:-:S13]  /*4150*/  ISETP.NE.AND P0, PT, R4, UR5, PT ;  /* 0x0000000504007c0c */ /* 0x000fda000bf05270 */
[----:B------:R-:W-:Y:S05]  /*4160*/  @P0 BRA `(.L_x_157) ;  /* 0xffffffe800bc0947 */ /* 0x000fea000383ffff */
[----:B------:R-:W-:-:S06]  /*4170*/  UIADD3 UR4, UPT, UPT, UR4, 0x1, URZ ;  /* 0x0000000104047890 */ /* 0x000fcc000fffe0ff */
[----:B------:R-:W-:-:S13]  /*4180*/  ISETP.NE.AND P0, PT, R6, UR4, PT ;  /* 0x0000000406007c0c */ /* 0x000fda000bf05270 */
[----:B------:R-:W-:Y:S05]  /*4190*/  @!P0 EXIT ;  /* 0x000000000000894d */ /* 0x000fea0003800000 */
[----:B------:R-:W-:Y:S05]  /*41a0*/  BRA `(.L_x_158) ;  /* 0xffffffe000e07947 */ /* 0x000fea000383ffff */
.L_x_97:
[----:B------:R-:W-:Y:S01]  /*41b0*/  IMAD R10, R9, R4, R4 ;  /* 0x00000004090a7224 */ /* 0x000fe200078e0204 */
[----:B------:R-:W-:Y:S02]  /*41c0*/  ULOP3.LUT UR11, UR6, 0x3, URZ, 0xc0, !UPT ;  /* 0x00000003060b7892 */ /* 0x000fe4000f8ec0ff */
[----:B------:R-:W-:Y:S01]  /*41d0*/  ULOP3.LUT UR7, UR6, 0xfffc, URZ, 0xc0, !UPT ;  /* 0x0000fffc06077892 */ /* 0x000fe2000f8ec0ff */
[----:B------:R-:W-:-:S11]  /*41e0*/  UMOV UR4, URZ ;  /* 0x000000ff00047c82 */ /* 0x000fd60008000000 */
.L_x_214:
        /* <DEDUP_REMOVED lines=13> */
.L_x_160:
[----:B------:R-:W-:Y:S05]  /*42c0*/  BSYNC.RECONVERGENT B0 ;  /* 0x0000000000007941 */ /* 0x000fea0003800200 */
.L_x_159:
[----:B------:R-:W0:Y:S08]  /*42d0*/  LDC.64 R16, c[0x0][0x3b0] ;  /* 0x0000ec00ff107b82 */ /* 0x000e300000000a00 */
[----:B------:R-:W1:Y:S01]  /*42e0*/  LDC.64 R18, c[0x0][0x3a0] ;  /* 0x0000e800ff127b82 */ /* 0x000e620000000a00 */
[----:B0-----:R-:W2:Y:S04]  /*42f0*/  LDG.E.U16 R16, desc[UR8][R16.64] ;  /* 0x0000000810107981 */ /* 0x001ea8000c1e1500 */
[----:B-1----:R-:W3:Y:S01]  /*4300*/  LDG.E.U8 R18, desc[UR8][R18.64] ;  /* 0x0000000812127981 */ /* 0x002ee2000c1e1100 */
[-C--:B------:R-:W-:Y:S01]  /*4310*/  FFMA R15, R2, R3.reuse, R11 ;  /* 0x00000003020f7223 */ /* 0x080fe2000000000b */
[----:B------:R-:W-:Y:S01]  /*4320*/  FFMA R20, R0, R3, R13 ;  /* 0x0000000300147223 */ /* 0x000fe2000000000d */
[----:B------:R-:W-:Y:S01]  /*4330*/  BSSY.RECONVERGENT B0, `(.L_x_161) ;  /* 0x000001d000007945 */ /* 0x000fe20003800200 */
[----:B--2---:R-:W-:-:S04]  /*4340*/  I2FP.F32.U32 R12, R16 ;  /* 0x00000010000c7245 */ /* 0x004fc80000201000 */
[----:B------:R-:W-:-:S05]  /*4350*/  FMNMX R12, R12, 1, !PT ;  /* 0x3f8000000c0c7809 */ /* 0x000fca0007800000 */
        /* <DEDUP_REMOVED lines=8> */
[----:B------:R-:W-:Y:S01]  /*43e0*/  FFMA R21, R3, R3, R16 ;  /* 0x0000000303157223 */ /* 0x000fe20000000010 */
[----:B---3--:R-:W-:-:S03]  /*43f0*/  I2FP.F32.U32 R16, R18 ;  /* 0x0000001200107245 */ /* 0x008fc60000201000 */
[----:B------:R0:W1:Y:S01]  /*4400*/  MUFU.RSQ R20, R21 ;  /* 0x0000001500147308 */ /* 0x0000620000001400 */
[----:B------:R-:W-:-:S04]  /*4410*/  IADD3 R3, PT, PT, R21, -0xd000000, RZ ;  /* 0xf300000015037810 */ /* 0x000fc80007ffe0ff */
[----:B------:R-:W-:-:S03]  /*4420*/  ISETP.GT.U32.AND P0, PT, R3, 0x727fffff, PT ;  /* 0x727fffff0300780c */ /* 0x000fc60003f04070 */
[----:B------:R-:W2:Y:S10]  /*4430*/  F2I.NTZ R16, R16 ;  /* 0x0000001000107305 */ /* 0x000eb40000203100 */
[----:B01----:R-:W-:Y:S05]  /*4440*/  @!P0 BRA `(.L_x_162) ;  /* 0x00000000001c8947 */ /* 0x003fea0003800000 */
[----:B------:R-:W-:Y:S01]  /*4450*/  BSSY.RECONVERGENT B1, `(.L_x_163) ;  /* 0x0000004000017945 */ /* 0x000fe20003800200 */
[----:B------:R-:W-:Y:S02]  /*4460*/  MOV R3, R21 ;  /* 0x0000001500037202 */ /* 0x000fe40000000f00 */
[----:B------:R-:W-:-:S07]  /*4470*/  MOV R20, 0x4490 ;  /* 0x0000449000147802 */ /* 0x000fce0000000f00 */
[----:B--2---:R-:W-:Y:S05]  /*4480*/  CALL.REL.NOINC `($__internal_2_$__cuda_sm20_sqrt_rn_f32_slowpath) ;  /* 0x00000014006c7944 */ /* 0x004fea0003c00000 */
[----:B------:R-:W-:Y:S05]  /*4490*/  BSYNC.RECONVERGENT B1 ;  /* 0x0000000000017941 */ /* 0x000fea0003800200 */
.L_x_163:
[----:B------:R-:W-:Y:S01]  /*44a0*/  MOV R18, R25 ;  /* 0x0000001900127202 */ /* 0x000fe20000000f00 */
[----:B------:R-:W-:Y:S06]  /*44b0*/  BRA `(.L_x_164) ;  /* 0x0000000000107947 */ /* 0x000fec0003800000 */
.L_x_162:
[----:B------:R-:W-:Y:S01]  /*44c0*/  FMUL.FTZ R18, R21, R20 ;  /* 0x0000001415127220 */ /* 0x000fe20000410000 */
[----:B------:R-:W-:-:S03]  /*44d0*/  FMUL.FTZ R19, R20, 0.5 ;  /* 0x3f00000014137820 */ /* 0x000fc60000410000 */
[----:B------:R-:W-:-:S04]  /*44e0*/  FFMA R3, -R18, R18, R21 ;  /* 0x0000001212037223 */ /* 0x000fc80000000115 */
[----:B------:R-:W-:-:S07]  /*44f0*/  FFMA R18, R3, R19, R18 ;  /* 0x0000001303127223 */ /* 0x000fce0000000012 */
.L_x_164:
[----:B------:R-:W-:Y:S05]  /*4500*/  BSYNC.RECONVERGENT B0 ;  /* 0x0000000000007941 */ /* 0x000fea0003800200 */
.L_x_161:
[----:B------:R-:W-:-:S05]  /*4510*/  UMOV UR5, URZ ;  /* 0x000000ff00057c82 */ /* 0x000fca0008000000 */
.L_x_213:
[----:B0-----:R-:W0:Y:S01]  /*4520*/  LDCU.U16 UR6, c[0x0][0x39a] ;  /* 0x00007340ff0677ac */ /* 0x001e220008000400 */
[----:B------:R-:W-:-:S05]  /*4530*/  I2FP.F32.U32 R3, UR5 ;  /* 0x0000000500037c45 */ /* 0x000fca0008201000 */
[--C-:B------:R-:W-:Y:S01]  /*4540*/  FADD R19, -R14, R3.reuse ;  /* 0x000000030e137221 */ /* 0x100fe20000000100 */
[----:B------:R-:W-:-:S03]  /*4550*/  FADD R3, R17, -R3 ;  /* 0x8000000311037221 */ /* 0x000fc60000000000 */
[----:B------:R-:W-:Y:S01]  /*4560*/  FMUL R19, R19, R19 ;  /* 0x0000001313137220 */ /* 0x000fe20000400000 */
[----:B------:R-:W-:Y:S01]  /*4570*/  FMUL R22, R3, R3 ;  /* 0x0000000303167220 */ /* 0x000fe20000400000 */
[----:B0-----:R-:W-:-:S03]  /*4580*/  UISETP.GE.U32.AND UP0, UPT, UR6, 0x4, UPT ;  /* 0x000000040600788c */ /* 0x001fc6000bf06070 */
[----:B------:R-:W-:-:S06]  /*4590*/  UMOV UR6, URZ ;  /* 0x000000ff00067c82 */ /* 0x000fcc0008000000 */
[----:B-1-34-:R-:W-:Y:S05]  /*45a0*/  BRA.U !UP0, `(.L_x_165) ;  /* 0x0000000908dc7547 */ /* 0x01afea000b800000 */
[C---:B------:R-:W-:Y:S01]  /*45b0*/  IADD3 R33, PT, PT, R9.reuse, 0x3, RZ ;  /* 0x0000000309217810 */ /* 0x040fe20007ffe0ff */
[CC--:B------:R-:W-:Y:S01]  /*45c0*/  IMAD R23, R9.reuse, R4.reuse, UR5 ;  /* 0x0000000509177e24 */ /* 0x0c0fe2000f8e0204 */
[----:B------:R-:W-:Y:S01]  /*45d0*/  IADD3 R31, PT, PT, R9, 0x2, RZ ;  /* 0x00000002091f7810 */ /* 0x000fe20007ffe0ff */
[----:B------:R-:W-:Y:S01]  /*45e0*/  UMOV UR6, URZ ;  /* 0x000000ff00067c82 */ /* 0x000fe20008000000 */
[----:B------:R-:W-:Y:S01]  /*45f0*/  IADD3 R29, PT, PT, R10, UR5, RZ ;  /* 0x000000050a1d7c10 */ /* 0x000fe2000fffe0ff */
[-C--:B------:R-:W-:Y:S02]  /*4600*/  IMAD R33, R33, R4.reuse, UR5 ;  /* 0x0000000521217e24 */ /* 0x080fe4000f8e0204 */
[----:B------:R-:W-:-:S07]  /*4610*/  IMAD R31, R31, R4, UR5 ;  /* 0x000000051f1f7e24 */ /* 0x000fce000f8e0204 */
.L_x_191:
[----:B------:R-:W-:Y:S01]  /*4620*/  I2FP.F32.U32 R24, UR6 ;  /* 0x0000000600187c45 */ /* 0x000fe20008201000 */
[----:B------:R-:W-:Y:S04]  /*4630*/  BSSY.RECONVERGENT B0, `(.L_x_166) ;  /* 0x000000f000007945 */ /* 0x000fe80003800200 */
[----:B0-----:R-:W-:-:S04]  /*4640*/  FADD R20, -R12, R24 ;  /* 0x000000180c147221 */ /* 0x001fc80000000100 */
[----:B------:R-:W-:-:S05]  /*4650*/  FFMA R3, R20, R20, R19 ;  /* 0x0000001414037223 */ /* 0x000fca0000000013 */
[----:B------:R-:W-:-:S04]  /*4660*/  IADD3 R20, PT, PT, R3, -0xd000000, RZ ;  /* 0xf300000003147810 */ /* 0x000fc80007ffe0ff */
[----:B------:R-:W-:Y:S02]  /*4670*/  ISETP.GT.U32.AND P0, PT, R20, 0x727fffff, PT ;  /* 0x727fffff1400780c */ /* 0x000fe40003f04070 */
[----:B------:R0:W1:Y:S11]  /*4680*/  MUFU.RSQ R20, R3 ;  /* 0x0000000300147308 */ /* 0x0000760000001400 */
[----:B0-----:R-:W-:Y:S05]  /*4690*/  @!P0 BRA `(.L_x_167) ;  /* 0x0000000000108947 */ /* 0x001fea0003800000 */
[----:B-1----:R-:W-:-:S07]  /*46a0*/  MOV R20, 0x46c0 ;  /* 0x000046c000147802 */ /* 0x002fce0000000f00 */
[----:B--2---:R-:W-:Y:S05]  /*46b0*/  CALL.REL.NOINC `($__internal_2_$__cuda_sm20_sqrt_rn_f32_slowpath) ;  /* 0x0000001000e07944 */ /* 0x004fea0003c00000 */
[----:B------:R-:W-:Y:S01]  /*46c0*/  IMAD.MOV.U32 R30, RZ, RZ, R25 ;  /* 0x000000ffff1e7224 */ /* 0x000fe200078e0019 */
[----:B------:R-:W-:Y:S06]  /*46d0*/  BRA `(.L_x_168) ;  /* 0x0000000000107947 */ /* 0x000fec0003800000 */
.L_x_167:
[----:B-1----:R-:W-:Y:S01]  /*46e0*/  FMUL.FTZ R30, R3, R20 ;  /* 0x00000014031e7220 */ /* 0x002fe20000410000 */
[----:B------:R-:W-:-:S03]  /*46f0*/  FMUL.FTZ R20, R20, 0.5 ;  /* 0x3f00000014147820 */ /* 0x000fc60000410000 */
[----:B------:R-:W-:-:S04]  /*4700*/  FFMA R3, -R30, R30, R3 ;  /* 0x0000001e1e037223 */ /* 0x000fc80000000103 */
[----:B------:R-:W-:-:S07]  /*4710*/  FFMA R30, R3, R20, R30 ;  /* 0x00000014031e7223 */ /* 0x000fce000000001e */
.L_x_168:
[----:B------:R-:W-:Y:S05]  /*4720*/  BSYNC.RECONVERGENT B0 ;  /* 0x0000000000007941 */ /* 0x000fea0003800200 */
.L_x_166:
        /* <DEDUP_REMOVED lines=9> */
[----:B--2---:R-:W-:Y:S05]  /*47c0*/  CALL.REL.NOINC `($__internal_2_$__cuda_sm20_sqrt_rn_f32_slowpath) ;  /* 0x00000010009c7944 */ /* 0x004fea0003c00000 */
[----:B------:R-:W-:Y:S05]  /*47d0*/  BRA `(.L_x_171) ;  /* 0x0000000000107947 */ /* 0x000fea0003800000 */
.L_x_170:
[----:B-1----:R-:W-:Y:S01]  /*47e0*/  FMUL.FTZ R25, R20, R3 ;  /* 0x0000000314197220 */ /* 0x002fe20000410000 */
[----:B------:R-:W-:-:S03]  /*47f0*/  FMUL.FTZ R3, R3, 0.5 ;  /* 0x3f00000003037820 */ /* 0x000fc60000410000 */
[----:B------:R-:W-:-:S04]  /*4800*/  FFMA R20, -R25, R25, R20 ;  /* 0x0000001919147223 */ /* 0x000fc80000000114 */
[----:B------:R-:W-:-:S07]  /*4810*/  FFMA R25, R20, R3, R25 ;  /* 0x0000000314197223 */ /* 0x000fce0000000019 */
.L_x_171:
[----:B------:R-:W-:Y:S05]  /*4820*/  BSYNC.RECONVERGENT B0 ;  /* 0x0000000000007941 */ /* 0x000fea0003800200 */
.L_x_169:
[----:B------:R-:W-:Y:S01]  /*4830*/  FADD R25, R25, R30 ;  /* 0x0000001e19197221 */ /* 0x000fe20000000000 */
[----:B------:R-:W-:Y:S01]  /*4840*/  UIADD3 UR10, UPT, UPT, UR6, 0x1, URZ ;  /* 0x00000001060a7890 */ /* 0x000fe2000fffe0ff */
[----:B------:R-:W-:Y:S02]  /*4850*/  BSSY.RECONVERGENT B0, `(.L_x_172) ;  /* 0x0000017000007945 */ /* 0x000fe40003800200 */
[----:B------:R-:W-:-:S03]  /*4860*/  FADD R25, -R25, R18 ;  /* 0x0000001219197221 */ /* 0x000fc60000000100 */
[----:B------:R-:W-:Y:S02]  /*4870*/  I2FP.F32.U32 R24, UR10 ;  /* 0x0000000a00187c45 */ /* 0x000fe40008201000 */
[----:B------:R-:W-:-:S03]  /*4880*/  FSETP.GTU.AND P0, PT, |R25|, 2, PT ;  /* 0x400000001900780b */ /* 0x000fc60003f0c200 */
[----:B------:R-:W-:-:S04]  /*4890*/  FADD R26, -R12, R24 ;  /* 0x000000180c1a7221 */ /* 0x000fc80000000100 */
[----:B------:R-:W-:-:S04]  /*48a0*/  FFMA R25, R26, R26, R19 ;  /* 0x0000001a1a197223 */ /* 0x000fc80000000013 */
[----:B------:R0:W1:Y:S01]  /*48b0*/  MUFU.RSQ R26, R25 ;  /* 0x00000019001a7308 */ /* 0x0000620000001400 */
[----:B------:R-:W-:Y:S01]  /*48c0*/  IADD3 R3, PT, PT, R25, -0xd000000, RZ ;  /* 0xf300000019037810 */ /* 0x000fe20007ffe0ff */
[----:B------:R-:W3:Y:S02]  /*48d0*/  @!P0 LDC.64 R20, c[0x0][0x388] ;  /* 0x0000e200ff148b82 */ /* 0x000ee40000000a00 */
[----:B---3--:R-:W-:-:S04]  /*48e0*/  @!P0 IADD3 R20, P1, PT, R23, R20, RZ ;  /* 0x0000001417148210 */ /* 0x008fc80007f3e0ff */
[----:B------:R-:W-:-:S05]  /*48f0*/  @!P0 IADD3.X R21, PT, PT, RZ, R21, RZ, P1, !PT ;  /* 0x00000015ff158210 */ /* 0x000fca0000ffe4ff */
[----:B--2---:R0:W-:Y:S01]  /*4900*/  @!P0 STG.E.U8 desc[UR8][R20.64], R16 ;  /* 0x0000001014008986 */ /* 0x0041e2000c101108 */
[----:B------:R-:W-:-:S13]  /*4910*/  ISETP.GT.U32.AND P0, PT, R3, 0x727fffff, PT ;  /* 0x727fffff0300780c */ /* 0x000fda0003f04070 */
[----:B01----:R-:W-:Y:S05]  /*4920*/  @!P0 BRA `(.L_x_173) ;  /* 0x0000000000148947 */ /* 0x003fea0003800000 */
[----:B------:R-:W-:Y:S02]  /*4930*/  MOV R3, R25 ;  /* 0x0000001900037202 */ /* 0x000fe40000000f00 */
[----:B------:R-:W-:-:S07]  /*4940*/  MOV R20, 0x4960 ;  /* 0x0000496000147802 */ /* 0x000fce0000000f00 */
[----:B------:R-:W-:Y:S05]  /*4950*/  CALL.REL.NOINC `($__internal_2_$__cuda_sm20_sqrt_rn_f32_slowpath) ;  /* 0x0000001000387944 */ /* 0x000fea0003c00000 */
[----:B------:R-:W-:Y:S01]  /*4960*/  MOV R30, R25 ;  /* 0x00000019001e7202 */ /* 0x000fe20000000f00 */
[----:B------:R-:W-:Y:S06]  /*4970*/  BRA `(.L_x_174) ;  /* 0x0000000000107947 */ /* 0x000fec0003800000 */
.L_x_173:
[----:B------:R-:W-:Y:S01]  /*4980*/  FMUL.FTZ R30, R25, R26 ;  /* 0x0000001a191e7220 */ /* 0x000fe20000410000 */
[----:B------:R-:W-:-:S03]  /*4990*/  FMUL.FTZ R20, R26, 0.5 ;  /* 0x3f0000001a147820 */ /* 0x000fc60000410000 */
[----:B------:R-:W-:-:S04]  /*49a0*/  FFMA R3, -R30, R30, R25 ;  /* 0x0000001e1e037223 */ /* 0x000fc80000000119 */
[----:B------:R-:W-:-:S07]  /*49b0*/  FFMA R30, R3, R20, R30 ;  /* 0x00000014031e7223 */ /* 0x000fce000000001e */
.L_x_174:
[----:B------:R-:W-:Y:S05]  /*49c0*/  BSYNC.RECONVERGENT B0 ;  /* 0x0000000000007941 */ /* 0x000fea0003800200 */
.L_x_172:
        /* <DEDUP_REMOVED lines=11> */
.L_x_176:
[----:B-1----:R-:W-:Y:S01]  /*4a80*/  FMUL.FTZ R25, R20, R3 ;  /* 0x0000000314197220 */ /* 0x002fe20000410000 */
[----:B------:R-:W-:-:S03]  /*4a90*/  FMUL.FTZ R3, R3, 0.5 ;  /* 0x3f00000003037820 */ /* 0x000fc60000410000 */
[----:B------:R-:W-:-:S04]  /*4aa0*/  FFMA R20, -R25, R25, R20 ;  /* 0x0000001919147223 */ /* 0x000fc80000000114 */
[----:B------:R-:W-:-:S07]  /*4ab0*/  FFMA R25, R20, R3, R25 ;  /* 0x0000000314197223 */ /* 0x000fce0000000019 */
.L_x_177:
[----:B------:R-:W-:Y:S05]  /*4ac0*/  BSYNC.RECONVERGENT B0 ;  /* 0x0000000000007941 */ /* 0x000fea0003800200 */
.L_x_175:
        /* <DEDUP_REMOVED lines=10> */
[----:B------:R-:W2:Y:S02]  /*4b70*/  @!P0 LDC.64 R20, c[0x0][0x388] ;  /* 0x0000e200ff148b82 */ /* 0x000ea40000000a00 */
[----:B--2---:R-:W-:-:S05]  /*4b80*/  @!P0 IADD3 R20, P1, PT, R29, R20, RZ ;  /* 0x000000141d148210 */ /* 0x004fca0007f3e0ff */
[----:B------:R-:W-:-:S05]  /*4b90*/  @!P0 IMAD.X R21, RZ, RZ, R21, P1 ;  /* 0x000000ffff158224 */ /* 0x000fca00008e0615 */
[----:B------:R0:W-:Y:S01]  /*4ba0*/  @!P0 STG.E.U8 desc[UR8][R20.64], R16 ;  /* 0x0000001014008986 */ /* 0x0001e2000c101108 */
[----:B------:R-:W-:-:S13]  /*4bb0*/  ISETP.GT.U32.AND P0, PT, R3, 0x727fffff, PT ;  /* 0x727fffff0300780c */ /* 0x000fda0003f04070 */
[----:B01----:R-:W-:Y:S05]  /*4bc0*/  @!P0 BRA `(.L_x_179) ;  /* 0x0000000000148947 */ /* 0x003fea0003800000 */
[----:B------:R-:W-:Y:S02]  /*4bd0*/  MOV R3, R25 ;  /* 0x0000001900037202 */ /* 0x000fe40000000f00 */
[----:B------:R-:W-:-:S07]  /*4be0*/  MOV R20, 0x4c00 ;  /* 0x00004c0000147802 */ /* 0x000fce0000000f00 */
[----:B------:R-:W-:Y:S05]  /*4bf0*/  CALL.REL.NOINC `($__internal_2_$__cuda_sm20_sqrt_rn_f32_slowpath) ;  /* 0x0000000c00907944 */ /* 0x000fea0003c00000 */
[----:B------:R-:W-:Y:S01]  /*4c00*/  MOV R30, R25 ;  /* 0x00000019001e7202 */ /* 0x000fe20000000f00 */
[----:B------:R-:W-:Y:S06]  /*4c10*/  BRA `(.L_x_180) ;  /* 0x0000000000107947 */ /* 0x000fec0003800000 */
.L_x_179:
[----:B------:R-:W-:Y:S01]  /*4c20*/  FMUL.FTZ R30, R25, R26 ;  /* 0x0000001a191e7220 */ /* 0x000fe20000410000 */
[----:B------:R-:W-:-:S03]  /*4c30*/  FMUL.FTZ R20, R26, 0.5 ;  /* 0x3f0000001a147820 */ /* 0x000fc60000410000 */
[----:B------:R-:W-:-:S04]  /*4c40*/  FFMA R3, -R30, R30, R25 ;  /* 0x0000001e1e037223 */ /* 0x000fc80000000119 */
[----:B------:R-:W-:-:S07]  /*4c50*/  FFMA R30, R3, R20, R30 ;  /* 0x00000014031e7223 */ /* 0x000fce000000001e */
.L_x_180:
[----:B------:R-:W-:Y:S05]  /*4c60*/  BSYNC.RECONVERGENT B0 ;  /* 0x0000000000007941 */ /* 0x000fea0003800200 */
.L_x_178:
        /* <DEDUP_REMOVED lines=11> */
.L_x_182:
[----:B-1----:R-:W-:Y:S01]  /*4d20*/  FMUL.FTZ R25, R20, R3 ;  /* 0x0000000314197220 */ /* 0x002fe20000410000 */
[----:B------:R-:W-:-:S03]  /*4d30*/  FMUL.FTZ R3, R3, 0.5 ;  /* 0x3f00000003037820 */ /* 0x000fc60000410000 */
[----:B------:R-:W-:-:S04]  /*4d40*/  FFMA R20, -R25, R25, R20 ;  /* 0x0000001919147223 */ /* 0x000fc80000000114 */
[----:B------:R-:W-:-:S07]  /*4d50*/  FFMA R25, R20, R3, R25 ;  /* 0x0000000314197223 */ /* 0x000fce0000000019 */
.L_x_183:
[----:B------:R-:W-:Y:S05]  /*4d60*/  BSYNC.RECONVERGENT B0 ;  /* 0x0000000000007941 */ /* 0x000fea0003800200 */
.L_x_181:
        /* <DEDUP_REMOVED lines=11> */
[----:B--2---:R-:W-:-:S04]  /*4e20*/  @!P0 IADD3 R20, P1, PT, R31, R20, RZ ;  /* 0x000000141f148210 */ /* 0x004fc80007f3e0ff */
[----:B------:R-:W-:-:S05]  /*4e30*/  @!P0 IADD3.X R21, PT, PT, RZ, R21, RZ, P1, !PT ;  /* 0x00000015ff158210 */ /* 0x000fca0000ffe4ff */
[----:B------:R0:W-:Y:S01]  /*4e40*/  @!P0 STG.E.U8 desc[UR8][R20.64], R16 ;  /* 0x0000001014008986 */ /* 0x0001e2000c101108 */
[----:B------:R-:W-:-:S13]  /*4e50*/  ISETP.GT.U32.AND P0, PT, R3, 0x727fffff, PT ;  /* 0x727fffff0300780c */ /* 0x000fda0003f04070 */
[----:B01----:R-:W-:Y:S05]  /*4e60*/  @!P0 BRA `(.L_x_185) ;  /* 0x0000000000148947 */ /* 0x003fea0003800000 */
[----:B------:R-:W-:Y:S02]  /*4e70*/  MOV R3, R25 ;  /* 0x0000001900037202 */ /* 0x000fe40000000f00 */
[----:B------:R-:W-:-:S07]  /*4e80*/  MOV R20, 0x4ea0 ;  /* 0x00004ea000147802 */ /* 0x000fce0000000f00 */
[----:B------:R-:W-:Y:S05]  /*4e90*/  CALL.REL.NOINC `($__internal_2_$__cuda_sm20_sqrt_rn_f32_slowpath) ;  /* 0x0000000800e87944 */ /* 0x000fea0003c00000 */
[----:B------:R-:W-:Y:S01]  /*4ea0*/  IMAD.MOV.U32 R30, RZ, RZ, R25 ;  /* 0x000000ffff1e7224 */ /* 0x000fe200078e0019 */
[----:B------:R-:W-:Y:S06]  /*4eb0*/  BRA `(.L_x_186) ;  /* 0x0000000000107947 */ /* 0x000fec0003800000 */
.L_x_185:
[----:B------:R-:W-:Y:S01]  /*4ec0*/  FMUL.FTZ R30, R25, R26 ;  /* 0x0000001a191e7220 */ /* 0x000fe20000410000 */
[----:B------:R-:W-:-:S03]  /*4ed0*/  FMUL.FTZ R20, R26, 0.5 ;  /* 0x3f0000001a147820 */ /* 0x000fc60000410000 */
[----:B------:R-:W-:-:S04]  /*4ee0*/  FFMA R3, -R30, R30, R25 ;  /* 0x0000001e1e037223 */ /* 0x000fc80000000119 */
[----:B------:R-:W-:-:S07]  /*4ef0*/  FFMA R30, R3, R20, R30 ;  /* 0x00000014031e7223 */ /* 0x000fce000000001e */
.L_x_186:
[----:B------:R-:W-:Y:S05]  /*4f00*/  BSYNC.RECONVERGENT B0 ;  /* 0x0000000000007941 */ /* 0x000fea0003800200 */
.L_x_184:
[----:B------:R-:W-:Y:S01]  /*4f10*/  FADD R3, R15, -R24 ;  /* 0x800000180f037221 */ /* 0x000fe20000000000 */
[----:B------:R-:W-:Y:S03]  /*4f20*/  BSSY.RECONVERGENT B0, `(.L_x_187) ;  /* 0x0000010000007945 */ /* 0x000fe60003800200 */
[----:B------:R-:W-:-:S05]  /*4f30*/  FFMA R20, R3, R3, R22 ;  /* 0x0000000303147223 */ /* 0x000fca0000000016 */
[----:B------:R-:W-:-:S04]  /*4f40*/  IADD3 R3, PT, PT, R20, -0xd000000, RZ ;  /* 0xf300000014037810 */ /* 0x000fc80007ffe0ff */
[----:B------:R-:W-:Y:S02]  /*4f50*/  ISETP.GT.U32.AND P0, PT, R3, 0x727fffff, PT ;  /* 0x727fffff0300780c */ /* 0x000fe40003f04070 */
[----:B------:R0:W1:Y:S11]  /*4f60*/  MUFU.RSQ R3, R20 ;  /* 0x0000001400037308 */ /* 0x0000760000001400 */
[----:B0-----:R-:W-:Y:S05]  /*4f70*/  @!P0 BRA `(.L_x_188) ;  /* 0x0000000000188947 */ /* 0x001fea0003800000 */
[----:B------:R-:W-:Y:S01]  /*4f80*/  BSSY.RECONVERGENT B1, `(.L_x_189) ;  /* 0x0000004000017945 */ /* 0x000fe20003800200 */
[----:B-1----:R-:W-:Y:S02]  /*4f90*/  MOV R3, R20 ;  /* 0x0000001400037202 */ /* 0x002fe40000000f00 */
[----:B------:R-:W-:-:S07]  /*4fa0*/  MOV R20, 0x4fc0 ;  /* 0x00004fc000147802 */ /* 0x000fce0000000f00 */
[----:B------:R-:W-:Y:S05]  /*4fb0*/  CALL.REL.NOINC `($__internal_2_$__cuda_sm20_sqrt_rn_f32_slowpath) ;  /* 0x0000000800a07944 */ /* 0x000fea0003c00000 */
[----:B------:R-:W-:Y:S05]  /*4fc0*/  BSYNC.RECONVERGENT B1 ;  /* 0x0000000000017941 */ /* 0x000fea0003800200 */
.L_x_189:
[----:B------:R-:W-:Y:S05]  /*4fd0*/  BRA `(.L_x_190) ;  /* 0x0000000000107947 */ /* 0x000fea0003800000 */
.L_x_188:
[----:B-1----:R-:W-:Y:S01]  /*4fe0*/  FMUL.FTZ R25, R20, R3 ;  /* 0x0000000314197220 */ /* 0x002fe20000410000 */
[----:B------:R-:W-:-:S03]  /*4ff0*/  FMUL.FTZ R3, R3, 0.5 ;  /* 0x3f00000003037820 */ /* 0x000fc60000410000 */
[----:B------:R-:W-:-:S04]  /*5000*/  FFMA R20, -R25, R25, R20 ;  /* 0x0000001919147223 */ /* 0x000fc80000000114 */
[----:B------:R-:W-:-:S07]  /*5010*/  FFMA R25, R20, R3, R25 ;  /* 0x0000000314197223 */ /* 0x000fce0000000019 */
.L_x_190:
[----:B------:R-:W-:Y:S05]  /*5020*/  BSYNC.RECONVERGENT B0 ;  /* 0x0000000000007941 */ /* 0x000fea0003800200 */
.L_x_187:
[----:B------:R-:W-:Y:S01]  /*5030*/  FADD R25, R25, R30 ;  /* 0x0000001e19197221 */ /* 0x000fe20000000000 */
[----:B------:R-:W-:Y:S01]  /*5040*/  UIADD3 UR6, UPT, UPT, UR6, 0x4, URZ ;  /* 0x0000000406067890 */ /* 0x000fe2000fffe0ff */
[C---:B------:R-:W-:Y:S02]  /*5050*/  LEA R31, R4.reuse, R31, 0x2 ;  /* 0x0000001f041f7211 */ /* 0x040fe400078e10ff */
[----:B------:R-:W-:Y:S01]  /*5060*/  FADD R25, -R25, R18 ;  /* 0x0000001219197221 */ /* 0x000fe20000000100 */
[----:B------:R-:W-:Y:S01]  /*5070*/  UISETP.NE.AND UP0, UPT, UR6, UR7, UPT ;  /* 0x000000070600728c */ /* 0x000fe2000bf05270 */
[C---:B------:R-:W-:Y:S02]  /*5080*/  LEA R29, R4.reuse, R29, 0x2 ;  /* 0x0000001d041d7211 */ /* 0x040fe400078e10ff */
[----:B------:R-:W-:Y:S02]  /*5090*/  LEA R23, R4, R23, 0x2 ;  /* 0x0000001704177211 */ /* 0x000fe400078e10ff */
[----:B------:R-:W-:-:S13]  /*50a0*/  FSETP.GTU.AND P0, PT, |R25|, 2, PT ;  /* 0x400000001900780b */ /* 0x000fda0003f0c200 */
[----:B------:R-:W0:Y:S02]  /*50b0*/  @!P0 LDC.64 R20, c[0x0][0x388] ;  /* 0x0000e200ff148b82 */ /* 0x000e240000000a00 */
[----:B0-----:R-:W-:Y:S02]  /*50c0*/  @!P0 IADD3 R20, P1, PT, R33, R20, RZ ;  /* 0x0000001421148210 */ /* 0x001fe40007f3e0ff */
[----:B------:R-:W-:Y:S02]  /*50d0*/  LEA R33, R4, R33, 0x2 ;  /* 0x0000002104217211 */ /* 0x000fe400078e10ff */
[----:B------:R-:W-:-:S05]  /*50e0*/  @!P0 IADD3.X R21, PT, PT, RZ, R21, RZ, P1, !PT ;  /* 0x00000015ff158210 */ /* 0x000fca0000ffe4ff */
[----:B------:R0:W-:Y:S01]  /*50f0*/  @!P0 STG.E.U8 desc[UR8][R20.64], R16 ;  /* 0x0000001014008986 */ /* 0x0001e2000c101108 */
[----:B------:R-:W-:Y:S05]  /*5100*/  BRA.U UP0, `(.L_x_191) ;  /* 0xfffffff500447547 */ /* 0x000fea000b83ffff */
[----:B------:R-:W-:-:S05]  /*5110*/  UMOV UR6, UR7 ;  /* 0x0000000700067c82 */ /* 0x000fca0008000000 */
.L_x_165:
[----:B------:R-:W-:-:S09]  /*5120*/  UISETP.NE.AND UP0, UPT, UR11, URZ, UPT ;  /* 0x000000ff0b00728c */ /* 0x000fd2000bf05270 */
[----:B------:R-:W-:Y:S05]  /*5130*/  BRA.U !UP0, `(.L_x_192) ;  /* 0x0000000908247547 */ /* 0x000fea000b800000 */
[----:B------:R-:W-:Y:S01]  /*5140*/  I2FP.F32.U32 R23, UR6 ;  /* 0x0000000600177c45 */ /* 0x000fe20008201000 */
[----:B------:R-:W-:Y:S04]  /*5150*/  BSSY.RECONVERGENT B0, `(.L_x_193) ;  /* 0x000000f000007945 */ /* 0x000fe80003800200 */
[----:B0-----:R-:W-:-:S04]  /*5160*/  FADD R20, -R12, R23 ;  /* 0x000000170c147221 */ /* 0x001fc80000000100 */
[----:B------:R-:W-:-:S04]  /*5170*/  FFMA R3, R20, R20, R19 ;  /* 0x0000001414037223 */ /* 0x000fc80000000013 */
[----:B------:R0:W1:Y:S01]  /*5180*/  MUFU.RSQ R20, R3 ;  /* 0x0000000300147308 */ /* 0x0000620000001400 */
[----:B------:R-:W-:-:S04]  /*5190*/  IADD3 R21, PT, PT, R3, -0xd000000, RZ ;  /* 0xf300000003157810 */ /* 0x000fc80007ffe0ff */
[----:B------:R-:W-:-:S13]  /*51a0*/  ISETP.GT.U32.AND P0, PT, R21, 0x727fffff, PT ;  /* 0x727fffff1500780c */ /* 0x000fda0003f04070 */
[----:B01----:R-:W-:Y:S05]  /*51b0*/  @!P0 BRA `(.L_x_194) ;  /* 0x0000000000108947 */ /* 0x003fea0003800000 */
[----:B------:R-:W-:-:S07]  /*51c0*/  MOV R20, 0x51e0 ;  /* 0x000051e000147802 */ /* 0x000fce0000000f00 */
[----:B--2---:R-:W-:Y:S05]  /*51d0*/  CALL.REL.NOINC `($__internal_2_$__cuda_sm20_sqrt_rn_f32_slowpath) ;  /* 0x0000000800187944 */ /* 0x004fea0003c00000 */
[----:B------:R-:W-:Y:S01]  /*51e0*/  IMAD.MOV.U32 R24, RZ, RZ, R25 ;  /* 0x000000ffff187224 */ /* 0x000fe200078e0019 */
[----:B------:R-:W-:Y:S06]  /*51f0*/  BRA `(.L_x_195) ;  /* 0x0000000000107947 */ /* 0x000fec0003800000 */
.L_x_194:
[----:B------:R-:W-:Y:S01]  /*5200*/  FMUL.FTZ R24, R3, R20 ;  /* 0x0000001403187220 */ /* 0x000fe20000410000 */
[----:B------:R-:W-:-:S03]  /*5210*/  FMUL.FTZ R20, R20, 0.5 ;  /* 0x3f00000014147820 */ /* 0x000fc60000410000 */
[----:B------:R-:W-:-:S04]  /*5220*/  FFMA R3, -R24, R24, R3 ;  /* 0x0000001818037223 */ /* 0x000fc80000000103 */
[----:B------:R-:W-:-:S07]  /*5230*/  FFMA R24, R3, R20, R24 ;  /* 0x0000001403187223 */ /* 0x000fce0000000018 */
.L_x_195:
[----:B------:R-:W-:Y:S05]  /*5240*/  BSYNC.RECONVERGENT B0 ;  /* 0x0000000000007941 */ /* 0x000fea0003800200 */
.L_x_193:
        /* <DEDUP_REMOVED lines=9> */
[----:B--2---:R-:W-:Y:S05]  /*52e0*/  CALL.REL.NOINC `($__internal_2_$__cuda_sm20_sqrt_rn_f32_slowpath) ;  /* 0x0000000400d47944 */ /* 0x004fea0003c00000 */
[----:B------:R-:W-:Y:S05]  /*52f0*/  BRA `(.L_x_198) ;  /* 0x0000000000107947 */ /* 0x000fea0003800000 */
.L_x_197:
[----:B------:R-:W-:Y:S01]  /*5300*/  FMUL.FTZ R25, R20, R3 ;  /* 0x0000000314197220 */ /* 0x000fe20000410000 */
[----:B------:R-:W-:-:S03]  /*5310*/  FMUL.FTZ R3, R3, 0.5 ;  /* 0x3f00000003037820 */ /* 0x000fc60000410000 */
[----:B------:R-:W-:-:S04]  /*5320*/  FFMA R20, -R25, R25, R20 ;  /* 0x0000001919147223 */ /* 0x000fc80000000114 */
[----:B------:R-:W-:-:S07]  /*5330*/  FFMA R25, R20, R3, R25 ;  /* 0x0000000314197223 */ /* 0x000fce0000000019 */
.L_x_198:
[----:B------:R-:W-:Y:S05]  /*5340*/  BSYNC.RECONVERGENT B0 ;  /* 0x0000000000007941 */ /* 0x000fea0003800200 */
.L_x_196:
        /* <DEDUP_REMOVED lines=9> */
[----:B--2---:R1:W-:Y:S01]  /*53e0*/  @!P0 STG.E.U8 desc[UR8][R20.64], R16 ;  /* 0x0000001014008986 */ /* 0x0043e2000c101108 */
[----:B------:R-:W-:Y:S05]  /*53f0*/  BRA.U !UP0, `(.L_x_192) ;  /* 0x0000000508747547 */ /* 0x000fea000b800000 */
[----:B------:R-:W-:Y:S01]  /*5400*/  UIADD3 UR10, UPT, UPT, UR6, 0x1, URZ ;  /* 0x00000001060a7890 */ /* 0x000fe2000fffe0ff */
[----:B------:R-:W-:Y:S05]  /*5410*/  BSSY.RECONVERGENT B0, `(.L_x_199) ;  /* 0x0000010000007945 */ /* 0x000fea0003800200 */
[----:B------:R-:W-:-:S05]  /*5420*/  I2FP.F32.U32 R23, UR10 ;  /* 0x0000000a00177c45 */ /* 0x000fca0008201000 */
[----:B-1----:R-:W-:-:S04]  /*5430*/  FADD R20, -R12, R23 ;  /* 0x000000170c147221 */ /* 0x002fc80000000100 */
[----:B------:R-:W-:-:S04]  /*5440*/  FFMA R3, R20, R20, R19 ;  /* 0x0000001414037223 */ /* 0x000fc80000000013 */
[----:B------:R0:W1:Y:S01]  /*5450*/  MUFU.RSQ R20, R3 ;  /* 0x0000000300147308 */ /* 0x0000620000001400 */
[----:B------:R-:W-:-:S04]  /*5460*/  IADD3 R21, PT, PT, R3, -0xd000000, RZ ;  /* 0xf300000003157810 */ /* 0x000fc80007ffe0ff */
[----:B------:R-:W-:-:S13]  /*5470*/  ISETP.GT.U32.AND P0, PT, R21, 0x727fffff, PT ;  /* 0x727fffff1500780c */ /* 0x000fda0003f04070 */
[----:B01----:R-:W-:Y:S05]  /*5480*/  @!P0 BRA `(.L_x_200) ;  /* 0x0000000000108947 */ /* 0x003fea0003800000 */
[----:B------:R-:W-:-:S07]  /*5490*/  MOV R20, 0x54b0 ;  /* 0x000054b000147802 */ /* 0x000fce0000000f00 */
[----:B------:R-:W-:Y:S05]  /*54a0*/  CALL.REL.NOINC `($__internal_2_$__cuda_sm20_sqrt_rn_f32_slowpath) ;  /* 0x0000000400647944 */ /* 0x000fea0003c00000 */
[----:B------:R-:W-:Y:S01]  /*54b0*/  MOV R24, R25 ;  /* 0x0000001900187202 */ /* 0x000fe20000000f00 */
[----:B------:R-:W-:Y:S06]  /*54c0*/  BRA `(.L_x_201) ;  /* 0x0000000000107947 */ /* 0x000fec0003800000 */
.L_x_200:
[----:B------:R-:W-:Y:S01]  /*54d0*/  FMUL.FTZ R24, R3, R20 ;  /* 0x0000001403187220 */ /* 0x000fe20000410000 */
[----:B------:R-:W-:-:S03]  /*54e0*/  FMUL.FTZ R20, R20, 0.5 ;  /* 0x3f00000014147820 */ /* 0x000fc60000410000 */
[----:B------:R-:W-:-:S04]  /*54f0*/  FFMA R3, -R24, R24, R3 ;  /* 0x0000001818037223 */ /* 0x000fc80000000103 */
[----:B------:R-:W-:-:S07]  /*5500*/  FFMA R24, R3, R20, R24 ;  /* 0x0000001403187223 */ /* 0x000fce0000000018 */
.L_x_201:
[----:B------:R-:W-:Y:S05]  /*5510*/  BSYNC.RECONVERGENT B0 ;  /* 0x0000000000007941 */ /* 0x000fea0003800200 */
.L_x_199:
        /* <DEDUP_REMOVED lines=12> */
.L_x_204:
[----:B------:R-:W-:Y:S05]  /*55e0*/  BRA `(.L_x_205) ;  /* 0x0000000000107947 */ /* 0x000fea0003800000 */
.L_x_203:
[----:B------:R-:W-:Y:S01]  /*55f0*/  FMUL.FTZ R25, R20, R3 ;  /* 0x0000000314197220 */ /* 0x000fe20000410000 */
[----:B------:R-:W-:-:S03]  /*5600*/  FMUL.FTZ R3, R3, 0.5 ;  /* 0x3f00000003037820 */ /* 0x000fc60000410000 */
[----:B------:R-:W-:-:S04]  /*5610*/  FFMA R20, -R25, R25, R20 ;  /* 0x0000001919147223 */ /* 0x000fc80000000114 */
[----:B------:R-:W-:-:S07]  /*5620*/  FFMA R25, R20, R3, R25 ;  /* 0x0000000314197223 */ /* 0x000fce0000000019 */
.L_x_205:
[----:B------:R-:W-:Y:S05]  /*5630*/  BSYNC.RECONVERGENT B0 ;  /* 0x0000000000007941 */ /* 0x000fea0003800200 */
.L_x_202:
[----:B------:R-:W-:Y:S01]  /*5640*/  FADD R25, R25, R24 ;  /* 0x0000001819197221 */ /* 0x000fe20000000000 */
[----:B------:R-:W-:-:S03]  /*5650*/  UISETP.NE.AND UP0, UPT, UR11, 0x2, UPT ;  /* 0x000000020b00788c */ /* 0x000fc6000bf05270 */
[----:B------:R-:W-:-:S05]  /*5660*/  FADD R25, -R25, R18 ;  /* 0x0000001219197221 */ /* 0x000fca0000000100 */
[----:B------:R-:W-:-:S13]  /*5670*/  FSETP.GTU.AND P0, PT, |R25|, 2, PT ;  /* 0x400000001900780b */ /* 0x000fda0003f0c200 */
[----:B------:R-:W0:Y:S01]  /*5680*/  @!P0 LDC.64 R20, c[0x0][0x388] ;  /* 0x0000e200ff148b82 */ /* 0x000e220000000a00 */
[----:B------:R-:W-:-:S04]  /*5690*/  @!P0 VIADD R3, R9, UR10 ;  /* 0x0000000a09038c36 */ /* 0x000fc80008000000 */
        /* <DEDUP_REMOVED lines=8> */
[----:B---3--:R-:W-:-:S04]  /*5720*/  FADD R20, -R12, R23 ;  /* 0x000000170c147221 */ /* 0x008fc80000000100 */
        /* <DEDUP_REMOVED lines=10> */
.L_x_207:
[----:B------:R-:W-:Y:S01]  /*57d0*/  FMUL.FTZ R19, R20, R3 ;  /* 0x0000000314137220 */ /* 0x000fe20000410000 */
[----:B------:R-:W-:-:S03]  /*57e0*/  FMUL.FTZ R3, R3, 0.5 ;  /* 0x3f00000003037820 */ /* 0x000fc60000410000 */
[----:B------:R-:W-:-:S04]  /*57f0*/  FFMA R20, -R19, R19, R20 ;  /* 0x0000001313147223 */ /* 0x000fc80000000114 */
[----:B------:R-:W-:-:S07]  /*5800*/  FFMA R19, R20, R3, R19 ;  /* 0x0000000314137223 */ /* 0x000fce0000000013 */
.L_x_208:
[----:B------:R-:W-:Y:S05]  /*5810*/  BSYNC.RECONVERGENT B0 ;  /* 0x0000000000007941 */ /* 0x000fea0003800200 */
.L_x_206:
        /* <DEDUP_REMOVED lines=12> */
.L_x_211:
[----:B------:R-:W-:Y:S05]  /*58e0*/  BRA `(.L_x_212) ;  /* 0x0000000000107947 */ /* 0x000fea0003800000 */
.L_x_210:
[----:B------:R-:W-:Y:S01]  /*58f0*/  FMUL.FTZ R25, R20, R3 ;  /* 0x0000000314197220 */ /* 0x000fe20000410000 */
[----:B------:R-:W-:-:S03]  /*5900*/  FMUL.FTZ R3, R3, 0.5 ;  /* 0x3f00000003037820 */ /* 0x000fc60000410000 */
[----:B------:R-:W-:-:S04]  /*5910*/  FFMA R20, -R25, R25, R20 ;  /* 0x0000001919147223 */ /* 0x000fc80000000114 */
[----:B------:R-:W-:-:S07]  /*5920*/  FFMA R25, R20, R3, R25 ;  /* 0x0000000314197223 */ /* 0x000fce0000000019 */
.L_x_212:
[----:B------:R-:W-:Y:S05]  /*5930*/  BSYNC.RECONVERGENT B0 ;  /* 0x0000000000007941 */ /* 0x000fea0003800200 */
.L_x_209:
[----:B------:R-:W-:-:S04]  /*5940*/  FADD R19, R25, R19 ;  /* 0x0000001319137221 */ /* 0x000fc80000000000 */
[----:B------:R-:W-:-:S05]  /*5950*/  FADD R19, -R19, R18 ;  /* 0x0000001213137221 */ /* 0x000fca0000000100 */
[----:B------:R-:W-:-:S13]  /*5960*/  FSETP.GTU.AND P0, PT, |R19|, 2, PT ;  /* 0x400000001300780b */ /* 0x000fda0003f0c200 */
[----:B------:R-:W0:Y:S01]  /*5970*/  @!P0 LDC.64 R20, c[0x0][0x388] ;  /* 0x0000e200ff148b82 */ /* 0x000e220000000a00 */
[----:B------:R-:W-:-:S05]  /*5980*/  @!P0 IADD3 R3, PT, PT, R9, UR6, RZ ;  /* 0x0000000609038c10 */ /* 0x000fca000fffe0ff */
[----:B------:R-:W-:-:S05]  /*5990*/  @!P0 IMAD R3, R3, R4, UR5 ;  /* 0x0000000503038e24 */ /* 0x000fca000f8e0204 */
[----:B0-----:R-:W-:-:S04]  /*59a0*/  @!P0 IADD3 R20, P1, PT, R3, R20, RZ ;  /* 0x0000001403148210 */ /* 0x001fc80007f3e0ff */
[----:B------:R-:W-:-:S05]  /*59b0*/  @!P0 IADD3.X R21, PT, PT, RZ, R21, RZ, P1, !PT ;  /* 0x00000015ff158210 */ /* 0x000fca0000ffe4ff */
[----:B------:R4:W-:Y:S04]  /*59c0*/  @!P0 STG.E.U8 desc[UR8][R20.64], R16 ;  /* 0x0000001014008986 */ /* 0x0009e8000c101108 */
.L_x_192:
[----:B------:R-:W-:-:S06]  /*59d0*/  UIADD3 UR5, UPT, UPT, UR5, 0x1, URZ ;  /* 0x0000000105057890 */ /* 0x000fcc000fffe0ff */
[----:B------:R-:W-:-:S13]  /*59e0*/  ISETP.NE.AND P0, PT, R4, UR5, PT ;  /* 0x0000000504007c0c */ /* 0x000fda000bf05270 */
[----:B------:R-:W-:Y:S05]  /*59f0*/  @P0 BRA `(.L_x_213) ;  /* 0xffffffe800c80947 */ /* 0x000fea000383ffff */
[----:B------:R-:W-:-:S06]  /*5a00*/  UIADD3 UR4, UPT, UPT, UR4, 0x1, URZ ;  /* 0x0000000104047890 */ /* 0x000fcc000fffe0ff */
[----:B------:R-:W-:-:S13]  /*5a10*/  ISETP.NE.AND P0, PT, R6, UR4, PT ;  /* 0x0000000406007c0c */ /* 0x000fda000bf05270 */
[----:B------:R-:W-:Y:S05]  /*5a20*/  @!P0 EXIT ;  /* 0x000000000000894d */ /* 0x000fea0003800000 */
[----:B------:R-:W-:Y:S05]  /*5a30*/  BRA `(.L_x_214) ;  /* 0xffffffe400ec7947 */ /* 0x000fea000383ffff */
        .weak           $__internal_2_$__cuda_sm20_sqrt_rn_f32_slowpath
        .type           $__internal_2_$__cuda_sm20_sqrt_rn_f32_slowpath,@function
        .size           $__internal_2_$__cuda_sm20_sqrt_rn_f32_slowpath,($__internal_3_$__cuda_sm3x_div_rn_noftz_f32_slowpath - $__internal_2_$__cuda_sm20_sqrt_rn_f32_slowpath)
$__internal_2_$__cuda_sm20_sqrt_rn_f32_slowpath:
[----:B------:R-:W-:-:S13]  /*5a40*/  LOP3.LUT P0, RZ, R3, 0x7fffffff, RZ, 0xc0, !PT ;  /* 0x7fffffff03ff7812 */ /* 0x000fda000780c0ff */
[----:B------:R-:W-:Y:S01]  /*5a50*/  @!P0 MOV R25, R3 ;  /* 0x0000000300198202 */ /* 0x000fe20000000f00 */
        /* <DEDUP_REMOVED lines=11> */
[----:B------:R-:W-:-:S03]  /*5b10*/  @P0 FMUL.FTZ R21, R21, 0.5 ;  /* 0x3f00000015150820 */ /* 0x000fc60000410000 */
[----:B------:R-:W-:-:S04]  /*5b20*/  @P0 FADD.FTZ R27, -R25, -RZ ;  /* 0x800000ff191b0221 */ /* 0x000fc80000010100 */
[----:B------:R-:W-:-:S04]  /*5b30*/  @P0 FFMA R28, R25, R27, R26 ;  /* 0x0000001b191c0223 */ /* 0x000fc8000000001a */
[----:B------:R-:W-:Y:S01]  /*5b40*/  @P0 FFMA R21, R28, R21, R25 ;  /* 0x000000151c150223 */ /* 0x000fe20000000019 */
[----:B------:R-:W-:-:S03]  /*5b50*/  @!P0 MOV R25, R3 ;  /* 0x0000000300198202 */ /* 0x000fc60000000f00 */
[----:B------:R-:W-:-:S07]  /*5b60*/  @P0 FMUL.FTZ R25, R21, 2.3283064365386962891e-10 ;  /* 0x2f80000015190820 */ /* 0x000fce0000410000 */
.L_x_215:
[----:B------:R-:W-:-:S04]  /*5b70*/  HFMA2 R21, -RZ, RZ, 0, 0 ;  /* 0x00000000ff157431 */ /* 0x000fc800000001ff */
[----:B------:R-:W-:Y:S05]  /*5b80*/  RET.REL.NODEC R20 `(_Z14kern_drawLine2iPhP7ushort2tthS_hPt) ;  /* 0xffffffa4141c7950 */ /* 0x000fea0003c3ffff */
        .weak           $__internal_3_$__cuda_sm3x_div_rn_noftz_f32_slowpath
        .type           $__internal_3_$__cuda_sm3x_div_rn_noftz_f32_slowpath,@function
        .size           $__internal_3_$__cuda_sm3x_div_rn_noftz_f32_slowpath,(.L_x_309 - $__internal_3_$__cuda_sm3x_div_rn_noftz_f32_slowpath)
$__internal_3_$__cuda_sm3x_div_rn_noftz_f32_slowpath:
[----:B------:R-:W-:Y:S01]  /*5b90*/  SHF.R.U32.HI R17, RZ, 0x17, R3 ;  /* 0x00000017ff117819 */ /* 0x000fe20000011603 */
[----:B------:R-:W-:Y:S01]  /*5ba0*/  BSSY.RECONVERGENT B1, `(.L_x_216) ;  /* 0x0000063000017945 */ /* 0x000fe20003800200 */
[----:B------:R-:W-:Y:S02]  /*5bb0*/  SHF.R.U32.HI R26, RZ, 0x17, R14 ;  /* 0x00000017ff1a7819 */ /* 0x000fe4000001160e */
[----:B------:R-:W-:Y:S02]  /*5bc0*/  LOP3.LUT R17, R17, 0xff, RZ, 0xc0, !PT ;  /* 0x000000ff11117812 */ /* 0x000fe400078ec0ff */
[----:B------:R-:W-:Y:S02]  /*5bd0*/  LOP3.LUT R26, R26, 0xff, RZ, 0xc0, !PT ;  /* 0x000000ff1a1a7812 */ /* 0x000fe400078ec0ff */
[----:B------:R-:W-:Y:S02]  /*5be0*/  IADD3 R24, PT, PT, R17, -0x1, RZ ;  /* 0xffffffff11187810 */ /* 0x000fe40007ffe0ff */
[----:B------:R-:W-:-:S02]  /*5bf0*/  IADD3 R27, PT, PT, R26, -0x1, RZ ;  /* 0xffffffff1a1b7810 */ /* 0x000fc40007ffe0ff */
[----:B------:R-:W-:Y:S02]  /*5c00*/  ISETP.GT.U32.AND P0, PT, R24, 0xfd, PT ;  /* 0x000000fd1800780c */ /* 0x000fe40003f04070 */
[----:B------:R-:W-:Y:S02]  /*5c10*/  MOV R25, R14 ;  /* 0x0000000e00197202 */ /* 0x000fe40000000f00 */
[----:B------:R-:W-:-:S13]  /*5c20*/  ISETP.GT.U32.OR P0, PT, R27, 0xfd, P0 ;  /* 0x000000fd1b00780c */ /* 0x000fda0000704470 */
[----:B------:R-:W-:Y:S01]  /*5c30*/  @!P0 MOV R18, RZ ;  /* 0x000000ff00128202 */ /* 0x000fe20000000f00 */
        /* <DEDUP_REMOVED lines=20> */
[----:B------:R-:W-:Y:S01]  /*5d80*/  @!P0 FFMA R25, R14, 1.84467440737095516160e+19, RZ ;  /* 0x5f8000000e198823 */ /* 0x000fe200000000ff */
[----:B------:R-:W-:Y:S01]  /*5d90*/  @!P0 MOV R18, 0xffffffc0 ;  /* 0xffffffc000128802 */ /* 0x000fe20000000f00 */
[----:B------:R-:W-:-:S03]  /*5da0*/  @!P1 FFMA R3, R3, 1.84467440737095516160e+19, RZ ;  /* 0x5f80000003039823 */ /* 0x000fc600000000ff */
[----:B------:R-:W-:-:S07]  /*5db0*/  @!P1 IADD3 R18, PT, PT, R18, 0x40, RZ ;  /* 0x0000004012129810 */ /* 0x000fce0007ffe0ff */
.L_x_217:
[----:B------:R-:W-:Y:S01]  /*5dc0*/  LEA R14, R17, 0xc0800000, 0x17 ;  /* 0xc0800000110e7811 */ /* 0x000fe200078eb8ff */
[----:B------:R-:W-:Y:S01]  /*5dd0*/  BSSY.RECONVERGENT B2, `(.L_x_222) ;  /* 0x0000036000027945 */ /* 0x000fe20003800200 */
[----:B------:R-:W-:-:S03]  /*5de0*/  IADD3 R26, PT, PT, R26, -0x7f, RZ ;  /* 0xffffff811a1a7810 */ /* 0x000fc60007ffe0ff */
[----:B------:R-:W-:-:S04]  /*5df0*/  IMAD.IADD R28, R3, 0x1, -R14 ;  /* 0x00000001031c7824 */ /* 0x000fc800078e0a0e */
[----:B------:R-:W0:Y:S01]  /*5e00*/  MUFU.RCP R3, R28 ;  /* 0x0000001c00037308 */ /* 0x000e220000001000 */
[----:B------:R-:W-:-:S04]  /*5e10*/  FADD.FTZ R14, -R28, -RZ ;  /* 0x800000ff1c0e7221 */ /* 0x000fc80000010100 */
[----:B0-----:R-:W-:-:S04]  /*5e20*/  FFMA R24, R3, R14, 1 ;  /* 0x3f80000003187423 */ /* 0x001fc8000000000e */
[----:B------:R-:W-:Y:S01]  /*5e30*/  FFMA R24, R3, R24, R3 ;  /* 0x0000001803187223 */ /* 0x000fe20000000003 */
[----:B------:R-:W-:-:S04]  /*5e40*/  IMAD R3, R26, -0x800000, R25 ;  /* 0xff8000001a037824 */ /* 0x000fc800078e0219 */
[----:B------:R-:W-:-:S04]  /*5e50*/  FFMA R25, R3, R24, RZ ;  /* 0x0000001803197223 */ /* 0x000fc800000000ff */
[----:B------:R-:W-:-:S04]  /*5e60*/  FFMA R27, R14, R25, R3 ;  /* 0x000000190e1b7223 */ /* 0x000fc80000000003 */
[----:B------:R-:W-:Y:S01]  /*5e70*/  FFMA R27, R24, R27, R25 ;  /* 0x0000001b181b7223 */ /* 0x000fe20000000019 */
[----:B------:R-:W-:-:S03]  /*5e80*/  IADD3 R25, PT, PT, R26, 0x7f, -R17 ;  /* 0x0000007f1a197810 */ /* 0x000fc60007ffe811 */
[----:B------:R-:W-:Y:S01]  /*5e90*/  FFMA R14, R14, R27, R3 ;  /* 0x0000001b0e0e7223 */ /* 0x000fe20000000003 */
[----:B------:R-:W-:-:S03]  /*5ea0*/  IADD3 R18, PT, PT, R25, R18, RZ ;  /* 0x0000001219127210 */ /* 0x000fc60007ffe0ff */
[----:B------:R-:W-:-:S05]  /*5eb0*/  FFMA R3, R24, R14, R27 ;  /* 0x0000000e18037223 */ /* 0x000fca000000001b */
[----:B------:R-:W-:-:S04]  /*5ec0*/  SHF.R.U32.HI R17, RZ, 0x17, R3 ;  /* 0x00000017ff117819 */ /* 0x000fc80000011603 */
[----:B------:R-:W-:-:S04]  /*5ed0*/  LOP3.LUT R17, R17, 0xff, RZ, 0xc0, !PT ;  /* 0x000000ff11117812 */ /* 0x000fc800078ec0ff */
[----:B------:R-:W-:-:S04]  /*5ee0*/  IADD3 R17, PT, PT, R17, R18, RZ ;  /* 0x0000001211117210 */ /* 0x000fc80007ffe0ff */
[----:B------:R-:W-:-:S04]  /*5ef0*/  IADD3 R25, PT, PT, R17, -0x1, RZ ;  /* 0xffffffff11197810 */ /* 0x000fc80007ffe0ff */
        /* <DEDUP_REMOVED lines=9> */
[CCC-:B------:R-:W-:Y:S01]  /*5f90*/  FFMA.RZ R18, R24.reuse, R14.reuse, R27.reuse ;  /* 0x0000000e18127223 */ /* 0x1c0fe2000000c01b */
[CCC-:B------:R-:W-:Y:S01]  /*5fa0*/  FFMA.RP R25, R24.reuse, R14.reuse, R27.reuse ;  /* 0x0000000e18197223 */ /* 0x1c0fe2000000801b */
[----:B------:R-:W-:Y:S01]  /*5fb0*/  FFMA.RM R14, R24, R14, R27 ;  /* 0x0000000e180e7223 */ /* 0x000fe2000000401b */
[C---:B------:R-:W-:Y:S02]  /*5fc0*/  IADD3 R24, PT, PT, R17.reuse, 0x20, RZ ;  /* 0x0000002011187810 */ /* 0x040fe40007ffe0ff */
[----:B------:R-:W-:Y:S02]  /*5fd0*/  LOP3.LUT R18, R18, 0x7fffff, RZ, 0xc0, !PT ;  /* 0x007fffff12127812 */ /* 0x000fe400078ec0ff */
[C---:B------:R-:W-:Y:S02]  /*5fe0*/  ISETP.NE.AND P3, PT, R17.reuse, RZ, PT ;  /* 0x000000ff1100720c */ /* 0x040fe40003f65270 */
[----:B------:R-:W-:Y:S02]  /*5ff0*/  LOP3.LUT R27, R18, 0x800000, RZ, 0xfc, !PT ;  /* 0x00800000121b7812 */ /* 0x000fe400078efcff */
[----:B------:R-:W-:-:S02]  /*6000*/  ISETP.NE.AND P1, PT, R17, RZ, PT ;  /* 0x000000ff1100720c */ /* 0x000fc40003f25270 */
[----:B------:R-:W-:Y:S02]  /*6010*/  IADD3 R17, PT, PT, -R17, RZ, RZ ;  /* 0x000000ff11117210 */ /* 0x000fe40007ffe1ff */
[----:B------:R-:W-:Y:S02]  /*6020*/  SHF.L.U32 R24, R27, R24, RZ ;  /* 0x000000181b187219 */ /* 0x000fe400000006ff */
[----:B------:R-:W-:Y:S02]  /*6030*/  FSETP.NEU.FTZ.AND P0, PT, R25, R14, PT ;  /* 0x0000000e1900720b */ /* 0x000fe40003f1d000 */
[----:B------:R-:W-:Y:S02]  /*6040*/  SEL R14, R17, RZ, P3 ;  /* 0x000000ff110e7207 */ /* 0x000fe40001800000 */
[----:B------:R-:W-:Y:S02]  /*6050*/  ISETP.NE.AND P1, PT, R24, RZ, P1 ;  /* 0x000000ff1800720c */ /* 0x000fe40000f25270 */
[----:B------:R-:W-:-:S02]  /*6060*/  SHF.R.U32.HI R14, RZ, R14, R27 ;  /* 0x0000000eff0e7219 */ /* 0x000fc4000001161b */
[----:B------:R-:W-:Y:S02]  /*6070*/  PLOP3.LUT P0, PT, P0, P1, PT, 0xf8, 0x8f ;  /* 0x00000000008f781c */ /* 0x000fe40000703f70 */
[----:B------:R-:W-:Y:S02]  /*6080*/  SHF.R.U32.HI R18, RZ, 0x1, R14 ;  /* 0x00000001ff127819 */ /* 0x000fe4000001160e */
[----:B------:R-:W-:-:S04]  /*6090*/  SEL R17, RZ, 0x1, !P0 ;  /* 0x00000001ff117807 */ /* 0x000fc80004000000 */
[----:B------:R-:W-:-:S04]  /*60a0*/  LOP3.LUT R17, R17, 0x1, R18, 0xf8, !PT ;  /* 0x0000000111117812 */ /* 0x000fc800078ef812 */
[----:B------:R-:W-:-:S04]  /*60b0*/  LOP3.LUT R17, R17, R14, RZ, 0xc0, !PT ;  /* 0x0000000e11117212 */ /* 0x000fc800078ec0ff */
[----:B------:R-:W-:-:S04]  /*60c0*/  IADD3 R18, PT, PT, R18, R17, RZ ;  /* 0x0000001112127210 */ /* 0x000fc80007ffe0ff */
[----:B------:R-:W-:Y:S01]  /*60d0*/  LOP3.LUT R3, R18, R3, RZ, 0xfc, !PT ;  /* 0x0000000312037212 */ /* 0x000fe200078efcff */
[----:B------:R-:W-:Y:S06]  /*60e0*/  BRA `(.L_x_225) ;  /* 0x0000000000107947 */ /* 0x000fec0003800000 */
.L_x_224:
[----:B------:R-:W-:-:S04]  /*60f0*/  LOP3.LUT R3, R3, 0x80000000, RZ, 0xc0, !PT ;  /* 0x8000000003037812 */ /* 0x000fc800078ec0ff */
[----:B------:R-:W-:Y:S01]  /*6100*/  LOP3.LUT R3, R3, 0x7f800000, RZ, 0xfc, !PT ;  /* 0x7f80000003037812 */ /* 0x000fe200078efcff */
[----:B------:R-:W-:Y:S06]  /*6110*/  BRA `(.L_x_225) ;  /* 0x0000000000047947 */ /* 0x000fec0003800000 */
.L_x_223:
[----:B------:R-:W-:-:S07]  /*6120*/  LEA R3, R18, R3, 0x17 ;  /* 0x0000000312037211 */ /* 0x000fce00078eb8ff */
.L_x_225:
[----:B------:R-:W-:Y:S05]  /*6130*/  BSYNC.RECONVERGENT B2 ;  /* 0x0000000000027941 */ /* 0x000fea0003800200 */
.L_x_222:
[----:B------:R-:W-:Y:S05]  /*6140*/  BRA `(.L_x_226) ;  /* 0x0000000000207947 */ /* 0x000fea0003800000 */
.L_x_221:
[----:B------:R-:W-:-:S04]  /*6150*/  LOP3.LUT R3, R3, 0x80000000, R25, 0x48, !PT ;  /* 0x8000000003037812 */ /* 0x000fc800078e4819 */
[----:B------:R-:W-:Y:S01]  /*6160*/  LOP3.LUT R3, R3, 0x7f800000, RZ, 0xfc, !PT ;  /* 0x7f80000003037812 */ /* 0x000fe200078efcff */
[----:B------:R-:W-:Y:S06]  /*6170*/  BRA `(.L_x_226) ;  /* 0x0000000000147947 */ /* 0x000fec0003800000 */
.L_x_220:
[----:B------:R-:W-:Y:S01]  /*6180*/  LOP3.LUT R3, R3, 0x80000000, R25, 0x48, !PT ;  /* 0x8000000003037812 */ /* 0x000fe200078e4819 */
[----:B------:R-:W-:Y:S06]  /*6190*/  BRA `(.L_x_226) ;  /* 0x00000000000c7947 */ /* 0x000fec0003800000 */
.L_x_219:
[----:B------:R-:W0:Y:S01]  /*61a0*/  MUFU.RSQ R3, -QNAN ;  /* 0xffc0000000037908 */ /* 0x000e220000001400 */
[----:B------:R-:W-:Y:S05]  /*61b0*/  BRA `(.L_x_226) ;  /* 0x0000000000047947 */ /* 0x000fea0003800000 */
.L_x_218:
[----:B------:R-:W-:-:S07]  /*61c0*/  FADD.FTZ R3, R14, R3 ;  /* 0x000000030e037221 */ /* 0x000fce0000010000 */
.L_x_226:
[----:B------:R-:W-:Y:S05]  /*61d0*/  BSYNC.RECONVERGENT B1 ;  /* 0x0000000000017941 */ /* 0x000fea0003800200 */
.L_x_216:
[----:B------:R-:W-:-:S04]  /*61e0*/  HFMA2 R17, -RZ, RZ, 0, 0 ;  /* 0x00000000ff117431 */ /* 0x000fc800000001ff */
[----:B0-----:R-:W-:Y:S05]  /*61f0*/  RET.REL.NODEC R16 `(_Z14kern_drawLine2iPhP7ushort2tthS_hPt) ;  /* 0xffffff9c10807950 */ /* 0x001fea0003c3ffff */
.L_x_227:
        /* <DEDUP_REMOVED lines=16> */
.L_x_309:


//--------------------- .text._Z13kern_drawLineiPhP7ushort2tthS_hPt --------------------------
	.section	.text._Z13kern_drawLineiPhP7ushort2tthS_hPt,"ax",@progbits
	.align	128
        .global         _Z13kern_drawLineiPhP7ushort2tthS_hPt
        .type           _Z13kern_drawLineiPhP7ushort2tthS_hPt,@function
        .size           _Z13kern_drawLineiPhP7ushort2tthS_hPt,(.L_x_310 - _Z13kern_drawLineiPhP7ushort2tthS_hPt)
        .other          _Z13kern_drawLineiPhP7ushort2tthS_hPt,@"STO_CUDA_ENTRY STV_DEFAULT"
_Z13kern_drawLineiPhP7ushort2tthS_hPt:
.text._Z13kern_drawLineiPhP7ushort2tthS_hPt:
        /* <DEDUP_REMOVED lines=10> */
[----:B------:R-:W-:-:S04]  /*00a0*/  IMAD.SHL.U32 R3, R10, 0x2, RZ ;  /* 0x000000020a037824 */ /* 0x000fc800078e00ff */
[----:B0-----:R-:W-:-:S05]  /*00b0*/  IMAD.WIDE.U32 R4, R3, 0x4, R4 ;  /* 0x0000000403047825 */ /* 0x001fca00078e0004 */
[----:B-1----:R-:W2:Y:S04]  /*00c0*/  LDG.E R2, desc[UR8][R4.64] ;  /* 0x0000000804027981 */ /* 0x002ea8000c1e1900 */
[----:B------:R-:W3:Y:S01]  /*00d0*/  LDG.E R0, desc[UR8][R4.64+0x4] ;  /* 0x0000040804007981 */ /* 0x000ee2000c1e1900 */
[----:B------:R-:W0:Y:S02]  /*00e0*/  LDCU.U16 UR4, c[0x0][0x39a] ;  /* 0x00007340ff0477ac */ /* 0x000e240008000400 */
[----:B0-----:R-:W-:Y:S01]  /*00f0*/  IMAD R10, R10, UR4, RZ ;  /* 0x000000040a0a7c24 */ /* 0x001fe2000f8e02ff */
[----:B--2---:R-:W-:Y:S02]  /*0100*/  PRMT R3, R2, 0x7632, R3 ;  /* 0x0000763202037816 */ /* 0x004fe40000000003 */
[----:B---3--:R-:W-:-:S02]  /*0110*/  PRMT R5, R0, 0x7632, R5 ;  /* 0x0000763200057816 */ /* 0x008fc40000000005 */
[----:B------:R-:W-:Y:S02]  /*0120*/  VIMNMX.U16x2 R6, PT, PT, R2, R0, PT ;  /* 0x0000000002067248 */ /* 0x000fe40003fe0200 */
[----:B------:R-:W-:Y:S02]  /*0130*/  VIMNMX.U16x2 R8, PT, PT, R3, R5, PT ;  /* 0x0000000503087248 */ /* 0x000fe40003fe0200 */
[----:B------:R-:W-:Y:S02]  /*0140*/  PRMT R3, R6, 0x7610, R3 ;  /* 0x0000761006037816 */ /* 0x000fe40000000003 */
[----:B------:R-:W-:Y:S02]  /*0150*/  PRMT R5, R2, 0x7632, R5 ;  /* 0x0000763202057816 */ /* 0x000fe40000000005 */
[----:B------:R-:W-:Y:S02]  /*0160*/  PRMT R7, R0, 0x7632, R7 ;  /* 0x0000763200077816 */ /* 0x000fe40000000007 */
[----:B------:R-:W-:-:S02]  /*0170*/  PRMT R6, R8, 0x7610, R6 ;  /* 0x0000761008067816 */ /* 0x000fc40000000006 */
[----:B------:R-:W-:Y:S01]  /*0180*/  VIMNMX.U16x2 R7, PT, PT, R5, R7, !PT ;  /* 0x0000000705077248 */ /* 0x000fe20007fe0200 */
[--C-:B------:R-:W-:Y:S01]  /*0190*/  IMAD.MOV R5, RZ, RZ, -R3.reuse ;  /* 0x000000ffff057224 */ /* 0x100fe200078e0a03 */
[----:B------:R-:W-:Y:S01]  /*01a0*/  VIMNMX.U16x2 R0, PT, PT, R2, R0, !PT ;  /* 0x0000000002007248 */ /* 0x000fe20007fe0200 */
[----:B------:R-:W-:Y:S01]  /*01b0*/  IMAD.MOV R4, RZ, RZ, -R6 ;  /* 0x000000ffff047224 */ /* 0x000fe200078e0a06 */
[----:B------:R-:W-:Y:S02]  /*01c0*/  PRMT R3, R7, 0x7610, R3 ;  /* 0x0000761007037816 */ /* 0x000fe40000000003 */
[----:B------:R-:W-:Y:S02]  /*01d0*/  PRMT R5, R5, 0x7710, RZ ;  /* 0x0000771005057816 */ /* 0x000fe400000000ff */
[----:B------:R-:W-:-:S03]  /*01e0*/  PRMT R4, R4, 0x7710, RZ ;  /* 0x0000771004047816 */ /* 0x000fc600000000ff */
[----:B------:R-:W-:Y:S02]  /*01f0*/  IMAD.IADD R0, R0, 0x1, R5 ;  /* 0x0000000100007824 */ /* 0x000fe400078e0205 */
[----:B------:R-:W-:-:S03]  /*0200*/  IMAD.IADD R3, R3, 0x1, R4 ;  /* 0x0000000103037824 */ /* 0x000fc600078e0204 */
[----:B------:R-:W-:Y:S02]  /*0210*/  LOP3.LUT R12, R0, 0xffff, RZ, 0xc0, !PT ;  /* 0x0000ffff000c7812 */ /* 0x000fe400078ec0ff */
[----:B------:R-:W-:-:S04]  /*0220*/  LOP3.LUT R11, R3, 0xffff, RZ, 0xc0, !PT ;  /* 0x0000ffff030b7812 */ /* 0x000fc800078ec0ff */
[----:B------:R-:W-:-:S04]  /*0230*/  VIMNMX.U32 R9, PT, PT, R12, R11, !PT ;  /* 0x0000000b0c097248 */ /* 0x000fc80007fe0000 */
[----:B------:R-:W-:-:S13]  /*0240*/  ISETP.NE.AND P0, PT, R9, 0xffff, PT ;  /* 0x0000ffff0900780c */ /* 0x000fda0003f05270 */
[----:B------:R-:W-:Y:S05]  /*0250*/  @!P0 EXIT ;  /* 0x000000000000894d */ /* 0x000fea0003800000 */
[----:B------:R-:W0:Y:S01]  /*0260*/  LDCU.U8 UR5, c[0x0][0x39c] ;  /* 0x00007380ff0577ac */ /* 0x000e220008000000 */
[----:B------:R-:W-:Y:S01]  /*0270*/  VIADD R9, R9, 0x1 ;  /* 0x0000000109097836 */ /* 0x000fe20000000000 */
[----:B------:R-:W-:Y:S01]  /*0280*/  PRMT R8, R2, 0x7632, R8 ;  /* 0x0000763202087816 */ /* 0x000fe20000000008 */
[----:B------:R-:W-:Y:S01]  /*0290*/  IMAD.MOV.U32 R7, RZ, RZ, 0x42c80000 ;  /* 0x42c80000ff077424 */ /* 0x000fe200078e00ff */
[----:B------:R-:W1:Y:S02]  /*02a0*/  LDCU.U8 UR6, c[0x0][0x3a8] ;  /* 0x00007500ff0677ac */ /* 0x000e640008000000 */
[----:B------:R-:W-:Y:S01]  /*02b0*/  LOP3.LUT R6, R9, 0xffff, RZ, 0xc0, !PT ;  /* 0x0000ffff09067812 */ /* 0x000fe200078ec0ff */
[----:B0-----:R-:W-:-:S04]  /*02c0*/  UPRMT UR4, UR5, 0x9910, URZ ;  /* 0x0000991005047896 */ /* 0x001fc800080000ff */
[----:B------:R-:W-:Y:S02]  /*02d0*/  UISETP.NE.AND UP0, UPT, UR4, 0x1, UPT ;  /* 0x000000010400788c */ /* 0x000fe4000bf05270 */
[----:B-1----:R-:W-:-:S07]  /*02e0*/  UIADD3 UR7, UPT, UPT, UR6, -0x1, URZ ;  /* 0xffffffff06077890 */ /* 0x002fce000fffe0ff */
[----:B------:R-:W-:Y:S05]  /*02f0*/  BRA.U UP0, `(.L_x_228) ;  /* 0x00000019003c7547 */ /* 0x000fea000b800000 */
[----:B------:R-:W-:-:S04]  /*0300*/  UPRMT UR4, UR6, 0x9910, URZ ;  /* 0x0000991006047896 */ /* 0x000fc800080000ff */
[----:B------:R-:W-:-:S09]  /*0310*/  UISETP.NE.AND UP0, UPT, UR4, 0x1, UPT ;  /* 0x000000010400788c */ /* 0x000fd2000bf05270 */
[----:B------:R-:W-:Y:S05]  /*0320*/  BRA.U UP0, `(.L_x_229) ;  /* 0x0000000900ac7547 */ /* 0x000fea000b800000 */
[----:B------:R-:W-:Y:S01]  /*0330*/  VIMNMX.U32 R25, PT, PT, R6, 0x1, !PT ;  /* 0x0000000106197848 */ /* 0x000fe20007fe0000 */
[----:B------:R-:W-:-:S06]  /*0340*/  UMOV UR4, URZ ;  /* 0x000000ff00047c82 */ /* 0x000fcc0008000000 */
.L_x_238:
[----:B0123--:R-:W0:Y:S08]  /*0350*/  LDC.64 R14, c[0x0][0x3b0] ;  /* 0x0000ec00ff0e7b82 */ /* 0x00fe300000000a00 */
[----:B------:R-:W1:Y:S01]  /*0360*/  LDC.64 R4, c[0x0][0x3a0] ;  /* 0x0000e800ff047b82 */ /* 0x000e620000000a00 */
[----:B0-----:R-:W2:Y:S04]  /*0370*/  LDG.E.U16 R14, desc[UR8][R14.64] ;  /* 0x000000080e0e7981 */ /* 0x001ea8000c1e1500 */
[----:B-1----:R0:W3:Y:S01]  /*0380*/  LDG.E.U8 R0, desc[UR8][R4.64] ;  /* 0x0000000804007981 */ /* 0x0020e2000c1e1100 */
[----:B------:R-:W1:Y:S01]  /*0390*/  I2F.U16.RP R7, R9 ;  /* 0x0000000900077306 */ /* 0x000e620000109000 */
[----:B------:R-:W-:-:S02]  /*03a0*/  IMAD.MOV R3, RZ, RZ, -R6 ;  /* 0x000000ffff037224 */ /* 0x000fc400078e0a06 */
[----:B------:R-:W-:-:S05]  /*03b0*/  IMAD R13, R11, UR4, RZ ;  /* 0x000000040b0d7c24 */ /* 0x000fca000f8e02ff */
[----:B-1----:R-:W1:Y:S02]  /*03c0*/  MUFU.RCP R7, R7 ;  /* 0x0000000700077308 */ /* 0x002e640000001000 */
[----:B-1----:R-:W-:-:S06]  /*03d0*/  VIADD R16, R7, 0xffffffe ;  /* 0x0ffffffe07107836 */ /* 0x002fcc0000000000 */
[----:B------:R1:W4:Y:S02]  /*03e0*/  F2I.FTZ.U32.TRUNC.NTZ R17, R16 ;  /* 0x0000001000117305 */ /* 0x000324000021f000 */
[----:B-1----:R-:W-:Y:S02]  /*03f0*/  IMAD.MOV.U32 R16, RZ, RZ, RZ ;  /* 0x000000ffff107224 */ /* 0x002fe400078e00ff */
[----:B----4-:R-:W-:-:S04]  /*0400*/  IMAD R3, R3, R17, RZ ;  /* 0x0000001103037224 */ /* 0x010fc800078e02ff */
[----:B------:R-:W-:-:S04]  /*0410*/  IMAD.HI.U32 R18, R17, R3, R16 ;  /* 0x0000000311127227 */ /* 0x000fc800078e0010 */
[----:B------:R-:W-:Y:S02]  /*0420*/  IMAD R3, R12, UR4, RZ ;  /* 0x000000040c037c24 */ /* 0x000fe4000f8e02ff */
[----:B0-----:R-:W-:-:S04]  /*0430*/  IMAD.HI.U32 R4, R18, R13, RZ ;  /* 0x0000000d12047227 */ /* 0x001fc800078e00ff */
[----:B------:R-:W-:Y:S01]  /*0440*/  IMAD.HI.U32 R18, R18, R3, RZ ;  /* 0x0000000312127227 */ /* 0x000fe200078e00ff */
[----:B------:R-:W-:-:S05]  /*0450*/  IADD3 R5, PT, PT, -R4, RZ, RZ ;  /* 0x000000ff04057210 */ /* 0x000fca0007ffe1ff */
[----:B------:R-:W-:Y:S02]  /*0460*/  IMAD R13, R6, R5, R13 ;  /* 0x00000005060d7224 */ /* 0x000fe400078e020d */
[----:B------:R-:W-:-:S03]  /*0470*/  IMAD.MOV R5, RZ, RZ, -R18 ;  /* 0x000000ffff057224 */ /* 0x000fc600078e0a12 */
[-C--:B------:R-:W-:Y:S01]  /*0480*/  ISETP.GE.U32.AND P2, PT, R13, R6.reuse, PT ;  /* 0x000000060d00720c */ /* 0x080fe20003f46070 */
[----:B------:R-:W-:Y:S01]  /*0490*/  IMAD R3, R6, R5, R3 ;  /* 0x0000000506037224 */ /* 0x000fe200078e0203 */
[----:B------:R-:W-:-:S04]  /*04a0*/  LOP3.LUT R5, RZ, R6, RZ, 0x33, !PT ;  /* 0x00000006ff057212 */ /* 0x000fc800078e33ff */
[----:B------:R-:W-:-:S07]  /*04b0*/  ISETP.GE.U32.AND P0, PT, R3, R6, PT ;  /* 0x000000060300720c */ /* 0x000fce0003f06070 */
[--C-:B------:R-:W-:Y:S02]  /*04c0*/  @P2 IMAD.IADD R13, R13, 0x1, -R6.reuse ;  /* 0x000000010d0d2824 */ /* 0x100fe400078e0a06 */
[----:B------:R-:W-:Y:S01]  /*04d0*/  @P2 VIADD R4, R4, 0x1 ;  /* 0x0000000104042836 */ /* 0x000fe20000000000 */
[----:B------:R-:W-:Y:S02]  /*04e0*/  ISETP.NE.U32.AND P2, PT, R6, RZ, PT ;  /* 0x000000ff0600720c */ /* 0x000fe40003f45070 */
[----:B------:R-:W-:Y:S01]  /*04f0*/  ISETP.GE.U32.AND P3, PT, R13, R6, PT ;  /* 0x000000060d00720c */ /* 0x000fe20003f66070 */
[----:B------:R-:W-:Y:S02]  /*0500*/  @P0 IMAD.IADD R3, R3, 0x1, -R6 ;  /* 0x0000000103030824 */ /* 0x000fe400078e0a06 */
[----:B------:R-:W-:-:S03]  /*0510*/  @P0 VIADD R18, R18, 0x1 ;  /* 0x0000000112120836 */ /* 0x000fc60000000000 */
[----:B------:R-:W-:-:S07]  /*0520*/  ISETP.GE.U32.AND P1, PT, R3, R6, PT ;  /* 0x000000060300720c */ /* 0x000fce0003f26070 */
[----:B------:R-:W-:-:S05]  /*0530*/  @P3 VIADD R4, R4, 0x1 ;  /* 0x0000000104043836 */ /* 0x000fca0000000000 */
[----:B------:R-:W-:Y:S01]  /*0540*/  SEL R3, R5, R4, !P2 ;  /* 0x0000000405037207 */ /* 0x000fe20005000000 */
[----:B------:R-:W-:-:S04]  /*0550*/  @P1 VIADD R18, R18, 0x1 ;  /* 0x0000000112121836 */ /* 0x000fc80000000000 */
[----:B------:R-:W-:Y:S01]  /*0560*/  IMAD.IADD R3, R3, 0x1, R8 ;  /* 0x0000000103037824 */ /* 0x000fe200078e0208 */
[----:B------:R-:W-:-:S05]  /*0570*/  SEL R5, R5, R18, !P2 ;  /* 0x0000001205057207 */ /* 0x000fca0005000000 */
[----:B------:R-:W-:Y:S01]  /*0580*/  IMAD.IADD R5, R2, 0x1, R5 ;  /* 0x0000000102057824 */ /* 0x000fe200078e0205 */
[----:B--2---:R-:W-:-:S06]  /*0590*/  I2FP.F32.U32 R14, R14 ;  /* 0x0000000e000e7245 */ /* 0x004fcc0000201000 */
[----:B------:R-:W0:Y:S01]  /*05a0*/  F2I.NTZ R14, R14 ;  /* 0x0000000e000e7305 */ /* 0x000e220000203100 */
[----:B---3--:R-:W-:-:S07]  /*05b0*/  I2FP.F32.U32 R24, R0 ;  /* 0x0000000000187245 */ /* 0x008fce0000201000 */
[----:B------:R-:W1:Y:S01]  /*05c0*/  F2I.NTZ R24, R24 ;  /* 0x0000001800187305 */ /* 0x000e620000203100 */
[----:B0-----:R-:W-:-:S05]  /*05d0*/  VIADD R22, R14, 0xff ;  /* 0x000000ff0e167836 */ /* 0x001fca0000000000 */
[----:B------:R-:W-:-:S04]  /*05e0*/  LOP3.LUT R20, R22, 0xff, RZ, 0xc0, !PT ;  /* 0x000000ff16147812 */ /* 0x000fc800078ec0ff */
[C---:B------:R-:W-:Y:S01]  /*05f0*/  IADD3 R21, PT, PT, -R20.reuse, 0x1, RZ ;  /* 0x0000000114157810 */ /* 0x040fe20007ffe1ff */
[----:B------:R-:W-:Y:S01]  /*0600*/  IMAD.IADD R0, R3, 0x1, -R20 ;  /* 0x0000000103007824 */ /* 0x000fe200078e0a14 */
[C---:B------:R-:W-:Y:S01]  /*0610*/  IADD3 R4, PT, PT, -R20.reuse, RZ, RZ ;  /* 0x000000ff14047210 */ /* 0x040fe20007ffe1ff */
[----:B------:R-:W-:Y:S02]  /*0620*/  IMAD R23, R20, R20, RZ ;  /* 0x0000001414177224 */ /* 0x000fe400078e02ff */
[C---:B------:R-:W-:Y:S02]  /*0630*/  VIADD R7, R0.reuse, 0x1 ;  /* 0x0000000100077836 */ /* 0x040fe40000000000 */
[----:B-1----:R-:W-:-:S07]  /*0640*/  VIADD R13, R0, 0x2 ;  /* 0x00000002000d7836 */ /* 0x002fce0000000000 */
.L_x_237:
[----:B0-----:R-:W0:Y:S01]  /*0650*/  LDCU UR5, c[0x0][0x398] ;  /* 0x00007300ff0577ac */ /* 0x001e220008000800 */
[----:B------:R-:W-:Y:S01]  /*0660*/  IMAD.IADD R19, R5, 0x1, R4 ;  /* 0x0000000105137824 */ /* 0x000fe200078e0204 */
[----:B-1----:R-:W-:Y:S01]  /*0670*/  LOP3.LUT R17, R0, 0xffff, RZ, 0xc0, !PT ;  /* 0x0000ffff00117812 */ /* 0x002fe200078ec0ff */
[C---:B------:R-:W-:Y:S01]  /*0680*/  IMAD R18, R4.reuse, R4, RZ ;  /* 0x0000000404127224 */ /* 0x040fe200078e02ff */
[----:B------:R-:W1:Y:S01]  /*0690*/  LDCU.U16 UR6, c[0x0][0x39a] ;  /* 0x00007340ff0677ac */ /* 0x000e620008000400 */
[----:B------:R-:W-:Y:S01]  /*06a0*/  ISETP.NE.AND P3, PT, R4, R20, PT ;  /* 0x000000140400720c */ /* 0x000fe20003f65270 */
[----:B------:R-:W-:Y:S01]  /*06b0*/  IMAD.MOV.U32 R26, RZ, RZ, R21 ;  /* 0x000000ffff1a7224 */ /* 0x000fe200078e0015 */
[----:B------:R-:W-:Y:S01]  /*06c0*/  LOP3.LUT R19, R19, 0xffff, RZ, 0xc0, !PT ;  /* 0x0000ffff13137812 */ /* 0x000fe200078ec0ff */
[----:B--23--:R-:W-:Y:S01]  /*06d0*/  IMAD.IADD R14, R23, 0x1, R18 ;  /* 0x00000001170e7824 */ /* 0x00cfe200078e0212 */
[----:B------:R-:W-:-:S04]  /*06e0*/  ISETP.GE.U32.AND P4, PT, R20, 0x2, PT ;  /* 0x000000021400780c */ /* 0x000fc80003f86070 */
[----:B------:R-:W-:Y:S01]  /*06f0*/  LOP3.LUT R14, R14, 0xffff, RZ, 0xc0, !PT ;  /* 0x0000ffff0e0e7812 */ /* 0x000fe200078ec0ff */
[----:B0-----:R-:W-:-:S06]  /*0700*/  ULOP3.LUT UR5, UR5, 0xffff, URZ, 0xc0, !UPT ;  /* 0x0000ffff05057892 */ /* 0x001fcc000f8ec0ff */
[----:B------:R-:W-:-:S04]  /*0710*/  ISETP.GE.U32.AND P2, PT, R19, UR5, PT ;  /* 0x0000000513007c0c */ /* 0x000fc8000bf46070 */
[----:B-1----:R-:W-:-:S04]  /*0720*/  ISETP.GE.U32.OR P0, PT, R17, UR6, P2 ;  /* 0x0000000611007c0c */ /* 0x002fc80009706470 */
[----:B------:R-:W-:-:S13]  /*0730*/  ISETP.GT.U32.OR P0, PT, R14, R23, P0 ;  /* 0x000000170e00720c */ /* 0x000fda0000704470 */
[----:B------:R-:W0:Y:S01]  /*0740*/  @!P0 LDC.64 R14, c[0x0][0x388] ;  /* 0x0000e200ff0e8b82 */ /* 0x000e220000000a00 */
[----:B------:R-:W-:-:S04]  /*0750*/  @!P0 IMAD.IADD R16, R10, 0x1, R17 ;  /* 0x000000010a108824 */ /* 0x000fc800078e0211 */
[----:B------:R-:W-:-:S05]  /*0760*/  @!P0 IMAD R17, R16, UR5, R19 ;  /* 0x0000000510118c24 */ /* 0x000fca000f8e0213 */
[----:B0-----:R-:W-:-:S05]  /*0770*/  @!P0 IADD3 R14, P1, PT, R17, R14, RZ ;  /* 0x0000000e110e8210 */ /* 0x001fca0007f3e0ff */
[----:B------:R-:W-:Y:S01]  /*0780*/  @!P0 IMAD.X R15, RZ, RZ, R15, P1 ;  /* 0x000000ffff0f8224 */ /* 0x000fe200008e060f */
[----:B------:R-:W-:-:S04]  /*0790*/  LOP3.LUT P1, RZ, R22, 0x1, RZ, 0xc0, !PT ;  /* 0x0000000116ff7812 */ /* 0x000fc8000782c0ff */
[----:B------:R0:W-:Y:S09]  /*07a0*/  @!P0 STG.E.U8 desc[UR8][R14.64], R24 ;  /* 0x000000180e008986 */ /* 0x0001f2000c101108 */
[----:B------:R-:W-:Y:S05]  /*07b0*/  @!P1 BRA `(.L_x_230) ;  /* 0x0000000000609947 */ /* 0x000fea0003800000 */
[--C-:B0-----:R-:W-:Y:S01]  /*07c0*/  IMAD R14, R21, R21, R18.reuse ;  /* 0x00000015150e7224 */ /* 0x101fe200078e0212 */
[----:B------:R-:W-:Y:S02]  /*07d0*/  LOP3.LUT R17, R7, 0xffff, RZ, 0xc0, !PT ;  /* 0x0000ffff07117812 */ /* 0x000fe400078ec0ff */
[----:B------:R-:W-:Y:S02]  /*07e0*/  IADD3 R27, PT, PT, -R20, 0x2, RZ ;  /* 0x00000002141b7810 */ /* 0x000fe40007ffe1ff */
[----:B------:R-:W-:Y:S02]  /*07f0*/  ISETP.GE.U32.OR P0, PT, R17, UR6, P2 ;  /* 0x0000000611007c0c */ /* 0x000fe40009706470 */
[----:B------:R-:W-:Y:S01]  /*0800*/  LOP3.LUT R14, R14, 0xffff, RZ, 0xc0, !PT ;  /* 0x0000ffff0e0e7812 */ /* 0x000fe200078ec0ff */
[----:B------:R-:W-:Y:S01]  /*0810*/  IMAD R16, R27, R27, R18 ;  /* 0x0000001b1b107224 */ /* 0x000fe200078e0212 */
[----:B------:R-:W-:Y:S02]  /*0820*/  LOP3.LUT R27, R13, 0xffff, RZ, 0xc0, !PT ;  /* 0x0000ffff0d1b7812 */ /* 0x000fe400078ec0ff */
[----:B------:R-:W-:-:S02]  /*0830*/  ISETP.GT.U32.OR P0, PT, R14, R23, P0 ;  /* 0x000000170e00720c */ /* 0x000fc40000704470 */
[----:B------:R-:W-:Y:S02]  /*0840*/  ISETP.GE.U32.OR P1, PT, R27, UR6, P2 ;  /* 0x000000061b007c0c */ /* 0x000fe40009726470 */
[----:B------:R-:W-:-:S04]  /*0850*/  LOP3.LUT R16, R16, 0xffff, RZ, 0xc0, !PT ;  /* 0x0000ffff10107812 */ /* 0x000fc800078ec0ff */
[----:B------:R-:W-:-:S05]  /*0860*/  ISETP.GT.U32.OR P1, PT, R16, R23, P1 ;  /* 0x000000171000720c */ /* 0x000fca0000f24470 */
[----:B------:R-:W0:Y:S01]  /*0870*/  @!P0 LDC.64 R14, c[0x0][0x388] ;  /* 0x0000e200ff0e8b82 */ /* 0x000e220000000a00 */
[----:B------:R-:W-:-:S04]  /*0880*/  @!P0 IMAD.IADD R16, R10, 0x1, R17 ;  /* 0x000000010a108824 */ /* 0x000fc800078e0211 */
[----:B------:R-:W-:-:S03]  /*0890*/  @!P0 IMAD R17, R16, UR5, R19 ;  /* 0x0000000510118c24 */ /* 0x000fc6000f8e0213 */
[----:B------:R-:W-:-:S04]  /*08a0*/  @!P1 IMAD.IADD R26, R10, 0x1, R27 ;  /* 0x000000010a1a9824 */ /* 0x000fc800078e021b */
[----:B------:R-:W-:Y:S01]  /*08b0*/  @!P1 IMAD R27, R26, UR5, R19 ;  /* 0x000000051a1b9c24 */ /* 0x000fe2000f8e0213 */
[----:B------:R-:W-:Y:S02]  /*08c0*/  IADD3 R26, PT, PT, -R20, 0x3, RZ ;  /* 0x00000003141a7810 */ /* 0x000fe40007ffe1ff */
[----:B0-----:R-:W-:Y:S02]  /*08d0*/  @!P0 IADD3 R14, P5, PT, R17, R14, RZ ;  /* 0x0000000e110e8210 */ /* 0x001fe40007fbe0ff */
[----:B------:R-:W0:Y:S02]  /*08e0*/  @!P1 LDC.64 R16, c[0x0][0x388] ;  /* 0x0000e200ff109b82 */ /* 0x000e240000000a00 */
[----:B------:R-:W-:-:S05]  /*08f0*/  @!P0 IADD3.X R15, PT, PT, RZ, R15, RZ, P5, !PT ;  /* 0x0000000fff0f8210 */ /* 0x000fca0002ffe4ff */
[----:B------:R1:W-:Y:S01]  /*0900*/  @!P0 STG.E.U8 desc[UR8][R14.64], R24 ;  /* 0x000000180e008986 */ /* 0x0003e2000c101108 */
[----:B0-----:R-:W-:-:S05]  /*0910*/  @!P1 IADD3 R16, P6, PT, R27, R16, RZ ;  /* 0x000000101b109210 */ /* 0x001fca0007fde0ff */
[----:B------:R-:W-:-:S05]  /*0920*/  @!P1 IMAD.X R17, RZ, RZ, R17, P6 ;  /* 0x000000ffff119224 */ /* 0x000fca00030e0611 */
[----:B------:R1:W-:Y:S03]  /*0930*/  @!P1 STG.E.U8 desc[UR8][R16.64], R24 ;  /* 0x0000001810009986 */ /* 0x0003e6000c101108 */
.L_x_230:
[----:B------:R-:W-:Y:S01]  /*0940*/  VIADD R4, R4, 0x1 ;  /* 0x0000000104047836 */ /* 0x000fe20000000000 */
[----:B------:R-:W-:Y:S06]  /*0950*/  @!P4 BRA `(.L_x_231) ;  /* 0x00000004000cc947 */ /* 0x000fec0003800000 */
[C---:B-1----:R-:W-:Y:S02]  /*0960*/  VIADD R17, R26.reuse, 0x1 ;  /* 0x000000011a117836 */ /* 0x042fe40000000000 */
[----:B------:R-:W-:-:S07]  /*0970*/  IMAD.IADD R16, R26, 0x1, -R20 ;  /* 0x000000011a107824 */ /* 0x000fce00078e0a14 */
.L_x_236:
[C---:B0123--:R-:W-:Y:S02]  /*0980*/  VIADD R15, R17.reuse, 0xffffffff ;  /* 0xffffffff110f7836 */ /* 0x04ffe40000000000 */
[--C-:B------:R-:W-:Y:S02]  /*0990*/  IMAD R14, R17, R17, R18.reuse ;  /* 0x00000011110e7224 */ /* 0x100fe400078e0212 */
[----:B------:R-:W-:Y:S02]  /*09a0*/  IMAD R15, R15, R15, R18 ;  /* 0x0000000f0f0f7224 */ /* 0x000fe400078e0212 */
[----:B------:R-:W-:Y:S01]  /*09b0*/  VIADD R16, R16, 0x4 ;  /* 0x0000000410107836 */ /* 0x000fe20000000000 */
[----:B------:R-:W-:Y:S02]  /*09c0*/  LOP3.LUT R28, R14, 0xffff, RZ, 0xc0, !PT ;  /* 0x0000ffff0e1c7812 */ /* 0x000fe400078ec0ff */
[----:B------:R-:W-:Y:S01]  /*09d0*/  LOP3.LUT R14, R15, 0xffff, RZ, 0xc0, !PT ;  /* 0x0000ffff0f0e7812 */ /* 0x000fe200078ec0ff */
[----:B------:R-:W-:Y:S01]  /*09e0*/  VIADD R15, R17, 0x2 ;  /* 0x00000002110f7836 */ /* 0x000fe20000000000 */
[----:B------:R-:W-:-:S02]  /*09f0*/  ISETP.GT.U32.AND P5, PT, R28, R23, PT ;  /* 0x000000171c00720c */ /* 0x000fc40003fa4070 */
[----:B------:R-:W-:Y:S01]  /*0a00*/  ISETP.GT.U32.AND P4, PT, R14, R23, PT ;  /* 0x000000170e00720c */ /* 0x000fe20003f84070 */
[----:B------:R-:W-:Y:S02]  /*0a10*/  IMAD R14, R17, R17, R17 ;  /* 0x00000011110e7224 */ /* 0x000fe400078e0211 */
[----:B------:R-:W-:-:S03]  /*0a20*/  IMAD R15, R15, R15, R18 ;  /* 0x0000000f0f0f7224 */ /* 0x000fc600078e0212 */
[----:B------:R-:W-:Y:S02]  /*0a30*/  IADD3 R14, PT, PT, R18, R17, R14 ;  /* 0x00000011120e7210 */ /* 0x000fe40007ffe00e */
[----:B------:R-:W-:-:S03]  /*0a40*/  LOP3.LUT R28, R15, 0xffff, RZ, 0xc0, !PT ;  /* 0x0000ffff0f1c7812 */ /* 0x000fc600078ec0ff */
[----:B------:R-:W-:Y:S01]  /*0a50*/  VIADD R14, R14, 0x1 ;  /* 0x000000010e0e7836 */ /* 0x000fe20000000000 */
[----:B------:R-:W-:-:S04]  /*0a60*/  ISETP.GT.U32.AND P0, PT, R28, R23, PT ;  /* 0x000000171c00720c */ /* 0x000fc80003f04070 */
[----:B------:R-:W-:-:S04]  /*0a70*/  LOP3.LUT R14, R14, 0xffff, RZ, 0xc0, !PT ;  /* 0x0000ffff0e0e7812 */ /* 0x000fc800078ec0ff */
[----:B------:R-:W-:Y:S01]  /*0a80*/  ISETP.GT.U32.AND P1, PT, R14, R23, PT ;  /* 0x000000170e00720c */ /* 0x000fe20003f24070 */
[----:B------:R-:W-:-:S12]  /*0a90*/  @P4 BRA `(.L_x_232) ;  /* 0x0000000000284947 */ /* 0x000fd80003800000 */
[----:B------:R-:W0:Y:S01]  /*0aa0*/  LDCU.U16 UR6, c[0x0][0x39a] ;  /* 0x00007340ff0677ac */ /* 0x000e220008000400 */
[----:B------:R-:W-:-:S05]  /*0ab0*/  IMAD.IADD R27, R3, 0x1, R26 ;  /* 0x00000001031b7824 */ /* 0x000fca00078e021a */
[----:B------:R-:W-:-:S04]  /*0ac0*/  LOP3.LUT R27, R27, 0xffff, RZ, 0xc0, !PT ;  /* 0x0000ffff1b1b7812 */ /* 0x000fc800078ec0ff */
[----:B0-----:R-:W-:-:S13]  /*0ad0*/  ISETP.GE.U32.OR P4, PT, R27, UR6, P2 ;  /* 0x000000061b007c0c */ /* 0x001fda0009786470 */
[----:B------:R-:W0:Y:S01]  /*0ae0*/  @!P4 LDC.64 R14, c[0x0][0x388] ;  /* 0x0000e200ff0ecb82 */ /* 0x000e220000000a00 */
[----:B------:R-:W-:-:S04]  /*0af0*/  @!P4 IMAD.IADD R28, R10, 0x1, R27 ;  /* 0x000000010a1cc824 */ /* 0x000fc800078e021b */
[----:B------:R-:W-:-:S05]  /*0b00*/  @!P4 IMAD R27, R28, UR5, R19 ;  /* 0x000000051c1bcc24 */ /* 0x000fca000f8e0213 */
[----:B0-----:R-:W-:-:S04]  /*0b10*/  @!P4 IADD3 R14, P6, PT, R27, R14, RZ ;  /* 0x0000000e1b0ec210 */ /* 0x001fc80007fde0ff */
[----:B------:R-:W-:-:S05]  /*0b20*/  @!P4 IADD3.X R15, PT, PT, RZ, R15, RZ, P6, !PT ;  /* 0x0000000fff0fc210 */ /* 0x000fca00037fe4ff */
[----:B------:R0:W-:Y:S04]  /*0b30*/  @!P4 STG.E.U8 desc[UR8][R14.64], R24 ;  /* 0x000000180e00c986 */ /* 0x0001e8000c101108 */
.L_x_232:
[----:B------:R-:W-:Y:S01]  /*0b40*/  ISETP.NE.AND P4, PT, R16, 0x1, PT ;  /* 0x000000011000780c */ /* 0x000fe20003f85270 */
[----:B------:R-:W-:-:S12]  /*0b50*/  @P5 BRA `(.L_x_233) ;  /* 0x0000000000285947 */ /* 0x000fd80003800000 */
[----:B------:R-:W1:Y:S01]  /*0b60*/  LDCU.U16 UR6, c[0x0][0x39a] ;  /* 0x00007340ff0677ac */ /* 0x000e620008000400 */
[----:B------:R-:W-:-:S04]  /*0b70*/  IADD3 R27, PT, PT, R26, 0x1, R3 ;  /* 0x000000011a1b7810 */ /* 0x000fc80007ffe003 */
[----:B------:R-:W-:-:S04]  /*0b80*/  LOP3.LUT R27, R27, 0xffff, RZ, 0xc0, !PT ;  /* 0x0000ffff1b1b7812 */ /* 0x000fc800078ec0ff */
[----:B-1----:R-:W-:-:S13]  /*0b90*/  ISETP.GE.U32.OR P5, PT, R27, UR6, P2 ;  /* 0x000000061b007c0c */ /* 0x002fda00097a6470 */
[----:B0-----:R-:W0:Y:S01]  /*0ba0*/  @!P5 LDC.64 R14, c[0x0][0x388] ;  /* 0x0000e200ff0edb82 */ /* 0x001e220000000a00 */
[----:B------:R-:W-:-:S04]  /*0bb0*/  @!P5 IMAD.IADD R28, R10, 0x1, R27 ;  /* 0x000000010a1cd824 */ /* 0x000fc800078e021b */
[----:B------:R-:W-:-:S05]  /*0bc0*/  @!P5 IMAD R27, R28, UR5, R19 ;  /* 0x000000051c1bdc24 */ /* 0x000fca000f8e0213 */
[----:B0-----:R-:W-:-:S05]  /*0bd0*/  @!P5 IADD3 R14, P6, PT, R27, R14, RZ ;  /* 0x0000000e1b0ed210 */ /* 0x001fca0007fde0ff */
[----:B------:R-:W-:-:S05]  /*0be0*/  @!P5 IMAD.X R15, RZ, RZ, R15, P6 ;  /* 0x000000ffff0fd224 */ /* 0x000fca00030e060f */
[----:B------:R1:W-:Y:S03]  /*0bf0*/  @!P5 STG.E.U8 desc[UR8][R14.64], R24 ;  /* 0x000000180e00d986 */ /* 0x0003e6000c101108 */
.L_x_233:
[----:B------:R-:W-:Y:S05]  /*0c00*/  @P1 BRA `(.L_x_234) ;  /* 0x0000000000281947 */ /* 0x000fea0003800000 */
[----:B------:R-:W2:Y:S01]  /*0c10*/  LDCU.U16 UR6, c[0x0][0x39a] ;  /* 0x00007340ff0677ac */ /* 0x000ea20008000400 */
[----:B------:R-:W-:-:S04]  /*0c20*/  IADD3 R27, PT, PT, R26, 0x2, R3 ;  /* 0x000000021a1b7810 */ /* 0x000fc80007ffe003 */
[----:B------:R-:W-:-:S04]  /*0c30*/  LOP3.LUT R27, R27, 0xffff, RZ, 0xc0, !PT ;  /* 0x0000ffff1b1b7812 */ /* 0x000fc800078ec0ff */
[----:B--2---:R-:W-:-:S13]  /*0c40*/  ISETP.GE.U32.OR P1, PT, R27, UR6, P2 ;  /* 0x000000061b007c0c */ /* 0x004fda0009726470 */
[----:B01----:R-:W0:Y:S01]  /*0c50*/  @!P1 LDC.64 R14, c[0x0][0x388] ;  /* 0x0000e200ff0e9b82 */ /* 0x003e220000000a00 */
[----:B------:R-:W-:-:S04]  /*0c60*/  @!P1 IMAD.IADD R28, R10, 0x1, R27 ;  /* 0x000000010a1c9824 */ /* 0x000fc800078e021b */
[----:B------:R-:W-:-:S05]  /*0c70*/  @!P1 IMAD R27, R28, UR5, R19 ;  /* 0x000000051c1b9c24 */ /* 0x000fca000f8e0213 */
[----:B0-----:R-:W-:-:S05]  /*0c80*/  @!P1 IADD3 R14, P5, PT, R27, R14, RZ ;  /* 0x0000000e1b0e9210 */ /* 0x001fca0007fbe0ff */
[----:B------:R-:W-:-:S05]  /*0c90*/  @!P1 IMAD.X R15, RZ, RZ, R15, P5 ;  /* 0x000000ffff0f9224 */ /* 0x000fca00028e060f */
[----:B------:R2:W-:Y:S03]  /*0ca0*/  @!P1 STG.E.U8 desc[UR8][R14.64], R24 ;  /* 0x000000180e009986 */ /* 0x0005e6000c101108 */
.L_x_234:
[----:B------:R-:W-:Y:S05]  /*0cb0*/  @P0 BRA `(.L_x_235) ;  /* 0x0000000000280947 */ /* 0x000fea0003800000 */
[----:B------:R-:W3:Y:S01]  /*0cc0*/  LDCU.U16 UR6, c[0x0][0x39a] ;  /* 0x00007340ff0677ac */ /* 0x000ee20008000400 */
[----:B------:R-:W-:-:S04]  /*0cd0*/  IADD3 R27, PT, PT, R26, 0x3, R3 ;  /* 0x000000031a1b7810 */ /* 0x000fc80007ffe003 */
[----:B------:R-:W-:-:S04]  /*0ce0*/  LOP3.LUT R27, R27, 0xffff, RZ, 0xc0, !PT ;  /* 0x0000ffff1b1b7812 */ /* 0x000fc800078ec0ff */
[----:B---3--:R-:W-:-:S13]  /*0cf0*/  ISETP.GE.U32.OR P0, PT, R27, UR6, P2 ;  /* 0x000000061b007c0c */ /* 0x008fda0009706470 */
[----:B012---:R-:W0:Y:S01]  /*0d00*/  @!P0 LDC.64 R14, c[0x0][0x388] ;  /* 0x0000e200ff0e8b82 */ /* 0x007e220000000a00 */
[----:B------:R-:W-:-:S04]  /*0d10*/  @!P0 IMAD.IADD R28, R10, 0x1, R27 ;  /* 0x000000010a1c8824 */ /* 0x000fc800078e021b */
[----:B------:R-:W-:-:S05]  /*0d20*/  @!P0 IMAD R27, R28, UR5, R19 ;  /* 0x000000051c1b8c24 */ /* 0x000fca000f8e0213 */
[----:B0-----:R-:W-:-:S05]  /*0d30*/  @!P0 IADD3 R14, P1, PT, R27, R14, RZ ;  /* 0x0000000e1b0e8210 */ /* 0x001fca0007f3e0ff */
[----:B------:R-:W-:-:S05]  /*0d40*/  @!P0 IMAD.X R15, RZ, RZ, R15, P1 ;  /* 0x000000ffff0f8224 */ /* 0x000fca00008e060f */
[----:B------:R3:W-:Y:S03]  /*0d50*/  @!P0 STG.E.U8 desc[UR8][R14.64], R24 ;  /* 0x000000180e008986 */ /* 0x0007e6000c101108 */
.L_x_235:
[----:B------:R-:W-:Y:S02]  /*0d60*/  VIADD R26, R26, 0x4 ;  /* 0x000000041a1a7836 */ /* 0x000fe40000000000 */
[----:B------:R-:W-:Y:S01]  /*0d70*/  VIADD R17, R17, 0x4 ;  /* 0x0000000411117836 */ /* 0x000fe20000000000 */
[----:B------:R-:W-:Y:S06]  /*0d80*/  @P4 BRA `(.L_x_236) ;  /* 0xfffffff800fc4947 */ /* 0x000fec000383ffff */
.L_x_231:
[----:B------:R-:W-:Y:S05]  /*0d90*/  @P3 BRA `(.L_x_237) ;  /* 0xfffffff8002c3947 */ /* 0x000fea000383ffff */
[----:B------:R-:W-:-:S06]  /*0da0*/  UIADD3 UR4, UPT, UPT, UR4, 0x1, URZ ;  /* 0x0000000104047890 */ /* 0x000fcc000fffe0ff */
[----:B------:R-:W-:-:S13]  /*0db0*/  ISETP.NE.AND P0, PT, R25, UR4, PT ;  /* 0x0000000419007c0c */ /* 0x000fda000bf05270 */
[----:B------:R-:W-:Y:S05]  /*0dc0*/  @!P0 EXIT ;  /* 0x000000000000894d */ /* 0x000fea0003800000 */
[----:B------:R-:W-:Y:S05]  /*0dd0*/  BRA `(.L_x_238) ;  /* 0xfffffff4005c7947 */ /* 0x000fea000383ffff */
.L_x_229:
[----:B------:R-:W-:Y:S01]  /*0de0*/  VIMNMX.U32 R4, PT, PT, R6, 0x1, !PT ;  /* 0x0000000106047848 */ /* 0x000fe20007fe0000 */
[----:B------:R-:W-:-:S06]  /*0df0*/  UMOV UR4, URZ ;  /* 0x000000ff00047c82 */ /* 0x000fcc0008000000 */
.L_x_256:
[----:B0-----:R-:W0:Y:S01]  /*0e00*/  LDC.64 R20, c[0x0][0x3a0] ;  /* 0x0000e800ff147b82 */ /* 0x001e220000000a00 */
[----:B------:R-:W1:Y:S01]  /*0e10*/  I2F.U16.RP R0, R9 ;  /* 0x0000000900007306 */ /* 0x000e620000109000 */
[----:B------:R-:W-:Y:S02]  /*0e20*/  HFMA2 R14, -RZ, RZ, 0, 0 ;  /* 0x00000000ff0e7431 */ /* 0x000fe400000001ff */
[----:B------:R-:W-:Y:S01]  /*0e30*/  IMAD.MOV R3, RZ, RZ, -R6 ;  /* 0x000000ffff037224 */ /* 0x000fe200078e0a06 */
[----:B------:R-:W-:-:S03]  /*0e40*/  UIMAD UR5, UR4, 0x64, URZ ;  /* 0x00000064040578a4 */ /* 0x000fc6000f8e02ff */
[----:B------:R-:W2:Y:S01]  /*0e50*/  LDC.U8 R13, c[0x0][0x3a8] ;  /* 0x0000ea00ff0d7b82 */ /* 0x000ea20000000000 */
[----:B-1----:R-:W1:Y:S07]  /*0e60*/  MUFU.RCP R0, R0 ;  /* 0x0000000000007308 */ /* 0x002e6e0000001000 */
[----:B------:R-:W3:Y:S01]  /*0e70*/  LDC.64 R18, c[0x0][0x3b0] ;  /* 0x0000ec00ff127b82 */ /* 0x000ee20000000a00 */
[----:B0-----:R0:W4:Y:S01]  /*0e80*/  LDG.E.U8 R20, desc[UR8][R20.64] ;  /* 0x0000000814147981 */ /* 0x001122000c1e1100 */
[----:B-1----:R-:W-:Y:S01]  /*0e90*/  VIADD R15, R0, 0xffffffe ;  /* 0x0ffffffe000f7836 */ /* 0x002fe20000000000 */
[----:B------:R-:W-:-:S05]  /*0ea0*/  LOP3.LUT R0, RZ, R6, RZ, 0x33, !PT ;  /* 0x00000006ff007212 */ /* 0x000fca00078e33ff */
[----:B------:R-:W1:Y:S02]  /*0eb0*/  F2I.FTZ.U32.TRUNC.NTZ R15, R15 ;  /* 0x0000000f000f7305 */ /* 0x000e64000021f000 */
[----:B-1----:R-:W-:-:S04]  /*0ec0*/  IMAD R3, R3, R15, RZ ;  /* 0x0000000f03037224 */ /* 0x002fc800078e02ff */
[----:B------:R-:W-:-:S06]  /*0ed0*/  IMAD.HI.U32 R14, R15, R3, R14 ;  /* 0x000000030f0e7227 */ /* 0x000fcc00078e000e */
[----:B------:R-:W-:-:S04]  /*0ee0*/  IMAD.HI.U32 R3, R14, UR5, RZ ;  /* 0x000000050e037c27 */ /* 0x000fc8000f8e00ff */
[----:B------:R-:W-:-:S04]  /*0ef0*/  IMAD.MOV R5, RZ, RZ, -R3 ;  /* 0x000000ffff057224 */ /* 0x000fc800078e0a03 */
[----:B------:R-:W-:-:S05]  /*0f00*/  IMAD R5, R6, R5, UR5 ;  /* 0x0000000506057e24 */ /* 0x000fca000f8e0205 */
[----:B------:R-:W-:-:S13]  /*0f10*/  ISETP.GE.U32.AND P0, PT, R5, R6, PT ;  /* 0x000000060500720c */ /* 0x000fda0003f06070 */
[----:B------:R-:W-:Y:S02]  /*0f20*/  @P0 IMAD.IADD R5, R5, 0x1, -R6 ;  /* 0x0000000105050824 */ /* 0x000fe400078e0a06 */
[----:B------:R-:W-:Y:S01]  /*0f30*/  @P0 VIADD R3, R3, 0x1 ;  /* 0x0000000103030836 */ /* 0x000fe20000000000 */
[----:B------:R-:W-:Y:S02]  /*0f40*/  ISETP.NE.U32.AND P0, PT, R6, RZ, PT ;  /* 0x000000ff0600720c */ /* 0x000fe40003f05070 */
[----:B------:R-:W-:-:S13]  /*0f50*/  ISETP.GE.U32.AND P1, PT, R5, R6, PT ;  /* 0x000000060500720c */ /* 0x000fda0003f26070 */
[----:B------:R-:W-:-:S05]  /*0f60*/  @P1 VIADD R3, R3, 0x1 ;  /* 0x0000000103031836 */ /* 0x000fca0000000000 */
[----:B------:R-:W-:-:S04]  /*0f70*/  SEL R3, R0, R3, !P0 ;  /* 0x0000000300037207 */ /* 0x000fc80004000000 */
[----:B------:R-:W-:-:S05]  /*0f80*/  LOP3.LUT R3, R3, 0xff, RZ, 0xc0, !PT ;  /* 0x000000ff03037812 */ /* 0x000fca00078ec0ff */
[----:B------:R-:W-:-:S04]  /*0f90*/  IMAD R3, R3, UR7, RZ ;  /* 0x0000000703037c24 */ /* 0x000fc8000f8e02ff */
[----:B------:R-:W-:-:S04]  /*0fa0*/  IMAD.HI.U32 R15, R3, 0x51eb851f, RZ ;  /* 0x51eb851f030f7827 */ /* 0x000fc800078e00ff */
[----:B------:R-:W-:Y:S01]  /*0fb0*/  IMAD R25, R12, UR4, RZ ;  /* 0x000000040c197c24 */ /* 0x000fe2000f8e02ff */
[----:B------:R-:W-:Y:S01]  /*0fc0*/  SHF.R.U32.HI R15, RZ, 0x5, R15 ;  /* 0x00000005ff0f7819 */ /* 0x000fe2000001160f */
[----:B------:R-:W-:Y:S02]  /*0fd0*/  IMAD R27, R11, UR4, RZ ;  /* 0x000000040b1b7c24 */ /* 0x000fe4000f8e02ff */
[----:B------:R-:W-:Y:S01]  /*0fe0*/  IMAD.HI.U32 R23, R14, R25, RZ ;  /* 0x000000190e177227 */ /* 0x000fe200078e00ff */
[----:B------:R-:W-:-:S03]  /*0ff0*/  ISETP.GE.U32.AND P1, PT, R15, UR7, PT ;  /* 0x000000070f007c0c */ /* 0x000fc6000bf26070 */
[----:B0-----:R-:W-:-:S04]  /*1000*/  IMAD.HI.U32 R21, R14, R27, RZ ;  /* 0x0000001b0e157227 */ /* 0x001fc800078e00ff */
[----:B------:R-:W-:Y:S02]  /*1010*/  IMAD.MOV R14, RZ, RZ, -R23 ;  /* 0x000000ffff0e7224 */ /* 0x000fe400078e0a17 */
[----:B------:R-:W-:Y:S02]  /*1020*/  IMAD.MOV R22, RZ, RZ, -R21 ;  /* 0x000000ffff167224 */ /* 0x000fe400078e0a15 */
[C---:B------:R-:W-:Y:S02]  /*1030*/  IMAD R25, R6.reuse, R14, R25 ;  /* 0x0000000e06197224 */ /* 0x040fe400078e0219 */
[----:B------:R-:W-:Y:S02]  /*1040*/  IMAD R27, R6, R22, R27 ;  /* 0x00000016061b7224 */ /* 0x000fe400078e021b */
[----:B------:R-:W-:Y:S02]  /*1050*/  VIADD R5, R15, 0x1 ;  /* 0x000000010f057836 */ /* 0x000fe40000000000 */
[----:B--2---:R-:W-:Y:S01]  /*1060*/  @P1 VIADD R5, R13, 0xfffffffe ;  /* 0xfffffffe0d051836 */ /* 0x004fe20000000000 */
[----:B------:R-:W-:-:S02]  /*1070*/  ISETP.GE.U32.AND P1, PT, R25, R6, PT ;  /* 0x000000061900720c */ /* 0x000fc40003f26070 */
[----:B------:R-:W-:Y:S01]  /*1080*/  ISETP.GE.U32.AND P3, PT, R27, R6, PT ;  /* 0x000000061b00720c */ /* 0x000fe20003f66070 */
[----:B---3--:R-:W-:-:S05]  /*1090*/  IMAD.WIDE.U32 R16, R15, 0x2, R18 ;  /* 0x000000020f107825 */ /* 0x008fca00078e0012 */
[----:B------:R0:W5:Y:S01]  /*10a0*/  LDG.E.U16 R13, desc[UR8][R16.64] ;  /* 0x00000008100d7981 */ /* 0x000162000c1e1500 */
[----:B------:R-:W-:-:S04]  /*10b0*/  IMAD.WIDE.U32 R18, R5, 0x2, R18 ;  /* 0x0000000205127825 */ /* 0x000fc800078e0012 */
[--C-:B------:R-:W-:Y:S01]  /*10c0*/  @P1 IMAD.IADD R25, R25, 0x1, -R6.reuse ;  /* 0x0000000119191824 */ /* 0x100fe200078e0a06 */
[----:B------:R-:W-:Y:S01]  /*10d0*/  I2FP.F32.U32 R3, R3 ;  /* 0x0000000300037245 */ /* 0x000fe20000201000 */
[----:B------:R-:W-:Y:S01]  /*10e0*/  @P3 IMAD.IADD R27, R27, 0x1, -R6 ;  /* 0x000000011b1b3824 */ /* 0x000fe200078e0a06 */
[----:B------:R1:W5:Y:S01]  /*10f0*/  LDG.E.U16 R5, desc[UR8][R18.64] ;  /* 0x0000000812057981 */ /* 0x000362000c1e1500 */
[----:B0-----:R-:W-:Y:S01]  /*1100*/  HFMA2 R16, -RZ, RZ, 1.0341796875, -112.625 ;  /* 0x3c23d70aff107431 */ /* 0x001fe200000001ff */
[-C--:B------:R-:W-:Y:S02]  /*1110*/  ISETP.GE.U32.AND P2, PT, R25, R6.reuse, PT ;  /* 0x000000061900720c */ /* 0x080fe40003f46070 */
[----:B------:R-:W-:Y:S01]  /*1120*/  ISETP.GE.U32.AND P4, PT, R27, R6, PT ;  /* 0x000000061b00720c */ /* 0x000fe20003f86070 */
[----:B------:R-:W-:Y:S01]  /*1130*/  @P1 VIADD R23, R23, 0x1 ;  /* 0x0000000117171836 */ /* 0x000fe20000000000 */
[----:B------:R-:W0:Y:S01]  /*1140*/  FCHK P1, R3, 100 ;  /* 0x42c8000003007902 */ /* 0x000e220000020000 */
[----:B------:R-:W-:-:S02]  /*1150*/  @P3 VIADD R21, R21, 0x1 ;  /* 0x0000000115153836 */ /* 0x000fc40000000000 */
[----:B------:R-:W-:-:S04]  /*1160*/  FFMA R14, R16, -R7, 1 ;  /* 0x3f800000100e7423 */ /* 0x000fc80000000807 */
[----:B------:R-:W-:Y:S02]  /*1170*/  FFMA R14, R14, R16, 0.0099999997764825820923 ;  /* 0x3c23d70a0e0e7423 */ /* 0x000fe40000000010 */
[----:B------:R-:W-:Y:S02]  /*1180*/  @P2 VIADD R23, R23, 0x1 ;  /* 0x0000000117172836 */ /* 0x000fe40000000000 */
[----:B------:R-:W-:Y:S02]  /*1190*/  @P4 VIADD R21, R21, 0x1 ;  /* 0x0000000115154836 */ /* 0x000fe40000000000 */
[----:B------:R-:W-:Y:S01]  /*11a0*/  FFMA R16, R3, R14, RZ ;  /* 0x0000000e03107223 */ /* 0x000fe200000000ff */
[----:B------:R-:W-:-:S03]  /*11b0*/  SEL R17, R0, R23, !P0 ;  /* 0x0000001700117207 */ /* 0x000fc60004000000 */
[----:B-1----:R-:W-:Y:S01]  /*11c0*/  FFMA R19, R16, -100, R3 ;  /* 0xc2c8000010137823 */ /* 0x002fe20000000003 */
[----:B------:R-:W-:Y:S01]  /*11d0*/  SEL R21, R0, R21, !P0 ;  /* 0x0000001500157207 */ /* 0x000fe20004000000 */
[----:B------:R-:W-:Y:S01]  /*11e0*/  BSSY.RECONVERGENT B0, `(.L_x_239) ;  /* 0x0000009000007945 */ /* 0x000fe20003800200 */
[----:B------:R-:W-:Y:S02]  /*11f0*/  IMAD.IADD R17, R2, 0x1, R17 ;  /* 0x0000000102117824 */ /* 0x000fe400078e0211 */
[----:B------:R-:W-:Y:S01]  /*1200*/  FFMA R0, R14, R19, R16 ;  /* 0x000000130e007223 */ /* 0x000fe20000000010 */
[----:B------:R-:W-:Y:S01]  /*1210*/  IMAD.IADD R16, R21, 0x1, R8 ;  /* 0x0000000115107824 */ /* 0x000fe200078e0208 */
[----:B----4-:R-:W-:-:S06]  /*1220*/  I2FP.F32.U32 R18, R20 ;  /* 0x0000001400127245 */ /* 0x010fcc0000201000 */
[----:B------:R-:W1:Y:S01]  /*1230*/  F2I.NTZ R18, R18 ;  /* 0x0000001200127305 */ /* 0x000e620000203100 */
[----:B0-----:R-:W-:Y:S05]  /*1240*/  @!P1 BRA `(.L_x_240) ;  /* 0x0000000000089947 */ /* 0x001fea0003800000 */
[----:B------:R-:W-:-:S07]  /*1250*/  MOV R14, 0x1270 ;  /* 0x00001270000e7802 */ /* 0x000fce0000000f00 */
[----:B-1---5:R-:W-:Y:S05]  /*1260*/  CALL.REL.NOINC `($__internal_4_$__cuda_sm3x_div_rn_noftz_f32_slowpath) ;  /* 0x0000002400e47944 */ /* 0x022fea0003c00000 */
.L_x_240:
[----:B------:R-:W-:Y:S05]  /*1270*/  BSYNC.RECONVERGENT B0 ;  /* 0x0000000000007941 */ /* 0x000fea0003800200 */
.L_x_239:
        /* <DEDUP_REMOVED lines=10> */
[----:B------:R-:W0:Y:S08]  /*1320*/  F2I.U32.TRUNC.NTZ R3, R3 ;  /* 0x0000000300037305 */ /* 0x000e30000020f000 */
[----:B0-----:R-:W0:Y:S08]  /*1330*/  I2F.U16 R5, R3 ;  /* 0x0000000300057306 */ /* 0x001e300000101000 */
[----:B0-----:R-:W0:Y:S02]  /*1340*/  F2I.NTZ R5, R5 ;  /* 0x0000000500057305 */ /* 0x001e240000203100 */
[----:B0-----:R-:W-:-:S05]  /*1350*/  VIADD R23, R5, 0xff ;  /* 0x000000ff05177836 */ /* 0x001fca0000000000 */
[----:B------:R-:W-:-:S04]  /*1360*/  LOP3.LUT R21, R23, 0xff, RZ, 0xc0, !PT ;  /* 0x000000ff17157812 */ /* 0x000fc800078ec0ff */
[C---:B------:R-:W-:Y:S01]  /*1370*/  IADD3 R20, PT, PT, -R21.reuse, 0x1, RZ ;  /* 0x0000000115147810 */ /* 0x040fe20007ffe1ff */
[--C-:B------:R-:W-:Y:S02]  /*1380*/  IMAD.IADD R19, R16, 0x1, -R21.reuse ;  /* 0x0000000110137824 */ /* 0x100fe400078e0a15 */
[----:B------:R-:W-:Y:S02]  /*1390*/  IMAD R22, R21, R21, RZ ;  /* 0x0000001515167224 */ /* 0x000fe400078e02ff */
[----:B------:R-:W-:Y:S01]  /*13a0*/  IMAD.MOV R26, RZ, RZ, -R21 ;  /* 0x000000ffff1a7224 */ /* 0x000fe200078e0a15 */
[C---:B------:R-:W-:Y:S01]  /*13b0*/  IADD3 R13, PT, PT, R19.reuse, 0x1, RZ ;  /* 0x00000001130d7810 */ /* 0x040fe20007ffe0ff */
[----:B------:R-:W-:-:S07]  /*13c0*/  VIADD R0, R19, 0x2 ;  /* 0x0000000213007836 */ /* 0x000fce0000000000 */
.L_x_255:
[----:B0-----:R-:W0:Y:S01]  /*13d0*/  LDC R5, c[0x0][0x398] ;  /* 0x0000e600ff057b82 */ /* 0x001e220000000800 */
[----:B------:R-:W-:Y:S01]  /*13e0*/  IMAD.IADD R24, R17, 0x1, R26 ;  /* 0x0000000111187824 */ /* 0x000fe200078e021a */
[----:B------:R-:W-:Y:S01]  /*13f0*/  LOP3.LUT R25, R19, 0xffff, RZ, 0xc0, !PT ;  /* 0x0000ffff13197812 */ /* 0x000fe200078ec0ff */
[----:B------:R-:W-:Y:S01]  /*1400*/  IMAD R3, R26, R26, RZ ;  /* 0x0000001a1a037224 */ /* 0x000fe200078e02ff */
[----:B------:R-:W-:Y:S01]  /*1410*/  BSSY.RECONVERGENT B1, `(.L_x_242) ;  /* 0x000002c000017945 */ /* 0x000fe20003800200 */
[----:B------:R-:W-:Y:S02]  /*1420*/  ISETP.GE.U32.AND P3, PT, R21, 0x2, PT ;  /* 0x000000021500780c */ /* 0x000fe40003f66070 */
[----:B------:R-:W-:Y:S01]  /*1430*/  LOP3.LUT R24, R24, 0xffff, RZ, 0xc0, !PT ;  /* 0x0000ffff18187812 */ /* 0x000fe200078ec0ff */
[----:B------:R-:W2:Y:S01]  /*1440*/  LDC.U16 R27, c[0x0][0x39a] ;  /* 0x0000e680ff1b7b82 */ /* 0x000ea20000000400 */
[----:B------:R-:W-:-:S05]  /*1450*/  IMAD.IADD R14, R22, 0x1, R3 ;  /* 0x00000001160e7824 */ /* 0x000fca00078e0203 */
[----:B------:R-:W-:Y:S02]  /*1460*/  LOP3.LUT R15, R14, 0xffff, RZ, 0xc0, !PT ;  /* 0x0000ffff0e0f7812 */ /* 0x000fe400078ec0ff */
[----:B0-----:R-:W-:-:S04]  /*1470*/  LOP3.LUT R5, R5, 0xffff, RZ, 0xc0, !PT ;  /* 0x0000ffff05057812 */ /* 0x001fc800078ec0ff */
[----:B------:R-:W-:-:S04]  /*1480*/  ISETP.GE.U32.AND P1, PT, R24, R5, PT ;  /* 0x000000051800720c */ /* 0x000fc80003f26070 */
[----:B--2---:R-:W-:-:S04]  /*1490*/  ISETP.GE.U32.OR P0, PT, R25, R27, P1 ;  /* 0x0000001b1900720c */ /* 0x004fc80000f06470 */
[----:B------:R-:W-:-:S13]  /*14a0*/  ISETP.GT.U32.OR P0, PT, R15, R22, P0 ;  /* 0x000000160f00720c */ /* 0x000fda0000704470 */
[----:B------:R-:W0:Y:S01]  /*14b0*/  @!P0 LDC.64 R14, c[0x0][0x388] ;  /* 0x0000e200ff0e8b82 */ /* 0x000e220000000a00 */
[----:B------:R-:W-:-:S04]  /*14c0*/  @!P0 IMAD.IADD R25, R10, 0x1, R25 ;  /* 0x000000010a198824 */ /* 0x000fc800078e0219 */
[----:B------:R-:W-:-:S05]  /*14d0*/  @!P0 IMAD R25, R25, R5, R24 ;  /* 0x0000000519198224 */ /* 0x000fca00078e0218 */
[----:B0-----:R-:W-:Y:S01]  /*14e0*/  @!P0 IADD3 R14, P2, PT, R25, R14, RZ ;  /* 0x0000000e190e8210 */ /* 0x001fe20007f5e0ff */
[----:B------:R-:W-:-:S04]  /*14f0*/  IMAD.MOV.U32 R25, RZ, RZ, R20 ;  /* 0x000000ffff197224 */ /* 0x000fc800078e0014 */
[----:B------:R-:W-:Y:S01]  /*1500*/  @!P0 IMAD.X R15, RZ, RZ, R15, P2 ;  /* 0x000000ffff0f8224 */ /* 0x000fe200010e060f */
[----:B------:R-:W-:-:S04]  /*1510*/  ISETP.NE.AND P2, PT, R26, R21, PT ;  /* 0x000000151a00720c */ /* 0x000fc80003f45270 */
[----:B-1----:R0:W-:Y:S01]  /*1520*/  @!P0 STG.E.U8 desc[UR8][R14.64], R18 ;  /* 0x000000120e008986 */ /* 0x0021e2000c101108 */
[----:B------:R-:W-:-:S13]  /*1530*/  LOP3.LUT P0, RZ, R23, 0x1, RZ, 0xc0, !PT ;  /* 0x0000000117ff7812 */ /* 0x000fda000780c0ff */
[----:B0-----:R-:W-:Y:S05]  /*1540*/  @!P0 BRA `(.L_x_243) ;  /* 0x0000000000608947 */ /* 0x001fea0003800000 */
[----:B------:R-:W-:Y:S01]  /*1550*/  IMAD R14, R20, R20, R3 ;  /* 0x00000014140e7224 */ /* 0x000fe200078e0203 */
[----:B------:R-:W-:-:S04]  /*1560*/  LOP3.LUT R25, R13, 0xffff, RZ, 0xc0, !PT ;  /* 0x0000ffff0d197812 */ /* 0x000fc800078ec0ff */
[----:B------:R-:W-:Y:S02]  /*1570*/  ISETP.GE.U32.OR P0, PT, R25, R27, P1 ;  /* 0x0000001b1900720c */ /* 0x000fe40000f06470 */
[----:B------:R-:W-:-:S04]  /*1580*/  LOP3.LUT R15, R14, 0xffff, RZ, 0xc0, !PT ;  /* 0x0000ffff0e0f7812 */ /* 0x000fc800078ec0ff */
[----:B------:R-:W-:-:S13]  /*1590*/  ISETP.GT.U32.OR P0, PT, R15, R22, P0 ;  /* 0x000000160f00720c */ /* 0x000fda0000704470 */
[----:B------:R-:W0:Y:S01]  /*15a0*/  @!P0 LDC.64 R14, c[0x0][0x388] ;  /* 0x0000e200ff0e8b82 */ /* 0x000e220000000a00 */
[----:B------:R-:W-:-:S04]  /*15b0*/  @!P0 IMAD.IADD R25, R10, 0x1, R25 ;  /* 0x000000010a198824 */ /* 0x000fc800078e0219 */
[----:B------:R-:W-:-:S05]  /*15c0*/  @!P0 IMAD R25, R25, R5, R24 ;  /* 0x0000000519198224 */ /* 0x000fca00078e0218 */
[----:B0-----:R-:W-:Y:S02]  /*15d0*/  @!P0 IADD3 R28, P4, PT, R25, R14, RZ ;  /* 0x0000000e191c8210 */ /* 0x001fe40007f9e0ff */
[----:B------:R-:W-:Y:S02]  /*15e0*/  IADD3 R14, PT, PT, -R21, 0x2, RZ ;  /* 0x00000002150e7810 */ /* 0x000fe40007ffe1ff */
[----:B------:R-:W-:Y:S01]  /*15f0*/  LOP3.LUT R25, R0, 0xffff, RZ, 0xc0, !PT ;  /* 0x0000ffff00197812 */ /* 0x000fe200078ec0ff */
[----:B------:R-:W-:Y:S02]  /*1600*/  @!P0 IMAD.X R29, RZ, RZ, R15, P4 ;  /* 0x000000ffff1d8224 */ /* 0x000fe400020e060f */
[----:B------:R-:W-:-:S03]  /*1610*/  IMAD R14, R14, R14, R3 ;  /* 0x0000000e0e0e7224 */ /* 0x000fc600078e0203 */
[----:B------:R0:W-:Y:S01]  /*1620*/  @!P0 STG.E.U8 desc[UR8][R28.64], R18 ;  /* 0x000000121c008986 */ /* 0x0001e2000c101108 */
[----:B------:R-:W-:Y:S02]  /*1630*/  ISETP.GE.U32.OR P0, PT, R25, R27, P1 ;  /* 0x0000001b1900720c */ /* 0x000fe40000f06470 */
[----:B------:R-:W-:-:S04]  /*1640*/  LOP3.LUT R15, R14, 0xffff, RZ, 0xc0, !PT ;  /* 0x0000ffff0e0f7812 */ /* 0x000fc800078ec0ff */
[----:B------:R-:W-:-:S13]  /*1650*/  ISETP.GT.U32.OR P0, PT, R15, R22, P0 ;  /* 0x000000160f00720c */ /* 0x000fda0000704470 */
[----:B------:R-:W1:Y:S01]  /*1660*/  @!P0 LDC.64 R14, c[0x0][0x388] ;  /* 0x0000e200ff0e8b82 */ /* 0x000e620000000a00 */
[----:B------:R-:W-:-:S04]  /*1670*/  @!P0 IMAD.IADD R25, R10, 0x1, R25 ;  /* 0x000000010a198824 */ /* 0x000fc800078e0219 */
[----:B------:R-:W-:-:S05]  /*1680*/  @!P0 IMAD R25, R25, R5, R24 ;  /* 0x0000000519198224 */ /* 0x000fca00078e0218 */
[----:B-1----:R-:W-:Y:S02]  /*1690*/  @!P0 IADD3 R14, P4, PT, R25, R14, RZ ;  /* 0x0000000e190e8210 */ /* 0x002fe40007f9e0ff */
[----:B------:R-:W-:Y:S02]  /*16a0*/  IADD3 R25, PT, PT, -R21, 0x3, RZ ;  /* 0x0000000315197810 */ /* 0x000fe40007ffe1ff */
[----:B------:R-:W-:-:S05]  /*16b0*/  @!P0 IADD3.X R15, PT, PT, RZ, R15, RZ, P4, !PT ;  /* 0x0000000fff0f8210 */ /* 0x000fca00027fe4ff */
[----:B------:R0:W-:Y:S04]  /*16c0*/  @!P0 STG.E.U8 desc[UR8][R14.64], R18 ;  /* 0x000000120e008986 */ /* 0x0001e8000c101108 */
.L_x_243:
[----:B------:R-:W-:Y:S05]  /*16d0*/  BSYNC.RECONVERGENT B1 ;  /* 0x0000000000017941 */ /* 0x000fea0003800200 */
.L_x_242:
[----:B------:R-:W-:Y:S01]  /*16e0*/  BSSY.RECONVERGENT B1, `(.L_x_244) ;  /* 0x000004a000017945 */ /* 0x000fe20003800200 */
[----:B------:R-:W-:-:S03]  /*16f0*/  VIADD R26, R26, 0x1 ;  /* 0x000000011a1a7836 */ /* 0x000fc60000000000 */
[----:B------:R-:W-:Y:S05]  /*1700*/  @!P3 BRA `(.L_x_245) ;  /* 0x00000004001cb947 */ /* 0x000fea0003800000 */
.L_x_254:
[----:B0-----:R-:W-:Y:S01]  /*1710*/  IMAD R14, R25, R25, R3 ;  /* 0x00000019190e7224 */ /* 0x001fe200078e0203 */
[----:B------:R-:W-:Y:S04]  /*1720*/  BSSY.RECONVERGENT B2, `(.L_x_246) ;  /* 0x000000e000027945 */ /* 0x000fe80003800200 */
[----:B------:R-:W-:-:S04]  /*1730*/  LOP3.LUT R15, R14, 0xffff, RZ, 0xc0, !PT ;  /* 0x0000ffff0e0f7812 */ /* 0x000fc800078ec0ff */
[----:B------:R-:W-:-:S13]  /*1740*/  ISETP.GT.U32.AND P0, PT, R15, R22, PT ;  /* 0x000000160f00720c */ /* 0x000fda0003f04070 */
[----:B------:R-:W-:Y:S05]  /*1750*/  @P0 BRA `(.L_x_247) ;  /* 0x0000000000280947 */ /* 0x000fea0003800000 */
[----:B------:R-:W0:Y:S01]  /*1760*/  LDCU.U16 UR5, c[0x0][0x39a] ;  /* 0x00007340ff0577ac */ /* 0x000e220008000400 */
[----:B------:R-:W-:-:S05]  /*1770*/  IMAD.IADD R27, R16, 0x1, R25 ;  /* 0x00000001101b7824 */ /* 0x000fca00078e0219 */
[----:B------:R-:W-:-:S04]  /*1780*/  LOP3.LUT R27, R27, 0xffff, RZ, 0xc0, !PT ;  /* 0x0000ffff1b1b7812 */ /* 0x000fc800078ec0ff */
[----:B0-----:R-:W-:-:S13]  /*1790*/  ISETP.GE.U32.OR P0, PT, R27, UR5, P1 ;  /* 0x000000051b007c0c */ /* 0x001fda0008f06470 */
[----:B------:R-:W0:Y:S01]  /*17a0*/  @!P0 LDC.64 R14, c[0x0][0x388] ;  /* 0x0000e200ff0e8b82 */ /* 0x000e220000000a00 */
[----:B------:R-:W-:-:S04]  /*17b0*/  @!P0 IMAD.IADD R27, R10, 0x1, R27 ;  /* 0x000000010a1b8824 */ /* 0x000fc800078e021b */
[----:B------:R-:W-:-:S05]  /*17c0*/  @!P0 IMAD R27, R27, R5, R24 ;  /* 0x000000051b1b8224 */ /* 0x000fca00078e0218 */
[----:B0-----:R-:W-:-:S05]  /*17d0*/  @!P0 IADD3 R14, P3, PT, R27, R14, RZ ;  /* 0x0000000e1b0e8210 */ /* 0x001fca0007f7e0ff */
[----:B------:R-:W-:-:S05]  /*17e0*/  @!P0 IMAD.X R15, RZ, RZ, R15, P3 ;  /* 0x000000ffff0f8224 */ /* 0x000fca00018e060f */
[----:B------:R0:W-:Y:S03]  /*17f0*/  @!P0 STG.E.U8 desc[UR8][R14.64], R18 ;  /* 0x000000120e008986 */ /* 0x0001e6000c101108 */
.L_x_247:
[----:B------:R-:W-:Y:S05]  /*1800*/  BSYNC.RECONVERGENT B2 ;  /* 0x0000000000027941 */ /* 0x000fea0003800200 */
.L_x_246:
[C---:B0-----:R-:W-:Y:S01]  /*1810*/  IMAD R14, R25.reuse, R25, R25 ;  /* 0x00000019190e7224 */ /* 0x041fe200078e0219 */
[----:B------:R-:W-:Y:S01]  /*1820*/  BSSY.RECONVERGENT B2, `(.L_x_248) ;  /* 0x0000010000027945 */ /* 0x000fe20003800200 */
[----:B------:R-:W-:-:S05]  /*1830*/  VIADD R27, R25, 0x1 ;  /* 0x00000001191b7836 */ /* 0x000fca0000000000 */
[----:B------:R-:W-:-:S04]  /*1840*/  IADD3 R14, PT, PT, R3, R14, R27 ;  /* 0x0000000e030e7210 */ /* 0x000fc80007ffe01b */
        /* <DEDUP_REMOVED lines=13> */
.L_x_249:
[----:B------:R-:W-:Y:S05]  /*1920*/  BSYNC.RECONVERGENT B2 ;  /* 0x0000000000027941 */ /* 0x000fea0003800200 */
.L_x_248:
[----:B------:R-:W-:Y:S01]  /*1930*/  VIADD R27, R25, 0x2 ;  /* 0x00000002191b7836 */ /* 0x000fe20000000000 */
[----:B------:R-:W-:Y:S03]  /*1940*/  BSSY.RECONVERGENT B2, `(.L_x_250) ;  /* 0x000000f000027945 */ /* 0x000fe60003800200 */
[----:B0-----:R-:W-:-:S05]  /*1950*/  IMAD R14, R27, R27, R3 ;  /* 0x0000001b1b0e7224 */ /* 0x001fca00078e0203 */
[----:B------:R-:W-:-:S04]  /*1960*/  LOP3.LUT R15, R14, 0xffff, RZ, 0xc0, !PT ;  /* 0x0000ffff0e0f7812 */ /* 0x000fc800078ec0ff */
[----:B------:R-:W-:-:S13]  /*1970*/  ISETP.GT.U32.AND P0, PT, R15, R22, PT ;  /* 0x000000160f00720c */ /* 0x000fda0003f04070 */
[----:B------:R-:W-:Y:S05]  /*1980*/  @P0 BRA `(.L_x_251) ;  /* 0x0000000000280947 */ /* 0x000fea0003800000 */
[----:B------:R-:W0:Y:S01]  /*1990*/  LDCU.U16 UR5, c[0x0][0x39a] ;  /* 0x00007340ff0577ac */ /* 0x000e220008000400 */
[----:B------:R-:W-:-:S04]  /*19a0*/  IADD3 R27, PT, PT, R16, R27, RZ ;  /* 0x0000001b101b7210 */ /* 0x000fc80007ffe0ff */
        /* <DEDUP_REMOVED lines=8> */
.L_x_251:
[----:B------:R-:W-:Y:S05]  /*1a30*/  BSYNC.RECONVERGENT B2 ;  /* 0x0000000000027941 */ /* 0x000fea0003800200 */
.L_x_250:
[----:B------:R-:W-:Y:S01]  /*1a40*/  VIADD R28, R25, 0x3 ;  /* 0x00000003191c7836 */ /* 0x000fe20000000000 */
[----:B------:R-:W-:Y:S03]  /*1a50*/  BSSY.RECONVERGENT B2, `(.L_x_252) ;  /* 0x000000f000027945 */ /* 0x000fe60003800200 */
[----:B0-----:R-:W-:-:S05]  /*1a60*/  IMAD R14, R28, R28, R3 ;  /* 0x0000001c1c0e7224 */ /* 0x001fca00078e0203 */
        /* <DEDUP_REMOVED lines=13> */
.L_x_253:
[----:B------:R-:W-:Y:S05]  /*1b40*/  BSYNC.RECONVERGENT B2 ;  /* 0x0000000000027941 */ /* 0x000fea0003800200 */
.L_x_252:
[----:B------:R-:W-:Y:S01]  /*1b50*/  ISETP.NE.AND P0, PT, R28, R21, PT ;  /* 0x000000151c00720c */ /* 0x000fe20003f05270 */
[----:B------:R-:W-:-:S12]  /*1b60*/  VIADD R25, R25, 0x4 ;  /* 0x0000000419197836 */ /* 0x000fd80000000000 */
[----:B------:R-:W-:Y:S05]  /*1b70*/  @P0 BRA `(.L_x_254) ;  /* 0xfffffff800e40947 */ /* 0x000fea000383ffff */
.L_x_245:
[----:B------:R-:W-:Y:S05]  /*1b80*/  BSYNC.RECONVERGENT B1 ;  /* 0x0000000000017941 */ /* 0x000fea0003800200 */
.L_x_244:
[----:B------:R-:W-:Y:S05]  /*1b90*/  @P2 BRA `(.L_x_255) ;  /* 0xfffffff8000c2947 */ /* 0x000fea000383ffff */
[----:B------:R-:W-:Y:S05]  /*1ba0*/  BSYNC.RECONVERGENT B0 ;  /* 0x0000000000007941 */ /* 0x000fea0003800200 */
.L_x_241:
[----:B------:R-:W-:-:S06]  /*1bb0*/  UIADD3 UR4, UPT, UPT, UR4, 0x1, URZ ;  /* 0x0000000104047890 */ /* 0x000fcc000fffe0ff */
[----:B------:R-:W-:-:S13]  /*1bc0*/  ISETP.NE.AND P0, PT, R4, UR4, PT ;  /* 0x0000000404007c0c */ /* 0x000fda000bf05270 */
[----:B------:R-:W-:Y:S05]  /*1bd0*/  @!P0 EXIT ;  /* 0x000000000000894d */ /* 0x000fea0003800000 */
[----:B------:R-:W-:Y:S05]  /*1be0*/  BRA `(.L_x_256) ;  /* 0xfffffff000847947 */ /* 0x000fea000383ffff */
.L_x_228:
[----:B------:R-:W-:Y:S02]  /*1bf0*/  UPRMT UR4, UR6, 0x9910, URZ ;  /* 0x0000991006047896 */ /* 0x000fe400080000ff */
[----:B------:R-:W-:Y:S02]  /*1c00*/  UIADD3 UR10, UPT, UPT, UR5, -0x1, URZ ;  /* 0xffffffff050a7890 */ /* 0x000fe4000fffe0ff */
[----:B------:R-:W-:Y:S02]  /*1c10*/  UISETP.NE.AND UP0, UPT, UR4, 0x1, UPT ;  /* 0x000000010400788c */ /* 0x000fe4000bf05270 */
[----:B------:R-:W-:-:S07]  /*1c20*/  UIADD3 UR5, UPT, UPT, UR5, -0x2, URZ ;  /* 0xfffffffe05057890 */ /* 0x000fce000fffe0ff */
[----:B------:R-:W-:Y:S05]  /*1c30*/  BRA.U UP0, `(.L_x_257) ;  /* 0x0000000d00587547 */ /* 0x000fea000b800000 */
[----:B------:R-:W-:Y:S01]  /*1c40*/  VIMNMX.U32 R4, PT, PT, R6, 0x1, !PT ;  /* 0x0000000106047848 */ /* 0x000fe20007fe0000 */
[----:B------:R-:W-:-:S06]  /*1c50*/  UMOV UR4, URZ ;  /* 0x000000ff00047c82 */ /* 0x000fcc0008000000 */
.L_x_268:
[----:B0-----:R-:W0:Y:S01]  /*1c60*/  I2F.U16.RP R5, R9 ;  /* 0x0000000900057306 */ /* 0x001e220000109000 */
[----:B------:R-:W-:Y:S02]  /*1c70*/  HFMA2 R14, -RZ, RZ, 0, 0 ;  /* 0x00000000ff0e7431 */ /* 0x000fe400000001ff */
[----:B------:R-:W-:Y:S01]  /*1c80*/  IMAD.MOV R3, RZ, RZ, -R6 ;  /* 0x000000ffff037224 */ /* 0x000fe200078e0a06 */
[----:B------:R-:W-:-:S04]  /*1c90*/  UIMAD UR6, UR4, 0x64, URZ ;  /* 0x00000064040678a4 */ /* 0x000fc8000f8e02ff */
[----:B0-----:R-:W0:Y:S02]  /*1ca0*/  MUFU.RCP R5, R5 ;  /* 0x0000000500057308 */ /* 0x001e240000001000 */
[----:B0-----:R-:W-:-:S06]  /*1cb0*/  VIADD R15, R5, 0xffffffe ;  /* 0x0ffffffe050f7836 */ /* 0x001fcc0000000000 */
[----:B------:R-:W0:Y:S02]  /*1cc0*/  F2I.FTZ.U32.TRUNC.NTZ R15, R15 ;  /* 0x0000000f000f7305 */ /* 0x000e24000021f000 */
[----:B0-----:R-:W-:-:S04]  /*1cd0*/  IMAD R3, R3, R15, RZ ;  /* 0x0000000f03037224 */ /* 0x001fc800078e02ff */
[----:B------:R-:W-:-:S06]  /*1ce0*/  IMAD.HI.U32 R14, R15, R3, R14 ;  /* 0x000000030f0e7227 */ /* 0x000fcc00078e000e */
[----:B------:R-:W-:-:S04]  /*1cf0*/  IMAD.HI.U32 R0, R14, UR6, RZ ;  /* 0x000000060e007c27 */ /* 0x000fc8000f8e00ff */
[----:B------:R-:W-:-:S04]  /*1d00*/  IMAD.MOV R3, RZ, RZ, -R0 ;  /* 0x000000ffff037224 */ /* 0x000fc800078e0a00 */
[----:B------:R-:W-:Y:S01]  /*1d10*/  IMAD R3, R6, R3, UR6 ;  /* 0x0000000606037e24 */ /* 0x000fe2000f8e0203 */
[----:B------:R-:W0:Y:S04]  /*1d20*/  LDCU.64 UR6, c[0x0][0x3a0] ;  /* 0x00007400ff0677ac */ /* 0x000e280008000a00 */
[----:B------:R-:W-:-:S13]  /*1d30*/  ISETP.GE.U32.AND P0, PT, R3, R6, PT ;  /* 0x000000060300720c */ /* 0x000fda0003f06070 */
[----:B------:R-:W-:Y:S02]  /*1d40*/  @P0 IMAD.IADD R3, R3, 0x1, -R6 ;  /* 0x0000000103030824 */ /* 0x000fe400078e0a06 */
[----:B------:R-:W-:Y:S01]  /*1d50*/  @P0 VIADD R0, R0, 0x1 ;  /* 0x0000000100000836 */ /* 0x000fe20000000000 */
[----:B------:R-:W-:Y:S02]  /*1d60*/  ISETP.NE.U32.AND P0, PT, R6, RZ, PT ;  /* 0x000000ff0600720c */ /* 0x000fe40003f05070 */
[-C--:B------:R-:W-:Y:S02]  /*1d70*/  ISETP.GE.U32.AND P1, PT, R3, R6.reuse, PT ;  /* 0x000000060300720c */ /* 0x080fe40003f26070 */
[----:B------:R-:W-:-:S11]  /*1d80*/  LOP3.LUT R3, RZ, R6, RZ, 0x33, !PT ;  /* 0x00000006ff037212 */ /* 0x000fd600078e33ff */
        /* <DEDUP_REMOVED lines=10> */
[----:B------:R-:W-:-:S04]  /*1e30*/  IMAD.HI.U32 R14, R14, R23, RZ ;  /* 0x000000170e0e7227 */ /* 0x000fc800078e00ff */
[----:B------:R-:W-:Y:S02]  /*1e40*/  VIADD R5, R15, 0x1 ;  /* 0x000000010f057836 */ /* 0x000fe40000000000 */
[----:B------:R-:W-:Y:S02]  /*1e50*/  IMAD.MOV R22, RZ, RZ, -R20 ;  /* 0x000000ffff167224 */ /* 0x000fe400078e0a14 */
[----:B------:R-:W-:Y:S01]  /*1e60*/  IMAD.MOV R24, RZ, RZ, -R14 ;  /* 0x000000ffff187224 */ /* 0x000fe200078e0a0e */
[----:B------:R-:W-:Y:S01]  /*1e70*/  SEL R5, R5, UR5, !P1 ;  /* 0x0000000505057c07 */ /* 0x000fe2000c800000 */
[C---:B------:R-:W-:Y:S01]  /*1e80*/  IMAD R21, R6.reuse, R22, R21 ;  /* 0x0000001606157224 */ /* 0x040fe200078e0215 */
[----:B0-----:R-:W-:Y:S01]  /*1e90*/  IADD3 R18, P1, PT, R15, UR6, RZ ;  /* 0x000000060f127c10 */ /* 0x001fe2000ff3e0ff */
[----:B------:R-:W-:Y:S01]  /*1ea0*/  IMAD R23, R6, R24, R23 ;  /* 0x0000001806177224 */ /* 0x000fe200078e0217 */
[----:B------:R-:W-:-:S03]  /*1eb0*/  IADD3 R16, P2, PT, R5, UR6, RZ ;  /* 0x0000000605107c10 */ /* 0x000fc6000ff5e0ff */
[----:B------:R-:W-:Y:S01]  /*1ec0*/  IMAD.X R19, RZ, RZ, UR7, P1 ;  /* 0x00000007ff137e24 */ /* 0x000fe200088e06ff */
[-C--:B------:R-:W-:Y:S01]  /*1ed0*/  ISETP.GE.U32.AND P1, PT, R21, R6.reuse, PT ;  /* 0x000000061500720c */ /* 0x080fe20003f26070 */
[----:B------:R-:W-:Y:S01]  /*1ee0*/  IMAD.X R17, RZ, RZ, UR7, P2 ;  /* 0x00000007ff117e24 */ /* 0x000fe200090e06ff */
[C---:B------:R-:W-:Y:S02]  /*1ef0*/  ISETP.GE.U32.AND P3, PT, R23.reuse, R6, PT ;  /* 0x000000061700720c */ /* 0x040fe40003f66070 */
[----:B------:R0:W5:Y:S04]  /*1f00*/  LDG.E.U8 R13, desc[UR8][R18.64] ;  /* 0x00000008120d7981 */ /* 0x000168000c1e1100 */
[----:B------:R1:W5:Y:S01]  /*1f10*/  LDG.E.U8 R5, desc[UR8][R16.64] ;  /* 0x0000000810057981 */ /* 0x000362000c1e1100 */
[----:B------:R-:W-:Y:S04]  /*1f20*/  BSSY.RECONVERGENT B0, `(.L_x_258) ;  /* 0x0000019000007945 */ /* 0x000fe80003800200 */
[----:B------:R-:W-:Y:S01]  /*1f30*/  @P1 IADD3 R21, PT, PT, -R6, R21, RZ ;  /* 0x0000001506151210 */ /* 0x000fe20007ffe1ff */
[----:B------:R-:W-:Y:S01]  /*1f40*/  @P1 VIADD R20, R20, 0x1 ;  /* 0x0000000114141836 */ /* 0x000fe20000000000 */
[----:B0-----:R-:W-:Y:S01]  /*1f50*/  I2FP.F32.U32 R18, R0 ;  /* 0x0000000000127245 */ /* 0x001fe20000201000 */
[----:B------:R-:W-:Y:S01]  /*1f60*/  @P3 IMAD.IADD R23, R23, 0x1, -R6 ;  /* 0x0000000117173824 */ /* 0x000fe200078e0a06 */
[-C--:B------:R-:W-:Y:S01]  /*1f70*/  ISETP.GE.U32.AND P2, PT, R21, R6.reuse, PT ;  /* 0x000000061500720c */ /* 0x080fe20003f46070 */
[----:B-1----:R-:W-:Y:S01]  /*1f80*/  IMAD.MOV.U32 R16, RZ, RZ, 0x3c23d70a ;  /* 0x3c23d70aff107424 */ /* 0x002fe200078e00ff */
[----:B------:R-:W0:Y:S01]  /*1f90*/  FCHK P1, R18, 100 ;  /* 0x42c8000012007902 */ /* 0x000e220000020000 */
[----:B------:R-:W-:Y:S01]  /*1fa0*/  @P3 VIADD R14, R14, 0x1 ;  /* 0x000000010e0e3836 */ /* 0x000fe20000000000 */
[----:B------:R-:W-:Y:S01]  /*1fb0*/  ISETP.GE.U32.AND P4, PT, R23, R6, PT ;  /* 0x000000061700720c */ /* 0x000fe20003f86070 */
[----:B------:R-:W-:-:S04]  /*1fc0*/  FFMA R17, R16, -R7, 1 ;  /* 0x3f80000010117423 */ /* 0x000fc80000000807 */
[----:B------:R-:W-:-:S04]  /*1fd0*/  FFMA R0, R17, R16, 0.0099999997764825820923 ;  /* 0x3c23d70a11007423 */ /* 0x000fc80000000010 */
[----:B------:R-:W-:Y:S02]  /*1fe0*/  @P2 VIADD R20, R20, 0x1 ;  /* 0x0000000114142836 */ /* 0x000fe40000000000 */
[----:B------:R-:W-:Y:S02]  /*1ff0*/  FFMA R19, R0, R18, RZ ;  /* 0x0000001200137223 */ /* 0x000fe400000000ff */
[----:B------:R-:W-:Y:S01]  /*2000*/  @P4 VIADD R14, R14, 0x1 ;  /* 0x000000010e0e4836 */ /* 0x000fe20000000000 */
[----:B------:R-:W-:Y:S01]  /*2010*/  SEL R17, R3, R20, !P0 ;  /* 0x0000001403117207 */ /* 0x000fe20004000000 */
[----:B------:R-:W-:-:S03]  /*2020*/  FFMA R16, R19, -100, R18 ;  /* 0xc2c8000013107823 */ /* 0x000fc60000000012 */
[----:B------:R-:W-:Y:S01]  /*2030*/  SEL R3, R3, R14, !P0 ;  /* 0x0000000e03037207 */ /* 0x000fe20004000000 */
[----:B------:R-:W-:Y:S01]  /*2040*/  FFMA R0, R0, R16, R19 ;  /* 0x0000001000007223 */ /* 0x000fe20000000013 */
[----:B------:R-:W-:-:S03]  /*2050*/  IMAD.IADD R17, R2, 0x1, R17 ;  /* 0x0000000102117824 */ /* 0x000fc600078e0211 */
[----:B------:R-:W-:Y:S01]  /*2060*/  IMAD.IADD R16, R3, 0x1, R8 ;  /* 0x0000000103107824 */ /* 0x000fe200078e0208 */
[----:B0-----:R-:W-:Y:S06]  /*2070*/  @!P1 BRA `(.L_x_259) ;  /* 0x00000000000c9947 */ /* 0x001fec0003800000 */
[----:B------:R-:W-:Y:S01]  /*2080*/  IMAD.MOV.U32 R3, RZ, RZ, R18 ;  /* 0x000000ffff037224 */ /* 0x000fe200078e0012 */
[----:B------:R-:W-:-:S07]  /*2090*/  MOV R14, 0x20b0 ;  /* 0x000020b0000e7802 */ /* 0x000fce0000000f00 */
[----:B-----5:R-:W-:Y:S05]  /*20a0*/  CALL.REL.NOINC `($__internal_4_$__cuda_sm3x_div_rn_noftz_f32_slowpath) ;  /* 0x0000001800547944 */ /* 0x020fea0003c00000 */
.L_x_259:
[----:B------:R-:W-:Y:S05]  /*20b0*/  BSYNC.RECONVERGENT B0 ;  /* 0x0000000000007941 */ /* 0x000fea0003800200 */
.L_x_258:
[----:B------:R-:W0:Y:S02]  /*20c0*/  LDC.64 R18, c[0x0][0x3b0] ;  /* 0x0000ec00ff127b82 */ /* 0x000e240000000a00 */
[----:B0-----:R-:W2:Y:S01]  /*20d0*/  LDG.E.U16 R18, desc[UR8][R18.64] ;  /* 0x0000000812127981 */ /* 0x001ea2000c1e1500 */
        /* <DEDUP_REMOVED lines=10> */
[----:B0-----:R-:W-:-:S06]  /*2180*/  LOP3.LUT R13, R3, 0xff, RZ, 0xc0, !PT ;  /* 0x000000ff030d7812 */ /* 0x001fcc00078ec0ff */
[----:B------:R-:W0:Y:S01]  /*2190*/  I2F.U16 R13, R13 ;  /* 0x0000000d000d7306 */ /* 0x000e220000101000 */
[----:B--2---:R-:W-:-:S07]  /*21a0*/  I2FP.F32.U32 R5, R18 ;  /* 0x0000001200057245 */ /* 0x004fce0000201000 */
[----:B0-----:R-:W-:Y:S08]  /*21b0*/  F2I.NTZ R18, R13 ;  /* 0x0000000d00127305 */ /* 0x001ff00000203100 */
[----:B------:R-:W0:Y:S02]  /*21c0*/  F2I.NTZ R5, R5 ;  /* 0x0000000500057305 */ /* 0x000e240000203100 */
[----:B0-----:R-:W-:-:S04]  /*21d0*/  IADD3 R23, PT, PT, R5, 0xff, RZ ;  /* 0x000000ff05177810 */ /* 0x001fc80007ffe0ff */
[----:B------:R-:W-:-:S04]  /*21e0*/  LOP3.LUT R21, R23, 0xff, RZ, 0xc0, !PT ;  /* 0x000000ff17157812 */ /* 0x000fc800078ec0ff */
[C---:B------:R-:W-:Y:S01]  /*21f0*/  IADD3 R22, PT, PT, -R21.reuse, 0x1, RZ ;  /* 0x0000000115167810 */ /* 0x040fe20007ffe1ff */
[--C-:B------:R-:W-:Y:S02]  /*2200*/  IMAD.IADD R0, R16, 0x1, -R21.reuse ;  /* 0x0000000110007824 */ /* 0x100fe400078e0a15 */
[----:B------:R-:W-:Y:S02]  /*2210*/  IMAD R24, R21, R21, RZ ;  /* 0x0000001515187224 */ /* 0x000fe400078e02ff */
[----:B------:R-:W-:Y:S02]  /*2220*/  IMAD.MOV R20, RZ, RZ, -R21 ;  /* 0x000000ffff147224 */ /* 0x000fe400078e0a15 */
[C---:B------:R-:W-:Y:S02]  /*2230*/  VIADD R3, R0.reuse, 0x1 ;  /* 0x0000000100037836 */ /* 0x040fe40000000000 */
[----:B------:R-:W-:-:S07]  /*2240*/  VIADD R5, R0, 0x2 ;  /* 0x0000000200057836 */ /* 0x000fce0000000000 */
.L_x_267:
[----:B0-----:R-:W0:Y:S01]  /*2250*/  LDCU UR6, c[0x0][0x398] ;  /* 0x00007300ff0677ac */ /* 0x001e220008000800 */
[----:B------:R-:W-:Y:S01]  /*2260*/  IMAD.IADD R19, R17, 0x1, R20 ;  /* 0x0000000111137824 */ /* 0x000fe200078e0214 */
[----:B------:R-:W-:Y:S01]  /*2270*/  LOP3.LUT R25, R0, 0xffff, RZ, 0xc0, !PT ;  /* 0x0000ffff00197812 */ /* 0x000fe200078ec0ff */
[C---:B------:R-:W-:Y:S01]  /*2280*/  IMAD R13, R20.reuse, R20, RZ ;  /* 0x00000014140d7224 */ /* 0x040fe200078e02ff */
[----:B------:R-:W1:Y:S01]  /*2290*/  LDCU.U16 UR7, c[0x0][0x39a] ;  /* 0x00007340ff0777ac */ /* 0x000e620008000400 */
[----:B------:R-:W-:Y:S02]  /*22a0*/  ISETP.NE.AND P3, PT, R20, R21, PT ;  /* 0x000000151400720c */ /* 0x000fe40003f65270 */
[----:B------:R-:W-:Y:S01]  /*22b0*/  LOP3.LUT R19, R19, 0xffff, RZ, 0xc0, !PT ;  /* 0x0000ffff13137812 */ /* 0x000fe200078ec0ff */
[----:B------:R-:W-:Y:S01]  /*22c0*/  IMAD.IADD R14, R24, 0x1, R13 ;  /* 0x00000001180e7824 */ /* 0x000fe200078e020d */
        /* <DEDUP_REMOVED lines=9> */
[----:B0-----:R-:W-:Y:S01]  /*2360*/  @!P0 IADD3 R14, P1, PT, R25, R14, RZ ;  /* 0x0000000e190e8210 */ /* 0x001fe20007f3e0ff */
[----:B------:R-:W-:-:S04]  /*2370*/  IMAD.MOV.U32 R25, RZ, RZ, R22 ;  /* 0x000000ffff197224 */ /* 0x000fc800078e0016 */
[----:B------:R-:W-:-:S05]  /*2380*/  @!P0 IMAD.X R15, RZ, RZ, R15, P1 ;  /* 0x000000ffff0f8224 */ /* 0x000fca00008e060f */
[----:B------:R0:W-:Y:S01]  /*2390*/  @!P0 STG.E.U8 desc[UR8][R14.64], R18 ;  /* 0x000000120e008986 */ /* 0x0001e2000c101108 */
[----:B------:R-:W-:-:S13]  /*23a0*/  LOP3.LUT P0, RZ, R23, 0x1, RZ, 0xc0, !PT ;  /* 0x0000000117ff7812 */ /* 0x000fda000780c0ff */
[----:B0-----:R-:W-:Y:S05]  /*23b0*/  @!P0 BRA `(.L_x_260) ;  /* 0x0000000000608947 */ /* 0x001fea0003800000 */
[--C-:B------:R-:W-:Y:S01]  /*23c0*/  IMAD R14, R22, R22, R13.reuse ;  /* 0x00000016160e7224 */ /* 0x100fe200078e020d */
[----:B------:R-:W-:Y:S02]  /*23d0*/  LOP3.LUT R25, R3, 0xffff, RZ, 0xc0, !PT ;  /* 0x0000ffff03197812 */ /* 0x000fe400078ec0ff */
[----:B------:R-:W-:Y:S02]  /*23e0*/  IADD3 R28, PT, PT, -R21, 0x2, RZ ;  /* 0x00000002151c7810 */ /* 0x000fe40007ffe1ff */
[----:B------:R-:W-:Y:S02]  /*23f0*/  ISETP.GE.U32.OR P0, PT, R25, UR7, P2 ;  /* 0x0000000719007c0c */ /* 0x000fe40009706470 */
[----:B------:R-:W-:Y:S01]  /*2400*/  LOP3.LUT R15, R14, 0xffff, RZ, 0xc0, !PT ;  /* 0x0000ffff0e0f7812 */ /* 0x000fe200078ec0ff */
[----:B------:R-:W-:-:S03]  /*2410*/  IMAD R28, R28, R28, R13 ;  /* 0x0000001c1c1c7224 */ /* 0x000fc600078e020d */
[----:B------:R-:W-:-:S13]  /*2420*/  ISETP.GT.U32.OR P0, PT, R15, R24, P0 ;  /* 0x000000180f00720c */ /* 0x000fda0000704470 */
[----:B------:R-:W0:Y:S01]  /*2430*/  @!P0 LDC.64 R14, c[0x0][0x388] ;  /* 0x0000e200ff0e8b82 */ /* 0x000e220000000a00 */
[----:B------:R-:W-:Y:S02]  /*2440*/  @!P0 IADD3 R26, PT, PT, R10, R25, RZ ;  /* 0x000000190a1a8210 */ /* 0x000fe40007ffe0ff */
[----:B------:R-:W-:-:S03]  /*2450*/  LOP3.LUT R25, R5, 0xffff, RZ, 0xc0, !PT ;  /* 0x0000ffff05197812 */ /* 0x000fc600078ec0ff */
[----:B------:R-:W-:Y:S01]  /*2460*/  @!P0 IMAD R27, R26, UR6, R19 ;  /* 0x000000061a1b8c24 */ /* 0x000fe2000f8e0213 */
[----:B------:R-:W-:-:S04]  /*2470*/  ISETP.GE.U32.OR P1, PT, R25, UR7, P2 ;  /* 0x0000000719007c0c */ /* 0x000fc80009726470 */
[----:B0-----:R-:W-:Y:S02]  /*2480*/  @!P0 IADD3 R26, P5, PT, R27, R14, RZ ;  /* 0x0000000e1b1a8210 */ /* 0x001fe40007fbe0ff */
[----:B------:R-:W-:-:S04]  /*2490*/  LOP3.LUT R27, R28, 0xffff, RZ, 0xc0, !PT ;  /* 0x0000ffff1c1b7812 */ /* 0x000fc800078ec0ff */
[----:B------:R-:W-:Y:S01]  /*24a0*/  ISETP.GT.U32.OR P1, PT, R27, R24, P1 ;  /* 0x000000181b00720c */ /* 0x000fe20000f24470 */
[----:B------:R-:W-:-:S05]  /*24b0*/  @!P0 IMAD.X R27, RZ, RZ, R15, P5 ;  /* 0x000000ffff1b8224 */ /* 0x000fca00028e060f */
[----:B------:R0:W-:Y:S07]  /*24c0*/  @!P0 STG.E.U8 desc[UR8][R26.64], R18 ;  /* 0x000000121a008986 */ /* 0x0001ee000c101108 */
[----:B------:R-:W1:Y:S01]  /*24d0*/  @!P1 LDC.64 R14, c[0x0][0x388] ;  /* 0x0000e200ff0e9b82 */ /* 0x000e620000000a00 */
[----:B------:R-:W-:-:S04]  /*24e0*/  @!P1 IMAD.IADD R28, R10, 0x1, R25 ;  /* 0x000000010a1c9824 */ /* 0x000fc800078e0219 */
[----:B------:R-:W-:-:S05]  /*24f0*/  @!P1 IMAD R25, R28, UR6, R19 ;  /* 0x000000061c199c24 */ /* 0x000fca000f8e0213 */
[----:B-1----:R-:W-:Y:S02]  /*2500*/  @!P1 IADD3 R14, P0, PT, R25, R14, RZ ;  /* 0x0000000e190e9210 */ /* 0x002fe40007f1e0ff */
[----:B------:R-:W-:-:S03]  /*2510*/  IADD3 R25, PT, PT, -R21, 0x3, RZ ;  /* 0x0000000315197810 */ /* 0x000fc60007ffe1ff */
[----:B------:R-:W-:-:S05]  /*2520*/  @!P1 IMAD.X R15, RZ, RZ, R15, P0 ;  /* 0x000000ffff0f9224 */ /* 0x000fca00000e060f */
[----:B------:R0:W-:Y:S03]  /*2530*/  @!P1 STG.E.U8 desc[UR8][R14.64], R18 ;  /* 0x000000120e009986 */ /* 0x0001e6000c101108 */
.L_x_260:
[----:B------:R-:W-:Y:S01]  /*2540*/  VIADD R20, R20, 0x1 ;  /* 0x0000000114147836 */ /* 0x000fe20000000000 */
[----:B------:R-:W-:Y:S06]  /*2550*/  @!P4 BRA `(.L_x_261) ;  /* 0x0000000000fcc947 */ /* 0x000fec0003800000 */
.L_x_266:
        /* <DEDUP_REMOVED lines=10> */
[----:B------:R-:W-:-:S05]  /*2600*/  @!P0 IMAD R27, R26, UR6, R19 ;  /* 0x000000061a1b8c24 */ /* 0x000fca000f8e0213 */
[----:B0-----:R-:W-:-:S05]  /*2610*/  @!P0 IADD3 R14, P1, PT, R27, R14, RZ ;  /* 0x0000000e1b0e8210 */ /* 0x001fca0007f3e0ff */
[----:B------:R-:W-:-:S05]  /*2620*/  @!P0 IMAD.X R15, RZ, RZ, R15, P1 ;  /* 0x000000ffff0f8224 */ /* 0x000fca00008e060f */
[----:B------:R0:W-:Y:S03]  /*2630*/  @!P0 STG.E.U8 desc[UR8][R14.64], R18 ;  /* 0x000000120e008986 */ /* 0x0001e6000c101108 */
.L_x_262:
[C---:B0-----:R-:W-:Y:S02]  /*2640*/  IMAD R14, R25.reuse, R25, R25 ;  /* 0x00000019190e7224 */ /* 0x041fe400078e0219 */
        /* <DEDUP_REMOVED lines=10> */
[----:B------:R-:W-:-:S05]  /*26f0*/  @!P0 IADD3 R26, PT, PT, R10, R27, RZ ;  /* 0x0000001b0a1a8210 */ /* 0x000fca0007ffe0ff */
[----:B------:R-:W-:-:S05]  /*2700*/  @!P0 IMAD R27, R26, UR6, R19 ;  /* 0x000000061a1b8c24 */ /* 0x000fca000f8e0213 */
[----:B0-----:R-:W-:-:S05]  /*2710*/  @!P0 IADD3 R14, P1, PT, R27, R14, RZ ;  /* 0x0000000e1b0e8210 */ /* 0x001fca0007f3e0ff */
[----:B------:R-:W-:-:S05]  /*2720*/  @!P0 IMAD.X R15, RZ, RZ, R15, P1 ;  /* 0x000000ffff0f8224 */ /* 0x000fca00008e060f */
[----:B------:R0:W-:Y:S03]  /*2730*/  @!P0 STG.E.U8 desc[UR8][R14.64], R18 ;  /* 0x000000120e008986 */ /* 0x0001e6000c101108 */
.L_x_263:
[----:B------:R-:W-:-:S04]  /*2740*/  VIADD R26, R25, 0x2 ;  /* 0x00000002191a7836 */ /* 0x000fc80000000000 */
        /* <DEDUP_REMOVED lines=14> */
.L_x_264:
        /* <DEDUP_REMOVED lines=15> */
.L_x_265:
[----:B------:R-:W-:Y:S02]  /*2920*/  ISETP.NE.AND P0, PT, R26, R21, PT ;  /* 0x000000151a00720c */ /* 0x000fe40003f05270 */
[----:B------:R-:W-:-:S11]  /*2930*/  IADD3 R25, PT, PT, R25, 0x4, RZ ;  /* 0x0000000419197810 */ /* 0x000fd60007ffe0ff */
[----:B------:R-:W-:Y:S05]  /*2940*/  @P0 BRA `(.L_x_266) ;  /* 0xfffffffc00040947 */ /* 0x000fea000383ffff */
.L_x_261:
[----:B------:R-:W-:Y:S05]  /*2950*/  @P3 BRA `(.L_x_267) ;  /* 0xfffffff8003c3947 */ /* 0x000fea000383ffff */
[----:B------:R-:W-:-:S06]  /*2960*/  UIADD3 UR4, UPT, UPT, UR4, 0x1, URZ ;  /* 0x0000000104047890 */ /* 0x000fcc000fffe0ff */
[----:B------:R-:W-:-:S13]  /*2970*/  ISETP.NE.AND P0, PT, R4, UR4, PT ;  /* 0x0000000404007c0c */ /* 0x000fda000bf05270 */
[----:B------:R-:W-:Y:S05]  /*2980*/  @!P0 EXIT ;  /* 0x000000000000894d */ /* 0x000fea0003800000 */
[----:B------:R-:W-:Y:S05]  /*2990*/  BRA `(.L_x_268) ;  /* 0xfffffff000b07947 */ /* 0x000fea000383ffff */
.L_x_257:
[----:B------:R-:W-:Y:S01]  /*29a0*/  VIMNMX.U32 R5, PT, PT, R6, 0x1, !PT ;  /* 0x0000000106057848 */ /* 0x000fe20007fe0000 */
[----:B------:R-:W-:-:S07]  /*29b0*/  IMAD.MOV.U32 R4, RZ, RZ, RZ ;  /* 0x000000ffff047224 */ /* 0x000fce00078e00ff */
.L_x_288:
[----:B0-----:R-:W0:Y:S01]  /*29c0*/  I2F.U16.RP R16, R9 ;  /* 0x0000000900107306 */ /* 0x001e220000109000 */
[----:B------:R-:W-:Y:S01]  /*29d0*/  IMAD.MOV R3, RZ, RZ, -R6 ;  /* 0x000000ffff037224 */ /* 0x000fe200078e0a06 */
[----:B------:R-:W1:Y:S01]  /*29e0*/  LDCU.64 UR12, c[0x0][0x3a0] ;  /* 0x00007400ff0c77ac */ /* 0x000e620008000a00 */
[----:B------:R-:W-:Y:S01]  /*29f0*/  IMAD.MOV.U32 R14, RZ, RZ, RZ ;  /* 0x000000ffff0e7224 */ /* 0x000fe200078e00ff */
[----:B------:R-:W2:Y:S04]  /*2a00*/  LDC.U8 R26, c[0x0][0x3a8] ;  /* 0x0000ea00ff1a7b82 */ /* 0x000ea80000000000 */
[----:B0-----:R-:W0:Y:S02]  /*2a10*/  MUFU.RCP R16, R16 ;  /* 0x0000001000107308 */ /* 0x001e240000001000 */
[----:B0-----:R-:W-:-:S06]  /*2a20*/  VIADD R15, R16, 0xffffffe ;  /* 0x0ffffffe100f7836 */ /* 0x001fcc0000000000 */
[----:B------:R-:W0:Y:S02]  /*2a30*/  F2I.FTZ.U32.TRUNC.NTZ R15, R15 ;  /* 0x0000000f000f7305 */ /* 0x000e24000021f000 */
[----:B0-----:R-:W-:-:S04]  /*2a40*/  IMAD R3, R3, R15, RZ ;  /* 0x0000000f03037224 */ /* 0x001fc800078e02ff */
[----:B------:R-:W-:-:S04]  /*2a50*/  IMAD.HI.U32 R0, R15, R3, R14 ;  /* 0x000000030f007227 */ /* 0x000fc800078e000e */
[----:B------:R-:W-:-:S04]  /*2a60*/  IMAD R3, R4, 0x64, RZ ;  /* 0x0000006404037824 */ /* 0x000fc800078e02ff */
[----:B------:R-:W-:-:S04]  /*2a70*/  IMAD.HI.U32 R14, R0, R3, RZ ;  /* 0x00000003000e7227 */ /* 0x000fc800078e00ff */
[----:B------:R-:W-:-:S04]  /*2a80*/  IMAD.MOV R13, RZ, RZ, -R14 ;  /* 0x000000ffff0d7224 */ /* 0x000fc800078e0a0e */
[----:B------:R-:W-:-:S05]  /*2a90*/  IMAD R3, R6, R13, R3 ;  /* 0x0000000d06037224 */ /* 0x000fca00078e0203 */
        /* <DEDUP_REMOVED lines=11> */
[-C--:B------:R-:W-:Y:S01]  /*2b50*/  IMAD R19, R12, R4.reuse, RZ ;  /* 0x000000040c137224 */ /* 0x080fe200078e02ff */
[----:B------:R-:W-:Y:S01]  /*2b60*/  SHF.R.U32.HI R13, RZ, 0x5, R13 ;  /* 0x00000005ff0d7819 */ /* 0x000fe2000001160d */
[----:B------:R-:W-:Y:S02]  /*2b70*/  IMAD R21, R11, R4, RZ ;  /* 0x000000040b157224 */ /* 0x000fe400078e02ff */
[----:B------:R-:W-:Y:S01]  /*2b80*/  IMAD.HI.U32 R22, R0, R19, RZ ;  /* 0x0000001300167227 */ /* 0x000fe200078e00ff */
[----:B------:R-:W-:-:S03]  /*2b90*/  ISETP.GE.U32.AND P1, PT, R13, UR10, PT ;  /* 0x0000000a0d007c0c */ /* 0x000fc6000bf26070 */
[----:B------:R-:W-:-:S04]  /*2ba0*/  IMAD.HI.U32 R20, R0, R21, RZ ;  /* 0x0000001500147227 */ /* 0x000fc800078e00ff */
[C---:B------:R-:W-:Y:S02]  /*2bb0*/  VIADD R14, R13.reuse, 0x1 ;  /* 0x000000010d0e7836 */ /* 0x040fe40000000000 */
[----:B------:R-:W-:Y:S02]  /*2bc0*/  IMAD.MOV R0, RZ, RZ, -R22 ;  /* 0x000000ffff007224 */ /* 0x000fe400078e0a16 */
[----:B------:R-:W-:Y:S01]  /*2bd0*/  IMAD.MOV R23, RZ, RZ, -R20 ;  /* 0x000000ffff177224 */ /* 0x000fe200078e0a14 */
[----:B------:R-:W-:Y:S01]  /*2be0*/  SEL R16, R14, UR5, !P1 ;  /* 0x000000050e107c07 */ /* 0x000fe2000c800000 */
[C---:B------:R-:W-:Y:S01]  /*2bf0*/  IMAD R19, R6.reuse, R0, R19 ;  /* 0x0000000006137224 */ /* 0x040fe200078e0213 */
[----:B-1----:R-:W-:Y:S01]  /*2c00*/  IADD3 R14, P1, PT, R13, UR12, RZ ;  /* 0x0000000c0d0e7c10 */ /* 0x002fe2000ff3e0ff */
[----:B------:R-:W-:Y:S01]  /*2c10*/  IMAD R21, R6, R23, R21 ;  /* 0x0000001706157224 */ /* 0x000fe200078e0215 */
[----:B------:R-:W-:Y:S02]  /*2c20*/  IADD3 R16, P2, PT, R16, UR12, RZ ;  /* 0x0000000c10107c10 */ /* 0x000fe4000ff5e0ff */
[----:B------:R-:W-:-:S02]  /*2c30*/  IADD3.X R15, PT, PT, RZ, UR13, RZ, P1, !PT ;  /* 0x0000000dff0f7c10 */ /* 0x000fc40008ffe4ff */
[-C--:B------:R-:W-:Y:S01]  /*2c40*/  ISETP.GE.U32.AND P1, PT, R19, R6.reuse, PT ;  /* 0x000000061300720c */ /* 0x080fe20003f26070 */
[----:B------:R-:W-:Y:S01]  /*2c50*/  IMAD.X R17, RZ, RZ, UR13, P2 ;  /* 0x0000000dff117e24 */ /* 0x000fe200090e06ff */
[----:B------:R-:W-:Y:S01]  /*2c60*/  ISETP.GE.U32.AND P3, PT, R21, R6, PT ;  /* 0x000000061500720c */ /* 0x000fe20003f66070 */
[----:B------:R-:W-:Y:S01]  /*2c70*/  IMAD.MOV.U32 R0, RZ, RZ, 0x3c23d70a ;  /* 0x3c23d70aff007424 */ /* 0x000fe200078e00ff */
[----:B------:R-:W-:Y:S01]  /*2c80*/  I2FP.F32.U32 R24, R18 ;  /* 0x0000001200187245 */ /* 0x000fe20000201000 */
[----:B------:R-:W5:Y:S04]  /*2c90*/  LDG.E.U8 R15, desc[UR8][R14.64] ;  /* 0x000000080e0f7981 */ /* 0x000f68000c1e1100 */
[----:B------:R0:W5:Y:S01]  /*2ca0*/  LDG.E.U8 R16, desc[UR8][R16.64] ;  /* 0x0000000810107981 */ /* 0x000162000c1e1100 */
[----:B------:R-:W-:Y:S01]  /*2cb0*/  VIADD R4, R4, 0x1 ;  /* 0x0000000104047836 */ /* 0x000fe20000000000 */
[----:B------:R-:W-:Y:S02]  /*2cc0*/  BSSY.RECONVERGENT B0, `(.L_x_269) ;  /* 0x0000018000007945 */ /* 0x000fe40003800200 */
[----:B------:R-:W-:-:S02]  /*2cd0*/  @P1 IMAD.IADD R19, R19, 0x1, -R6 ;  /* 0x0000000113131824 */ /* 0x000fc400078e0a06 */
[----:B------:R-:W-:Y:S02]  /*2ce0*/  @P3 IMAD.IADD R21, R21, 0x1, -R6 ;  /* 0x0000000115153824 */ /* 0x000fe400078e0a06 */
[----:B------:R-:W-:Y:S01]  /*2cf0*/  @P1 VIADD R22, R22, 0x1 ;  /* 0x0000000116161836 */ /* 0x000fe20000000000 */
[-C--:B------:R-:W-:Y:S01]  /*2d00*/  ISETP.GE.U32.AND P2, PT, R19, R6.reuse, PT ;  /* 0x000000061300720c */ /* 0x080fe20003f46070 */
[----:B------:R-:W1:Y:S01]  /*2d10*/  FCHK P1, R24, 100 ;  /* 0x42c8000018007902 */ /* 0x000e620000020000 */
[----:B------:R-:W-:Y:S01]  /*2d20*/  ISETP.GE.U32.AND P4, PT, R21, R6, PT ;  /* 0x000000061500720c */ /* 0x000fe20003f86070 */
[----:B0-----:R-:W-:Y:S01]  /*2d30*/  FFMA R17, R0, -R7, 1 ;  /* 0x3f80000000117423 */ /* 0x001fe20000000807 */
[----:B------:R-:W-:-:S03]  /*2d40*/  @P3 VIADD R20, R20, 0x1 ;  /* 0x0000000114143836 */ /* 0x000fc60000000000 */
[----:B------:R-:W-:-:S04]  /*2d50*/  FFMA R0, R17, R0, 0.0099999997764825820923 ;  /* 0x3c23d70a11007423 */ /* 0x000fc80000000000 */
[----:B------:R-:W-:Y:S02]  /*2d60*/  FFMA R19, R0, R24, RZ ;  /* 0x0000001800137223 */ /* 0x000fe400000000ff */
[----:B------:R-:W-:Y:S02]  /*2d70*/  @P2 IADD3 R22, PT, PT, R22, 0x1, RZ ;  /* 0x0000000116162810 */ /* 0x000fe40007ffe0ff */
[----:B------:R-:W-:Y:S02]  /*2d80*/  @P4 VIADD R20, R20, 0x1 ;  /* 0x0000000114144836 */ /* 0x000fe40000000000 */
[----:B------:R-:W-:Y:S01]  /*2d90*/  FFMA R14, R19, -100, R24 ;  /* 0xc2c80000130e7823 */ /* 0x000fe20000000018 */
[C---:B------:R-:W-:Y:S02]  /*2da0*/  SEL R17, R3.reuse, R22, !P0 ;  /* 0x0000001603117207 */ /* 0x040fe40004000000 */
[----:B------:R-:W-:Y:S01]  /*2db0*/  ISETP.NE.AND P2, PT, R4, R5, PT ;  /* 0x000000050400720c */ /* 0x000fe20003f45270 */
[----:B------:R-:W-:Y:S01]  /*2dc0*/  FFMA R0, R0, R14, R19 ;  /* 0x0000000e00007223 */ /* 0x000fe20000000013 */
[----:B------:R-:W-:Y:S01]  /*2dd0*/  SEL R3, R3, R20, !P0 ;  /* 0x0000001403037207 */ /* 0x000fe20004000000 */
[----:B------:R-:W-:-:S04]  /*2de0*/  IMAD.IADD R17, R2, 0x1, R17 ;  /* 0x0000000102117824 */ /* 0x000fc800078e0211 */
[----:B------:R-:W-:Y:S01]  /*2df0*/  IMAD.IADD R18, R3, 0x1, R8 ;  /* 0x0000000103127824 */ /* 0x000fe200078e0208 */
[----:B-12---:R-:W-:Y:S06]  /*2e00*/  @!P1 BRA `(.L_x_270) ;  /* 0x00000000000c9947 */ /* 0x006fec0003800000 */
[----:B------:R-:W-:Y:S01]  /*2e10*/  IMAD.MOV.U32 R3, RZ, RZ, R24 ;  /* 0x000000ffff037224 */ /* 0x000fe200078e0018 */
[----:B------:R-:W-:-:S07]  /*2e20*/  MOV R14, 0x2e40 ;  /* 0x00002e40000e7802 */ /* 0x000fce0000000f00 */
[----:B-----5:R-:W-:Y:S05]  /*2e30*/  CALL.REL.NOINC `($__internal_4_$__cuda_sm3x_div_rn_noftz_f32_slowpath) ;  /* 0x0000000800f07944 */ /* 0x020fea0003c00000 */
.L_x_270:
[----:B------:R-:W-:Y:S05]  /*2e40*/  BSYNC.RECONVERGENT B0 ;  /* 0x0000000000007941 */ /* 0x000fea0003800200 */
.L_x_269:
[----:B------:R-:W0:Y:S01]  /*2e50*/  LDC.64 R20, c[0x0][0x3b0] ;  /* 0x0000ec00ff147b82 */ /* 0x000e220000000a00 */
[----:B------:R-:W-:-:S04]  /*2e60*/  IMAD R3, R25, UR7, RZ ;  /* 0x0000000719037c24 */ /* 0x000fc8000f8e02ff */
[----:B------:R-:W-:-:S05]  /*2e70*/  IMAD.HI.U32 R25, R3, 0x51eb851f, RZ ;  /* 0x51eb851f03197827 */ /* 0x000fca00078e00ff */
[----:B------:R-:W-:-:S04]  /*2e80*/  SHF.R.U32.HI R25, RZ, 0x5, R25 ;  /* 0x00000005ff197819 */ /* 0x000fc80000011619 */
[C---:B------:R-:W-:Y:S01]  /*2e90*/  ISETP.GE.U32.AND P0, PT, R25.reuse, UR7, PT ;  /* 0x0000000719007c0c */ /* 0x040fe2000bf06070 */
[C---:B------:R-:W-:Y:S02]  /*2ea0*/  VIADD R19, R25.reuse, 0x1 ;  /* 0x0000000119137836 */ /* 0x040fe40000000000 */
[----:B0-----:R-:W-:-:S10]  /*2eb0*/  IMAD.WIDE.U32 R22, R25, 0x2, R20 ;  /* 0x0000000219167825 */ /* 0x001fd400078e0014 */
[----:B------:R-:W-:Y:S02]  /*2ec0*/  @P0 VIADD R19, R26, 0xfffffffe ;  /* 0xfffffffe1a130836 */ /* 0x000fe40000000000 */
[----:B------:R-:W5:Y:S01]  /*2ed0*/  LDG.E.U16 R26, desc[UR8][R22.64] ;  /* 0x00000008161a7981 */ /* 0x000f62000c1e1500 */
[----:B------:R-:W-:Y:S01]  /*2ee0*/  I2FP.F32.U32 R13, R13 ;  /* 0x0000000d000d7245 */ /* 0x000fe20000201000 */
[----:B------:R-:W-:Y:S01]  /*2ef0*/  IMAD.WIDE.U32 R20, R19, 0x2, R20 ;  /* 0x0000000213147825 */ /* 0x000fe200078e0014 */
[----:B-----5:R-:W-:Y:S02]  /*2f00*/  LOP3.LUT R16, R16, 0xffff, RZ, 0xc0, !PT ;  /* 0x0000ffff10107812 */ /* 0x020fe400078ec0ff */
[----:B------:R-:W-:Y:S01]  /*2f10*/  LOP3.LUT R14, R15, 0xffff, RZ, 0xc0, !PT ;  /* 0x0000ffff0f0e7812 */ /* 0x000fe200078ec0ff */
[----:B------:R-:W-:Y:S01]  /*2f20*/  FADD R0, -R13, R0 ;  /* 0x000000000d007221 */ /* 0x000fe20000000100 */
[----:B------:R-:W-:Y:S01]  /*2f30*/  I2FP.F32.U32 R15, R16 ;  /* 0x00000010000f7245 */ /* 0x000fe20000201000 */
[----:B------:R0:W5:Y:S01]  /*2f40*/  LDG.E.U16 R27, desc[UR8][R20.64] ;  /* 0x00000008141b7981 */ /* 0x000162000c1e1500 */
[----:B------:R-:W-:-:S03]  /*2f50*/  I2FP.F32.U32 R13, R14 ;  /* 0x0000000e000d7245 */ /* 0x000fc60000201000 */
[C---:B------:R-:W-:Y:S01]  /*2f60*/  FMUL R14, R0.reuse, R15 ;  /* 0x0000000f000e7220 */ /* 0x040fe20000400000 */
[----:B------:R-:W-:-:S04]  /*2f70*/  FADD R0, -R0, 1 ;  /* 0x3f80000000007421 */ /* 0x000fc80000000100 */
[----:B------:R-:W-:-:S06]  /*2f80*/  FFMA R14, R13, R0, R14 ;  /* 0x000000000d0e7223 */ /* 0x000fcc000000000e */
[----:B------:R-:W1:Y:S01]  /*2f90*/  F2I.U32.TRUNC.NTZ R14, R14 ;  /* 0x0000000e000e7305 */ /* 0x000e62000020f000 */
[----:B0-----:R-:W-:Y:S01]  /*2fa0*/  I2FP.F32.U32 R20, R3 ;  /* 0x0000000300147245 */ /* 0x001fe20000201000 */
[----:B------:R-:W-:Y:S01]  /*2fb0*/  IMAD.MOV.U32 R0, RZ, RZ, 0x3c23d70a ;  /* 0x3c23d70aff007424 */ /* 0x000fe200078e00ff */
[----:B-1----:R-:W-:-:S05]  /*2fc0*/  LOP3.LUT R15, R14, 0xff, RZ, 0xc0, !PT ;  /* 0x000000ff0e0f7812 */ /* 0x002fca00078ec0ff */
[----:B------:R-:W0:Y:S01]  /*2fd0*/  I2F.U16 R13, R15 ;  /* 0x0000000f000d7306 */ /* 0x000e220000101000 */
[----:B------:R-:W-:-:S07]  /*2fe0*/  FFMA R3, R0, -R7, 1 ;  /* 0x3f80000000037423 */ /* 0x000fce0000000807 */
[----:B------:R-:W1:Y:S01]  /*2ff0*/  FCHK P0, R20, 100 ;  /* 0x42c8000014007902 */ /* 0x000e620000000000 */
[----:B------:R-:W-:-:S07]  /*3000*/  FFMA R0, R3, R0, 0.0099999997764825820923 ;  /* 0x3c23d70a03007423 */ /* 0x000fce0000000000 */
[----:B0-----:R-:W0:Y:S01]  /*3010*/  F2I.NTZ R13, R13 ;  /* 0x0000000d000d7305 */ /* 0x001e220000203100 */
[----:B------:R-:W-:Y:S01]  /*3020*/  FFMA R3, R0, R20, RZ ;  /* 0x0000001400037223 */ /* 0x000fe200000000ff */
[----:B------:R-:W-:Y:S03]  /*3030*/  BSSY.RECONVERGENT B0, `(.L_x_271) ;  /* 0x0000007000007945 */ /* 0x000fe60003800200 */
[----:B------:R-:W-:-:S04]  /*3040*/  FFMA R16, R3, -100, R20 ;  /* 0xc2c8000003107823 */ /* 0x000fc80000000014 */
[----:B------:R-:W-:Y:S01]  /*3050*/  FFMA R0, R0, R16, R3 ;  /* 0x0000001000007223 */ /* 0x000fe20000000003 */
[----:B-1----:R-:W-:Y:S06]  /*3060*/  @!P0 BRA `(.L_x_272) ;  /* 0x00000000000c8947 */ /* 0x002fec0003800000 */
[----:B------:R-:W-:Y:S01]  /*3070*/  IMAD.MOV.U32 R3, RZ, RZ, R20 ;  /* 0x000000ffff037224 */ /* 0x000fe200078e0014 */
[----:B------:R-:W-:-:S07]  /*3080*/  MOV R14, 0x30a0 ;  /* 0x000030a0000e7802 */ /* 0x000fce0000000f00 */
[----:B0----5:R-:W-:Y:S05]  /*3090*/  CALL.REL.NOINC `($__internal_4_$__cuda_sm3x_div_rn_noftz_f32_slowpath) ;  /* 0x0000000800587944 */ /* 0x021fea0003c00000 */
.L_x_272:
[----:B------:R-:W-:Y:S05]  /*30a0*/  BSYNC.RECONVERGENT B0 ;  /* 0x0000000000007941 */ /* 0x000fea0003800200 */
.L_x_271:
        /* <DEDUP_REMOVED lines=11> */
[----:B-1----:R-:W1:Y:S08]  /*3160*/  I2F.U16 R3, R0 ;  /* 0x0000000000037306 */ /* 0x002e700000101000 */
[----:B-1----:R-:W1:Y:S02]  /*3170*/  F2I.NTZ R3, R3 ;  /* 0x0000000300037305 */ /* 0x002e640000203100 */
[----:B-1----:R-:W-:-:S05]  /*3180*/  VIADD R24, R3, 0xff ;  /* 0x000000ff03187836 */ /* 0x002fca0000000000 */
[----:B------:R-:W-:-:S04]  /*3190*/  LOP3.LUT R23, R24, 0xff, RZ, 0xc0, !PT ;  /* 0x000000ff18177812 */ /* 0x000fc800078ec0ff */
[-C--:B------:R-:W-:Y:S01]  /*31a0*/  IADD3 R21, PT, PT, R18, -R23.reuse, RZ ;  /* 0x8000001712157210 */ /* 0x080fe20007ffe0ff */
[C---:B------:R-:W-:Y:S01]  /*31b0*/  IMAD R22, R23.reuse, R23, RZ ;  /* 0x0000001717167224 */ /* 0x040fe200078e02ff */
[----:B------:R-:W-:Y:S01]  /*31c0*/  IADD3 R20, PT, PT, -R23, 0x1, RZ ;  /* 0x0000000117147810 */ /* 0x000fe20007ffe1ff */
[----:B------:R-:W-:Y:S02]  /*31d0*/  IMAD.MOV R26, RZ, RZ, -R23 ;  /* 0x000000ffff1a7224 */ /* 0x000fe400078e0a17 */
[C---:B------:R-:W-:Y:S02]  /*31e0*/  VIADD R19, R21.reuse, 0x1 ;  /* 0x0000000115137836 */ /* 0x040fe40000000000 */
[----:B------:R-:W-:-:S07]  /*31f0*/  VIADD R16, R21, 0x2 ;  /* 0x0000000215107836 */ /* 0x000fce0000000000 */
.L_x_287:
[----:B------:R-:W1:Y:S01]  /*3200*/  LDC R0, c[0x0][0x398] ;  /* 0x0000e600ff007b82 */ /* 0x000e620000000800 */
[----:B------:R-:W-:Y:S01]  /*3210*/  IMAD.IADD R25, R17, 0x1, R26 ;  /* 0x0000000111197824 */ /* 0x000fe200078e021a */
[----:B------:R-:W-:Y:S01]  /*3220*/  LOP3.LUT R27, R21, 0xffff, RZ, 0xc0, !PT ;  /* 0x0000ffff151b7812 */ /* 0x000fe200078ec0ff */
[----:B------:R-:W-:Y:S01]  /*3230*/  IMAD R3, R26, R26, RZ ;  /* 0x0000001a1a037224 */ /* 0x000fe200078e02ff */
[----:B------:R-:W-:Y:S01]  /*3240*/  BSSY.RECONVERGENT B1, `(.L_x_274) ;  /* 0x000002c000017945 */ /* 0x000fe20003800200 */
[----:B------:R-:W-:Y:S02]  /*3250*/  ISETP.GE.U32.AND P4, PT, R23, 0x2, PT ;  /* 0x000000021700780c */ /* 0x000fe40003f86070 */
[----:B------:R-:W-:Y:S01]  /*3260*/  LOP3.LUT R25, R25, 0xffff, RZ, 0xc0, !PT ;  /* 0x0000ffff19197812 */ /* 0x000fe200078ec0ff */
[----:B0-----:R-:W2:Y:S01]  /*3270*/  LDC.U16 R28, c[0x0][0x39a] ;  /* 0x0000e680ff1c7b82 */ /* 0x001ea20000000400 */
[----:B------:R-:W-:-:S05]  /*3280*/  IMAD.IADD R14, R22, 0x1, R3 ;  /* 0x00000001160e7824 */ /* 0x000fca00078e0203 */
[----:B------:R-:W-:Y:S02]  /*3290*/  LOP3.LUT R15, R14, 0xffff, RZ, 0xc0, !PT ;  /* 0x0000ffff0e0f7812 */ /* 0x000fe400078ec0ff */
[----:B-1----:R-:W-:-:S04]  /*32a0*/  LOP3.LUT R0, R0, 0xffff, RZ, 0xc0, !PT ;  /* 0x0000ffff00007812 */ /* 0x002fc800078ec0ff */
[----:B------:R-:W-:-:S04]  /*32b0*/  ISETP.GE.U32.AND P1, PT, R25, R0, PT ;  /* 0x000000001900720c */ /* 0x000fc80003f26070 */
[----:B--2---:R-:W-:-:S04]  /*32c0*/  ISETP.GE.U32.OR P0, PT, R27, R28, P1 ;  /* 0x0000001c1b00720c */ /* 0x004fc80000f06470 */
[----:B------:R-:W-:-:S13]  /*32d0*/  ISETP.GT.U32.OR P0, PT, R15, R22, P0 ;  /* 0x000000160f00720c */ /* 0x000fda0000704470 */
[----:B------:R-:W1:Y:S01]  /*32e0*/  @!P0 LDC.64 R14, c[0x0][0x388] ;  /* 0x0000e200ff0e8b82 */ /* 0x000e620000000a00 */
[----:B------:R-:W-:-:S04]  /*32f0*/  @!P0 IMAD.IADD R27, R10, 0x1, R27 ;  /* 0x000000010a1b8824 */ /* 0x000fc800078e021b */
[----:B------:R-:W-:-:S05]  /*3300*/  @!P0 IMAD R27, R27, R0, R25 ;  /* 0x000000001b1b8224 */ /* 0x000fca00078e0219 */
[----:B-1----:R-:W-:Y:S01]  /*3310*/  @!P0 IADD3 R14, P3, PT, R27, R14, RZ ;  /* 0x0000000e1b0e8210 */ /* 0x002fe20007f7e0ff */
[----:B------:R-:W-:-:S04]  /*3320*/  IMAD.MOV.U32 R27, RZ, RZ, R20 ;  /* 0x000000ffff1b7224 */ /* 0x000fc800078e0014 */
[----:B------:R-:W-:Y:S01]  /*3330*/  @!P0 IMAD.X R15, RZ, RZ, R15, P3 ;  /* 0x000000ffff0f8224 */ /* 0x000fe200018e060f */
[----:B------:R-:W-:-:S04]  /*3340*/  ISETP.NE.AND P3, PT, R26, R23, PT ;  /* 0x000000171a00720c */ /* 0x000fc80003f65270 */
[----:B0-----:R0:W-:Y:S01]  /*3350*/  @!P0 STG.E.U8 desc[UR8][R14.64], R13 ;  /* 0x0000000d0e008986 */ /* 0x0011e2000c101108 */
        /* <DEDUP_REMOVED lines=11> */
[----:B------:R-:W-:Y:S02]  /*3410*/  LOP3.LUT R27, R16, 0xffff, RZ, 0xc0, !PT ;  /* 0x0000ffff101b7812 */ /* 0x000fe400078ec0ff */
[----:B------:R-:W-:-:S05]  /*3420*/  @!P0 IADD3.X R15, PT, PT, RZ, R15, RZ, P5, !PT ;  /* 0x0000000fff0f8210 */ /* 0x000fca0002ffe4ff */
[----:B------:R0:W-:Y:S01]  /*3430*/  @!P0 STG.E.U8 desc[UR8][R14.64], R13 ;  /* 0x0000000d0e008986 */ /* 0x0001e2000c101108 */
[----:B------:R-:W-:Y:S02]  /*3440*/  ISETP.GE.U32.OR P0, PT, R27, R28, P1 ;  /* 0x0000001c1b00720c */ /* 0x000fe40000f06470 */
[----:B------:R-:W-:-:S05]  /*3450*/  IADD3 R28, PT, PT, -R23, 0x2, RZ ;  /* 0x00000002171c7810 */ /* 0x000fca0007ffe1ff */
[----:B------:R-:W-:-:S05]  /*3460*/  IMAD R28, R28, R28, R3 ;  /* 0x0000001c1c1c7224 */ /* 0x000fca00078e0203 */
[----:B------:R-:W-:-:S04]  /*3470*/  LOP3.LUT R29, R28, 0xffff, RZ, 0xc0, !PT ;  /* 0x0000ffff1c1d7812 */ /* 0x000fc800078ec0ff */
[----:B------:R-:W-:-:S13]  /*3480*/  ISETP.GT.U32.OR P0, PT, R29, R22, P0 ;  /* 0x000000161d00720c */ /* 0x000fda0000704470 */
[----:B0-----:R-:W0:Y:S01]  /*3490*/  @!P0 LDC.64 R14, c[0x0][0x388] ;  /* 0x0000e200ff0e8b82 */ /* 0x001e220000000a00 */
[----:B------:R-:W-:-:S04]  /*34a0*/  @!P0 IMAD.IADD R27, R10, 0x1, R27 ;  /* 0x000000010a1b8824 */ /* 0x000fc800078e021b */
[----:B------:R-:W-:-:S05]  /*34b0*/  @!P0 IMAD R27, R27, R0, R25 ;  /* 0x000000001b1b8224 */ /* 0x000fca00078e0219 */
[----:B0-----:R-:W-:Y:S02]  /*34c0*/  @!P0 IADD3 R28, P5, PT, R27, R14, RZ ;  /* 0x0000000e1b1c8210 */ /* 0x001fe40007fbe0ff */
[----:B------:R-:W-:-:S03]  /*34d0*/  IADD3 R27, PT, PT, -R23, 0x3, RZ ;  /* 0x00000003171b7810 */ /* 0x000fc60007ffe1ff */
[----:B------:R-:W-:-:S05]  /*34e0*/  @!P0 IMAD.X R29, RZ, RZ, R15, P5 ;  /* 0x000000ffff1d8224 */ /* 0x000fca00028e060f */
[----:B------:R0:W-:Y:S03]  /*34f0*/  @!P0 STG.E.U8 desc[UR8][R28.64], R13 ;  /* 0x0000000d1c008986 */ /* 0x0001e6000c101108 */
.L_x_275:
[----:B------:R-:W-:Y:S05]  /*3500*/  BSYNC.RECONVERGENT B1 ;  /* 0x0000000000017941 */ /* 0x000fea0003800200 */
.L_x_274:
[----:B------:R-:W-:Y:S01]  /*3510*/  BSSY.RECONVERGENT B1, `(.L_x_276) ;  /* 0x000004a000017945 */ /* 0x000fe20003800200 */
[----:B------:R-:W-:-:S03]  /*3520*/  VIADD R26, R26, 0x1 ;  /* 0x000000011a1a7836 */ /* 0x000fc60000000000 */
[----:B------:R-:W-:Y:S05]  /*3530*/  @!P4 BRA `(.L_x_277) ;  /* 0x00000004001cc947 */ /* 0x000fea0003800000 */
.L_x_286:
[----:B0-----:R-:W-:Y:S01]  /*3540*/  IMAD R14, R27, R27, R3 ;  /* 0x0000001b1b0e7224 */ /* 0x001fe200078e0203 */
[----:B------:R-:W-:Y:S04]  /*3550*/  BSSY.RECONVERGENT B2, `(.L_x_278) ;  /* 0x000000e000027945 */ /* 0x000fe80003800200 */
[----:B------:R-:W-:-:S04]  /*3560*/  LOP3.LUT R15, R14, 0xffff, RZ, 0xc0, !PT ;  /* 0x0000ffff0e0f7812 */ /* 0x000fc800078ec0ff */
[----:B------:R-:W-:-:S13]  /*3570*/  ISETP.GT.U32.AND P0, PT, R15, R22, PT ;  /* 0x000000160f00720c */ /* 0x000fda0003f04070 */
[----:B------:R-:W-:Y:S05]  /*3580*/  @P0 BRA `(.L_x_279) ;  /* 0x0000000000280947 */ /* 0x000fea0003800000 */
[----:B------:R-:W1:Y:S01]  /*3590*/  LDCU.U16 UR4, c[0x0][0x39a] ;  /* 0x00007340ff0477ac */ /* 0x000e620008000400 */
[----:B0-----:R-:W-:-:S05]  /*35a0*/  IMAD.IADD R29, R18, 0x1, R27 ;  /* 0x00000001121d7824 */ /* 0x001fca00078e021b */
[----:B------:R-:W-:-:S04]  /*35b0*/  LOP3.LUT R29, R29, 0xffff, RZ, 0xc0, !PT ;  /* 0x0000ffff1d1d7812 */ /* 0x000fc800078ec0ff */
[----:B-1----:R-:W-:-:S13]  /*35c0*/  ISETP.GE.U32.OR P0, PT, R29, UR4, P1 ;  /* 0x000000041d007c0c */ /* 0x002fda0008f06470 */
[----:B------:R-:W0:Y:S01]  /*35d0*/  @!P0 LDC.64 R14, c[0x0][0x388] ;  /* 0x0000e200ff0e8b82 */ /* 0x000e220000000a00 */
[----:B------:R-:W-:-:S04]  /*35e0*/  @!P0 IMAD.IADD R28, R10, 0x1, R29 ;  /* 0x000000010a1c8824 */ /* 0x000fc800078e021d */
[----:B------:R-:W-:-:S05]  /*35f0*/  @!P0 IMAD R29, R28, R0, R25 ;  /* 0x000000001c1d8224 */ /* 0x000fca00078e0219 */
[----:B0-----:R-:W-:-:S05]  /*3600*/  @!P0 IADD3 R14, P4, PT, R29, R14, RZ ;  /* 0x0000000e1d0e8210 */ /* 0x001fca0007f9e0ff */
[----:B------:R-:W-:-:S05]  /*3610*/  @!P0 IMAD.X R15, RZ, RZ, R15, P4 ;  /* 0x000000ffff0f8224 */ /* 0x000fca00020e060f */
[----:B------:R1:W-:Y:S03]  /*3620*/  @!P0 STG.E.U8 desc[UR8][R14.64], R13 ;  /* 0x0000000d0e008986 */ /* 0x0003e6000c101108 */
.L_x_279:
[----:B------:R-:W-:Y:S05]  /*3630*/  BSYNC.RECONVERGENT B2 ;  /* 0x0000000000027941 */ /* 0x000fea0003800200 */
.L_x_278:
[C---:B-1----:R-:W-:Y:S01]  /*3640*/  IMAD R14, R27.reuse, R27, R27 ;  /* 0x0000001b1b0e7224 */ /* 0x042fe200078e021b */
[----:B------:R-:W-:Y:S01]  /*3650*/  BSSY.RECONVERGENT B2, `(.L_x_280) ;  /* 0x0000010000027945 */ /* 0x000fe20003800200 */
[----:B0-----:R-:W-:-:S05]  /*3660*/  VIADD R29, R27, 0x1 ;  /* 0x000000011b1d7836 */ /* 0x001fca0000000000 */
        /* <DEDUP_REMOVED lines=11> */
[----:B0-----:R-:W-:-:S04]  /*3720*/  @!P0 IADD3 R14, P4, PT, R29, R14, RZ ;  /* 0x0000000e1d0e8210 */ /* 0x001fc80007f9e0ff */
[----:B------:R-:W-:-:S05]  /*3730*/  @!P0 IADD3.X R15, PT, PT, RZ, R15, RZ, P4, !PT ;  /* 0x0000000fff0f8210 */ /* 0x000fca00027fe4ff */
[----:B------:R0:W-:Y:S04]  /*3740*/  @!P0 STG.E.U8 desc[UR8][R14.64], R13 ;  /* 0x0000000d0e008986 */ /* 0x0001e8000c101108 */
.L_x_281:
[----:B------:R-:W-:Y:S05]  /*3750*/  BSYNC.RECONVERGENT B2 ;  /* 0x0000000000027941 */ /* 0x000fea0003800200 */
.L_x_280:
        /* <DEDUP_REMOVED lines=16> */
.L_x_283:
[----:B------:R-:W-:Y:S05]  /*3860*/  BSYNC.RECONVERGENT B2 ;  /* 0x0000000000027941 */ /* 0x000fea0003800200 */
.L_x_282:
        /* <DEDUP_REMOVED lines=16> */
.L_x_285:
[----:B------:R-:W-:Y:S05]  /*3970*/  BSYNC.RECONVERGENT B2 ;  /* 0x0000000000027941 */ /* 0x000fea0003800200 */
.L_x_284:
[----:B------:R-:W-:Y:S01]  /*3980*/  ISETP.NE.AND P0, PT, R28, R23, PT ;  /* 0x000000171c00720c */ /* 0x000fe20003f05270 */
[----:B------:R-:W-:-:S12]  /*3990*/  VIADD R27, R27, 0x4 ;  /* 0x000000041b1b7836 */ /* 0x000fd80000000000 */
[----:B------:R-:W-:Y:S05]  /*39a0*/  @P0 BRA `(.L_x_286) ;  /* 0xfffffff800e40947 */ /* 0x000fea000383ffff */
.L_x_277:
[----:B------:R-:W-:Y:S05]  /*39b0*/  BSYNC.RECONVERGENT B1 ;  /* 0x0000000000017941 */ /* 0x000fea0003800200 */
.L_x_276:
[----:B------:R-:W-:Y:S05]  /*39c0*/  @P3 BRA `(.L_x_287) ;  /* 0xfffffff8000c3947 */ /* 0x000fea000383ffff */
[----:B------:R-:W-:Y:S05]  /*39d0*/  BSYNC.RECONVERGENT B0 ;  /* 0x0000000000007941 */ /* 0x000fea0003800200 */
.L_x_273:
[----:B------:R-:W-:Y:S05]  /*39e0*/  @P2 BRA `(.L_x_288) ;  /* 0xffffffec00f42947 */ /* 0x000fea000383ffff */
[----:B------:R-:W-:Y:S05]  /*39f0*/  EXIT ;  /* 0x000000000000794d */ /* 0x000fea0003800000 */
        .weak           $__internal_4_$__cuda_sm3x_div_rn_noftz_f32_slowpath
        .type           $__internal_4_$__cuda_sm3x_div_rn_noftz_f32_slowpath,@function
        .size           $__internal_4_$__cuda_sm3x_div_rn_noftz_f32_slowpath,(.L_x_310 - $__internal_4_$__cuda_sm3x_div_rn_noftz_f32_slowpath)
$__internal_4_$__cuda_sm3x_div_rn_noftz_f32_slowpath:
[----:B------:R-:W-:Y:S01]  /*3a00*/  SHF.R.U32.HI R19, RZ, 0x17, R7 ;  /* 0x00000017ff137819 */ /* 0x000fe20000011607 */
[----:B------:R-:W-:Y:S01]  /*3a10*/  BSSY.RECONVERGENT B1, `(.L_x_289) ;  /* 0x0000064000017945 */ /* 0x000fe20003800200 */
[----:B------:R-:W-:Y:S01]  /*3a20*/  SHF.R.U32.HI R20, RZ, 0x17, R3 ;  /* 0x00000017ff147819 */ /* 0x000fe20000011603 */
[----:B------:R-:W-:Y:S01]  /*3a30*/  IMAD.MOV.U32 R23, RZ, RZ, 0x42c80000 ;  /* 0x42c80000ff177424 */ /* 0x000fe200078e00ff */
        /* <DEDUP_REMOVED lines=8> */
[----:B------:R-:W-:Y:S01]  /*3ac0*/  IMAD.MOV.U32 R0, RZ, RZ, 0x42c80000 ;  /* 0x42c80000ff007424 */ /* 0x000fe200078e00ff */
[----:B------:R-:W-:-:S04]  /*3ad0*/  FSETP.GTU.FTZ.AND P0, PT, |R3|, +INF , PT ;  /* 0x7f8000000300780b */ /* 0x000fc80003f1c200 */
        /* <DEDUP_REMOVED lines=17> */
[----:B------:R-:W-:Y:S02]  /*3bf0*/  @P0 IMAD.MOV.U32 R24, RZ, RZ, RZ ;  /* 0x000000ffff180224 */ /* 0x000fe400078e00ff */
[----:B------:R-:W-:Y:S01]  /*3c00*/  @!P0 FFMA R3, R3, 1.84467440737095516160e+19, RZ ;  /* 0x5f80000003038823 */ /* 0x000fe200000000ff */
[----:B------:R-:W-:Y:S02]  /*3c10*/  @!P0 IMAD.MOV.U32 R24, RZ, RZ, -0x40 ;  /* 0xffffffc0ff188424 */ /* 0x000fe400078e00ff */
[----:B------:R-:W-:Y:S02]  /*3c20*/  @!P1 FFMA R23, R0, 1.84467440737095516160e+19, RZ ;  /* 0x5f80000000179823 */ /* 0x000fe400000000ff */
[----:B------:R-:W-:-:S07]  /*3c30*/  @!P1 VIADD R24, R24, 0x40 ;  /* 0x0000004018189836 */ /* 0x000fce0000000000 */
.L_x_290:
[----:B------:R-:W-:Y:S01]  /*3c40*/  LEA R28, R19, 0xc0800000, 0x17 ;  /* 0xc0800000131c7811 */ /* 0x000fe200078eb8ff */
[----:B------:R-:W-:Y:S01]  /*3c50*/  VIADD R20, R20, 0xffffff81 ;  /* 0xffffff8114147836 */ /* 0x000fe20000000000 */
[----:B------:R-:W-:Y:S03]  /*3c60*/  BSSY.RECONVERGENT B2, `(.L_x_295) ;  /* 0x0000035000027945 */ /* 0x000fe60003800200 */
[----:B------:R-:W-:Y:S02]  /*3c70*/  IMAD.IADD R28, R23, 0x1, -R28 ;  /* 0x00000001171c7824 */ /* 0x000fe400078e0a1c */
[----:B------:R-:W-:Y:S02]  /*3c80*/  IMAD R23, R20, -0x800000, R3 ;  /* 0xff80000014177824 */ /* 0x000fe400078e0203 */
[----:B------:R-:W0:Y:S01]  /*3c90*/  MUFU.RCP R21, R28 ;  /* 0x0000001c00157308 */ /* 0x000e220000001000 */
[----:B------:R-:W-:-:S04]  /*3ca0*/  FADD.FTZ R0, -R28, -RZ ;  /* 0x800000ff1c007221 */ /* 0x000fc80000010100 */
[----:B0-----:R-:W-:-:S04]  /*3cb0*/  FFMA R22, R21, R0, 1 ;  /* 0x3f80000015167423 */ /* 0x001fc80000000000 */
[----:B------:R-:W-:-:S04]  /*3cc0*/  FFMA R3, R21, R22, R21 ;  /* 0x0000001615037223 */ /* 0x000fc80000000015 */
        /* <DEDUP_REMOVED lines=8> */
[----:B------:R-:W-:-:S05]  /*3d50*/  LOP3.LUT R20, R19, 0xff, RZ, 0xc0, !PT ;  /* 0x000000ff13147812 */ /* 0x000fca00078ec0ff */
[----:B------:R-:W-:-:S04]  /*3d60*/  IMAD.IADD R19, R20, 0x1, R21 ;  /* 0x0000000114137824 */ /* 0x000fc800078e0215 */
        /* <DEDUP_REMOVED lines=13> */
[C---:B------:R-:W-:Y:S01]  /*3e40*/  VIADD R3, R19.reuse, 0x20 ;  /* 0x0000002013037836 */ /* 0x040fe20000000000 */
[C---:B------:R-:W-:Y:S02]  /*3e50*/  ISETP.NE.AND P3, PT, R19.reuse, RZ, PT ;  /* 0x000000ff1300720c */ /* 0x040fe40003f65270 */
[----:B------:R-:W-:Y:S02]  /*3e60*/  LOP3.LUT R20, R20, 0x7fffff, RZ, 0xc0, !PT ;  /* 0x007fffff14147812 */ /* 0x000fe400078ec0ff */
[----:B------:R-:W-:Y:S01]  /*3e70*/  ISETP.NE.AND P1, PT, R19, RZ, PT ;  /* 0x000000ff1300720c */ /* 0x000fe20003f25270 */
        /* <DEDUP_REMOVED lines=11> */
[----:B------:R-:W-:-:S05]  /*3f30*/  LOP3.LUT R20, R3, R20, RZ, 0xc0, !PT ;  /* 0x0000001403147212 */ /* 0x000fca00078ec0ff */
[----:B------:R-:W-:-:S05]  /*3f40*/  IMAD.IADD R19, R19, 0x1, R20 ;  /* 0x0000000113137824 */ /* 0x000fca00078e0214 */
[----:B------:R-:W-:Y:S01]  /*3f50*/  LOP3.LUT R0, R19, R0, RZ, 0xfc, !PT ;  /* 0x0000000013007212 */ /* 0x000fe200078efcff */
[----:B------:R-:W-:Y:S06]  /*3f60*/  BRA `(.L_x_298) ;  /* 0x0000000000107947 */ /* 0x000fec0003800000 */
.L_x_297:
[----:B------:R-:W-:-:S04]  /*3f70*/  LOP3.LUT R0, R0, 0x80000000, RZ, 0xc0, !PT ;  /* 0x8000000000007812 */ /* 0x000fc800078ec0ff */
[----:B------:R-:W-:Y:S01]  /*3f80*/  LOP3.LUT R0, R0, 0x7f800000, RZ, 0xfc, !PT ;  /* 0x7f80000000007812 */ /* 0x000fe200078efcff */
[----:B------:R-:W-:Y:S06]  /*3f90*/  BRA `(.L_x_298) ;  /* 0x0000000000047947 */ /* 0x000fec0003800000 */
.L_x_296:
[----:B------:R-:W-:-:S07]  /*3fa0*/  IMAD R0, R21, 0x800000, R0 ;  /* 0x0080000015007824 */ /* 0x000fce00078e0200 */
.L_x_298:
[----:B------:R-:W-:Y:S05]  /*3fb0*/  BSYNC.RECONVERGENT B2 ;  /* 0x0000000000027941 */ /* 0x000fea0003800200 */
.L_x_295:
[----:B------:R-:W-:Y:S05]  /*3fc0*/  BRA `(.L_x_299) ;  /* 0x0000000000207947 */ /* 0x000fea0003800000 */
.L_x_294:
[----:B------:R-:W-:-:S04]  /*3fd0*/  LOP3.LUT R3, R23, 0x80000000, R3, 0x48, !PT ;  /* 0x8000000017037812 */ /* 0x000fc800078e4803 */
[----:B------:R-:W-:Y:S01]  /*3fe0*/  LOP3.LUT R0, R3, 0x7f800000, RZ, 0xfc, !PT ;  /* 0x7f80000003007812 */ /* 0x000fe200078efcff */
[----:B------:R-:W-:Y:S06]  /*3ff0*/  BRA `(.L_x_299) ;  /* 0x0000000000147947 */ /* 0x000fec0003800000 */
.L_x_293:
[----:B------:R-:W-:Y:S01]  /*4000*/  LOP3.LUT R0, R23, 0x80000000, R3, 0x48, !PT ;  /* 0x8000000017007812 */ /* 0x000fe200078e4803 */
[----:B------:R-:W-:Y:S06]  /*4010*/  BRA `(.L_x_299) ;  /* 0x00000000000c7947 */ /* 0x000fec0003800000 */
.L_x_292:
[----:B------:R-:W0:Y:S01]  /*4020*/  MUFU.RSQ R0, -QNAN ;  /* 0xffc0000000007908 */ /* 0x000e220000001400 */
[----:B------:R-:W-:Y:S05]  /*4030*/  BRA `(.L_x_299) ;  /* 0x0000000000047947 */ /* 0x000fea0003800000 */
.L_x_291:
[----:B------:R-:W-:-:S07]  /*4040*/  FADD.FTZ R0, R3, R0 ;  /* 0x0000000003007221 */ /* 0x000fce0000010000 */
.L_x_299:
[----:B------:R-:W-:Y:S05]  /*4050*/  BSYNC.RECONVERGENT B1 ;  /* 0x0000000000017941 */ /* 0x000fea0003800200 */
.L_x_289:
[----:B------:R-:W-:Y:S02]  /*4060*/  IMAD.MOV.U32 R20, RZ, RZ, R14 ;  /* 0x000000ffff147224 */ /* 0x000fe400078e000e */
[----:B------:R-:W-:-:S04]  /*4070*/  IMAD.MOV.U32 R21, RZ, RZ, 0x0 ;  /* 0x00000000ff157424 */ /* 0x000fc800078e00ff */
[----:B0-----:R-:W-:Y:S05]  /*4080*/  RET.REL.NODEC R20 `(_Z13kern_drawLineiPhP7ushort2tthS_hPt) ;  /* 0xffffffbc14dc7950 */ /* 0x001fea0003c3ffff */
.L_x_300:
        /* <DEDUP_REMOVED lines=15> */
.L_x_310:


//--------------------- .text._Z28kern_filterValidLineSegmentsiP7ushort2ttt --------------------------
	.section	.text._Z28kern_filterValidLineSegmentsiP7ushort2ttt,"ax",@progbits
	.align	128
        .global         _Z28kern_filterValidLineSegmentsiP7ushort2ttt
        .type           _Z28kern_filterValidLineSegmentsiP7ushort2ttt,@function
        .size           _Z28kern_filterValidLineSegmentsiP7ushort2ttt,(.L_x_311 - _Z28kern_filterValidLineSegmentsiP7ushort2ttt)
        .other          _Z28kern_filterValidLineSegmentsiP7ushort2ttt,@"STO_CUDA_ENTRY STV_DEFAULT"
_Z28kern_filterValidLineSegmentsiP7ushort2ttt:
.text._Z28kern_filterValidLineSegmentsiP7ushort2ttt:
        /* <DEDUP_REMOVED lines=12> */
[----:B-1----:R-:W2:Y:S01]  /*00c0*/  LDG.E R0, desc[UR8][R4.64] ;  /* 0x0000000804007981 */ /* 0x002ea2000c1e1900 */
[----:B------:R-:W-:Y:S01]  /*00d0*/  MOV R13, 0x110 ;  /* 0x00000110000d7802 */ /* 0x000fe20000000f00 */
[----:B------:R-:W0:Y:S02]  /*00e0*/  LDCU.U16 UR4, c[0x0][0x392] ;  /* 0x00007240ff0477ac */ /* 0x000e240008000400 */
[----:B0-2---:R-:W-:-:S07]  /*00f0*/  LOP3.LUT R12, R0, 0xffff, RZ, 0xc0, !PT ;  /* 0x0000ffff000c7812 */ /* 0x005fce00078ec0ff */
[----:B------:R-:W-:Y:S05]  /*0100*/  CALL.REL.NOINC `($__internal_5_$__cuda_sm20_rem_u16) ;  /* 0x0000000400787944 */ /* 0x000fea0003c00000 */
[----:B------:R-:W0:Y:S01]  /*0110*/  LDCU UR4, c[0x0][0x394] ;  /* 0x00007280ff0477ac */ /* 0x000e220008000800 */
[----:B------:R-:W-:Y:S02]  /*0120*/  PRMT R12, R0, 0x7732, RZ ;  /* 0x00007732000c7816 */ /* 0x000fe400000000ff */
[----:B------:R-:W-:Y:S02]  /*0130*/  PRMT R2, R6, 0x7610, R2 ;  /* 0x0000761006027816 */ /* 0x000fe40000000002 */
[----:B------:R-:W-:Y:S01]  /*0140*/  MOV R13, 0x170 ;  /* 0x00000170000d7802 */ /* 0x000fe20000000f00 */
[----:B0-----:R-:W-:-:S12]  /*0150*/  ULOP3.LUT UR4, UR4, 0xffff, URZ, 0xc0, !UPT ;  /* 0x0000ffff04047892 */ /* 0x001fd8000f8ec0ff */
[----:B------:R-:W-:Y:S05]  /*0160*/  CALL.REL.NOINC `($__internal_5_$__cuda_sm20_rem_u16) ;  /* 0x0000000400607944 */ /* 0x000fea0003c00000 */
[----:B------:R-:W2:Y:S01]  /*0170*/  LDG.E R8, desc[UR8][R4.64+0x4] ;  /* 0x0000040804087981 */ /* 0x000ea2000c1e1900 */
[--C-:B------:R-:W-:Y:S01]  /*0180*/  PRMT R9, R2, 0x5410, R6.reuse ;  /* 0x0000541002097816 */ /* 0x100fe20000000006 */
[----:B------:R-:W-:Y:S01]  /*0190*/  IMAD.MOV.U32 R0, RZ, RZ, R6 ;  /* 0x000000ffff007224 */ /* 0x000fe200078e0006 */
[----:B------:R-:W-:Y:S01]  /*01a0*/  IADD3 R3, P0, PT, R4, 0x4, RZ ;  /* 0x0000000404037810 */ /* 0x000fe20007f1e0ff */
[----:B------:R-:W0:Y:S01]  /*01b0*/  LDCU.U16 UR4, c[0x0][0x392] ;  /* 0x00007240ff0477ac */ /* 0x000e220008000400 */
[----:B------:R-:W-:Y:S01]  /*01c0*/  MOV R13, 0x210 ;  /* 0x00000210000d7802 */ /* 0x000fe20000000f00 */
[----:B------:R1:W-:Y:S02]  /*01d0*/  STG.E desc[UR8][R4.64], R9 ;  /* 0x0000000904007986 */ /* 0x0003e4000c101908 */
[----:B------:R-:W-:Y:S01]  /*01e0*/  IMAD.X R7, RZ, RZ, R5, P0 ;  /* 0x000000ffff077224 */ /* 0x000fe200000e0605 */
[----:B012---:R-:W-:-:S07]  /*01f0*/  LOP3.LUT R12, R8, 0xffff, RZ, 0xc0, !PT ;  /* 0x0000ffff080c7812 */ /* 0x007fce00078ec0ff */
[----:B------:R-:W-:Y:S05]  /*0200*/  CALL.REL.NOINC `($__internal_5_$__cuda_sm20_rem_u16) ;  /* 0x0000000400387944 */ /* 0x000fea0003c00000 */
[----:B------:R-:W0:Y:S01]  /*0210*/  LDCU UR4, c[0x0][0x394] ;  /* 0x00007280ff0477ac */ /* 0x000e220008000800 */
[----:B------:R-:W-:Y:S02]  /*0220*/  PRMT R12, R8, 0x7732, RZ ;  /* 0x00007732080c7816 */ /* 0x000fe400000000ff */
[----:B------:R-:W-:Y:S02]  /*0230*/  PRMT R8, R6, 0x7610, R8 ;  /* 0x0000761006087816 */ /* 0x000fe40000000008 */
[----:B------:R-:W-:Y:S01]  /*0240*/  MOV R13, 0x270 ;  /* 0x00000270000d7802 */ /* 0x000fe20000000f00 */
[----:B0-----:R-:W-:-:S12]  /*0250*/  ULOP3.LUT UR4, UR4, 0xffff, URZ, 0xc0, !UPT ;  /* 0x0000ffff04047892 */ /* 0x001fd8000f8ec0ff */
[----:B------:R-:W-:Y:S05]  /*0260*/  CALL.REL.NOINC `($__internal_5_$__cuda_sm20_rem_u16) ;  /* 0x0000000400207944 */ /* 0x000fea0003c00000 */
[----:B------:R-:W0:Y:S01]  /*0270*/  LDCU UR4, c[0x0][0x390] ;  /* 0x00007200ff0477ac */ /* 0x000e220008000800 */
[----:B------:R-:W-:Y:S02]  /*0280*/  VIMNMX.U16x2 R9, PT, PT, R2, R8, PT ;  /* 0x0000000802097248 */ /* 0x000fe40003fe0200 */
[----:B------:R-:W-:Y:S02]  /*0290*/  VIMNMX.U16x2 R11, PT, PT, R0, R6, PT ;  /* 0x00000006000b7248 */ /* 0x000fe40003fe0200 */
[----:B------:R-:W-:Y:S02]  /*02a0*/  VIMNMX.U16x2 R12, PT, PT, R2, R8, !PT ;  /* 0x00000008020c7248 */ /* 0x000fe40007fe0200 */
[----:B------:R-:W-:Y:S02]  /*02b0*/  VIMNMX.U16x2 R14, PT, PT, R0, R6, !PT ;  /* 0x00000006000e7248 */ /* 0x000fe40007fe0200 */
[----:B------:R-:W-:Y:S02]  /*02c0*/  LOP3.LUT R10, R9, 0xffff, RZ, 0xc0, !PT ;  /* 0x0000ffff090a7812 */ /* 0x000fe400078ec0ff */
[----:B------:R-:W-:-:S02]  /*02d0*/  LOP3.LUT R13, R11, 0xffff, RZ, 0xc0, !PT ;  /* 0x0000ffff0b0d7812 */ /* 0x000fc400078ec0ff */
[----:B------:R-:W-:Y:S02]  /*02e0*/  PRMT R9, R12, 0x7610, R9 ;  /* 0x000076100c097816 */ /* 0x000fe40000000009 */
[----:B------:R-:W-:Y:S01]  /*02f0*/  PRMT R11, R14, 0x7610, R11 ;  /* 0x000076100e0b7816 */ /* 0x000fe2000000000b */
[----:B------:R-:W-:Y:S01]  /*0300*/  IMAD.IADD R13, R10, 0x1, R13 ;  /* 0x000000010a0d7824 */ /* 0x000fe200078e020d */
[----:B------:R-:W-:Y:S01]  /*0310*/  LOP3.LUT R9, R9, 0xffff, RZ, 0xc0, !PT ;  /* 0x0000ffff09097812 */ /* 0x000fe200078ec0ff */
[----:B0-----:R-:W-:Y:S01]  /*0320*/  ULOP3.LUT UR4, UR4, 0xffff, URZ, 0xc0, !UPT ;  /* 0x0000ffff04047892 */ /* 0x001fe2000f8ec0ff */
[----:B------:R-:W-:-:S04]  /*0330*/  LOP3.LUT R10, R11, 0xffff, RZ, 0xc0, !PT ;  /* 0x0000ffff0b0a7812 */ /* 0x000fc800078ec0ff */
[----:B------:R-:W-:-:S04]  /*0340*/  IADD3 R9, PT, PT, -R13, R9, R10 ;  /* 0x000000090d097210 */ /* 0x000fc80007ffe10a */
[----:B------:R-:W-:-:S04]  /*0350*/  LOP3.LUT R9, R9, 0xffff, RZ, 0xc0, !PT ;  /* 0x0000ffff09097812 */ /* 0x000fc800078ec0ff */
[----:B------:R-:W-:Y:S02]  /*0360*/  ISETP.GE.U32.AND P0, PT, R9, UR4, PT ;  /* 0x0000000409007c0c */ /* 0x000fe4000bf06070 */
[----:B------:R-:W-:-:S05]  /*0370*/  PRMT R9, R8, 0x5410, R6 ;  /* 0x0000541008097816 */ /* 0x000fca0000000006 */
[----:B------:R0:W-:Y:S06]  /*0380*/  STG.E desc[UR8][R4.64+0x4], R9 ;  /* 0x0000040904007986 */ /* 0x0001ec000c101908 */
[----:B------:R-:W-:Y:S05]  /*0390*/  @P0 EXIT ;  /* 0x000000000000094d */ /* 0x000fea0003800000 */
[----:B------:R-:W1:Y:S01]  /*03a0*/  LDCU UR6, c[0x0][0x394] ;  /* 0x00007280ff0677ac */ /* 0x000e620008000800 */
[----:B0-----:R-:W-:Y:S02]  /*03b0*/  IADD3 R9, P0, PT, R4, 0x6, RZ ;  /* 0x0000000604097810 */ /* 0x001fe40007f1e0ff */
[----:B------:R-:W-:Y:S01]  /*03c0*/  PRMT R10, R6, 0x7610, R10 ;  /* 0x00007610060a7816 */ /* 0x000fe2000000000a */
[----:B------:R-:W0:Y:S02]  /*03d0*/  LDCU.U16 UR5, c[0x0][0x392] ;  /* 0x00007240ff0577ac */ /* 0x000e240008000400 */
[----:B------:R-:W-:Y:S01]  /*03e0*/  IMAD.X R6, RZ, RZ, R5, P0 ;  /* 0x000000ffff067224 */ /* 0x000fe200000e0605 */
[----:B-1----:R-:W-:Y:S02]  /*03f0*/  ULOP3.LUT UR6, UR6, 0xffff, URZ, 0xc0, !UPT ;  /* 0x0000ffff06067892 */ /* 0x002fe4000f8ec0ff */
[----:B0-----:R-:W-:Y:S02]  /*0400*/  UIADD3 UR5, UPT, UPT, UR5, -0x1, URZ ;  /* 0xffffffff05057890 */ /* 0x001fe4000fffe0ff */
[----:B------:R-:W-:-:S12]  /*0410*/  UIADD3 UR6, UPT, UPT, UR6, -0x1, URZ ;  /* 0xffffffff06067890 */ /* 0x000fd8000fffe0ff */
.L_x_303:
[----:B------:R-:W-:Y:S01]  /*0420*/  PRMT R2, R2, 0x9910, RZ ;  /* 0x0000991002027816 */ /* 0x000fe200000000ff */
[----:B------:R-:W-:Y:S01]  /*0430*/  BSSY.RECONVERGENT B0, `(.L_x_301) ;  /* 0x0000011000007945 */ /* 0x000fe20003800200 */
[----:B------:R-:W-:Y:S02]  /*0440*/  IMAD.MOV.U32 R12, RZ, RZ, R4 ;  /* 0x000000ffff0c7224 */ /* 0x000fe400078e0004 */
[----:B------:R-:W-:Y:S01]  /*0450*/  ISETP.NE.AND P0, PT, R2, RZ, PT ;  /* 0x000000ff0200720c */ /* 0x000fe20003f05270 */
[----:B------:R-:W-:Y:S02]  /*0460*/  IMAD.MOV.U32 R2, RZ, RZ, 0xffff ;  /* 0x0000ffffff027424 */ /* 0x000fe400078e00ff */
[----:B------:R-:W-:-:S10]  /*0470*/  IMAD.MOV.U32 R11, RZ, RZ, R5 ;  /* 0x000000ffff0b7224 */ /* 0x000fd400078e0005 */
[----:B------:R-:W-:Y:S05]  /*0480*/  @P0 BRA `(.L_x_302) ;  /* 0x00000000002c0947 */ /* 0x000fea0003800000 */
[----:B------:R-:W-:Y:S01]  /*0490*/  LOP3.LUT R8, R8, 0xffff, RZ, 0xc0, !PT ;  /* 0x0000ffff08087812 */ /* 0x000fe200078ec0ff */
[----:B------:R-:W-:Y:S02]  /*04a0*/  IMAD.MOV.U32 R2, RZ, RZ, 0x1 ;  /* 0x00000001ff027424 */ /* 0x000fe400078e00ff */
[----:B------:R-:W-:Y:S01]  /*04b0*/  IMAD.MOV.U32 R12, RZ, RZ, R3 ;  /* 0x000000ffff0c7224 */ /* 0x000fe200078e0003 */
[----:B------:R-:W-:Y:S01]  /*04c0*/  ISETP.LT.AND P0, PT, R8, UR5, PT ;  /* 0x0000000508007c0c */ /* 0x000fe2000bf01270 */
[----:B------:R-:W-:-:S12]  /*04d0*/  IMAD.MOV.U32 R11, RZ, RZ, R7 ;  /* 0x000000ffff0b7224 */ /* 0x000fd800078e0007 */
[----:B------:R-:W-:Y:S05]  /*04e0*/  @P0 BRA `(.L_x_302) ;  /* 0x0000000000140947 */ /* 0x000fea0003800000 */
[----:B------:R-:W-:-:S04]  /*04f0*/  LOP3.LUT R10, R10, 0xffff, RZ, 0xc0, !PT ;  /* 0x0000ffff0a0a7812 */ /* 0x000fc800078ec0ff */
[----:B------:R-:W-:-:S13]  /*0500*/  ISETP.LT.AND P0, PT, R10, UR6, PT ;  /* 0x000000060a007c0c */ /* 0x000fda000bf01270 */
[----:B------:R-:W-:Y:S05]  /*0510*/  @!P0 EXIT ;  /* 0x000000000000894d */ /* 0x000fea0003800000 */
[----:B------:R-:W-:Y:S02]  /*0520*/  IMAD.MOV.U32 R12, RZ, RZ, R9 ;  /* 0x000000ffff0c7224 */ /* 0x000fe400078e0009 */
[----:B------:R-:W-:-:S07]  /*0530*/  IMAD.MOV.U32 R11, RZ, RZ, R6 ;  /* 0x000000ffff0b7224 */ /* 0x000fce00078e0006 */
.L_x_302:
[----:B------:R-:W-:Y:S05]  /*0540*/  BSYNC.RECONVERGENT B0 ;  /* 0x0000000000007941 */ /* 0x000fea0003800200 */
.L_x_301:
[----:B------:R-:W-:-:S05]  /*0550*/  IMAD.MOV.U32 R10, RZ, RZ, R12 ;  /* 0x000000ffff0a7224 */ /* 0x000fca00078e000c */
[----:B------:R-:W2:Y:S02]  /*0560*/  LDG.E.U16 R13, desc[UR8][R10.64] ;  /* 0x000000080a0d7981 */ /* 0x000ea4000c1e1500 */
[----:B--2---:R-:W-:-:S05]  /*0570*/  IMAD.IADD R13, R13, 0x1, R2 ;  /* 0x000000010d0d7824 */ /* 0x004fca00078e0202 */
[----:B------:R0:W-:Y:S04]  /*0580*/  STG.E.U16 desc[UR8][R10.64], R13 ;  /* 0x0000000d0a007986 */ /* 0x0001e8000c101508 */
[----:B------:R-:W2:Y:S04]  /*0590*/  LDG.E R8, desc[UR8][R4.64+0x4] ;  /* 0x0000040804087981 */ /* 0x000ea8000c1e1900 */
[----:B------:R-:W3:Y:S01]  /*05a0*/  LDG.E.U16 R2, desc[UR8][R4.64] ;  /* 0x0000000804027981 */ /* 0x000ee2000c1e1500 */
[C---:B--2---:R-:W-:Y:S02]  /*05b0*/  PRMT R12, R8.reuse, 0x7632, R12 ;  /* 0x00007632080c7816 */ /* 0x044fe4000000000c */
[----:B0-----:R-:W-:-:S02]  /*05c0*/  PRMT R11, R8, 0x7632, R11 ;  /* 0x00007632080b7816 */ /* 0x001fc4000000000b */
[----:B---3--:R-:W-:Y:S02]  /*05d0*/  VIMNMX.U16x2 R14, PT, PT, R2, R8, PT ;  /* 0x00000008020e7248 */ /* 0x008fe40003fe0200 */
[----:B------:R-:W-:Y:S02]  /*05e0*/  VIMNMX.U16x2 R16, PT, PT, R0, R12, PT ;  /* 0x0000000c00107248 */ /* 0x000fe40003fe0200 */
[----:B------:R-:W-:Y:S02]  /*05f0*/  PRMT R12, R14, 0x7610, R12 ;  /* 0x000076100e0c7816 */ /* 0x000fe4000000000c */
[----:B------:R-:W-:Y:S02]  /*0600*/  PRMT R14, R16, 0x7610, R14 ;  /* 0x00007610100e7816 */ /* 0x000fe4000000000e */
[----:B------:R-:W-:Y:S02]  /*0610*/  VIMNMX.U16x2 R15, PT, PT, R2, R8, !PT ;  /* 0x00000008020f7248 */ /* 0x000fe40007fe0200 */
[----:B------:R-:W-:-:S02]  /*0620*/  LOP3.LUT R12, R12, 0xffff, RZ, 0xc0, !PT ;  /* 0x0000ffff0c0c7812 */ /* 0x000fc400078ec0ff */
[----:B------:R-:W-:Y:S02]  /*0630*/  LOP3.LUT R13, R14, 0xffff, RZ, 0xc0, !PT ;  /* 0x0000ffff0e0d7812 */ /* 0x000fe400078ec0ff */
[----:B------:R-:W-:Y:S02]  /*0640*/  VIMNMX.U16x2 R11, PT, PT, R0, R11, !PT ;  /* 0x0000000b000b7248 */ /* 0x000fe40007fe0200 */
[----:B------:R-:W-:Y:S01]  /*0650*/  PRMT R10, R15, 0x7610, R10 ;  /* 0x000076100f0a7816 */ /* 0x000fe2000000000a */
[----:B------:R-:W-:Y:S01]  /*0660*/  IMAD.IADD R12, R12, 0x1, R13 ;  /* 0x000000010c0c7824 */ /* 0x000fe200078e020d */
[----:B------:R-:W-:Y:S02]  /*0670*/  LOP3.LUT R11, R11, 0xffff, RZ, 0xc0, !PT ;  /* 0x0000ffff0b0b7812 */ /* 0x000fe400078ec0ff */
[----:B------:R-:W-:-:S04]  /*0680*/  LOP3.LUT R10, R10, 0xffff, RZ, 0xc0, !PT ;  /* 0x0000ffff0a0a7812 */ /* 0x000fc800078ec0ff */
[----:B------:R-:W-:-:S04]  /*0690*/  IADD3 R10, PT, PT, -R12, R10, R11 ;  /* 0x0000000a0c0a7210 */ /* 0x000fc80007ffe10b */
[----:B------:R-:W-:-:S04]  /*06a0*/  LOP3.LUT R10, R10, 0xffff, RZ, 0xc0, !PT ;  /* 0x0000ffff0a0a7812 */ /* 0x000fc800078ec0ff */
[----:B------:R-:W-:Y:S02]  /*06b0*/  ISETP.GE.U32.AND P0, PT, R10, UR4, PT ;  /* 0x000000040a007c0c */ /* 0x000fe4000bf06070 */
[----:B------:R-:W-:-:S11]  /*06c0*/  PRMT R10, R8, 0x7632, R10 ;  /* 0x00007632080a7816 */ /* 0x000fd6000000000a */
[----:B------:R-:W-:Y:S05]  /*06d0*/  @!P0 BRA `(.L_x_303) ;  /* 0xfffffffc00508947 */ /* 0x000fea000383ffff */
[----:B------:R-:W-:Y:S05]  /*06e0*/  EXIT ;  /* 0x000000000000794d */ /* 0x000fea0003800000 */
        .weak           $__internal_5_$__cuda_sm20_rem_u16
        .type           $__internal_5_$__cuda_sm20_rem_u16,@function
        .size           $__internal_5_$__cuda_sm20_rem_u16,(.L_x_311 - $__internal_5_$__cuda_sm20_rem_u16)
$__internal_5_$__cuda_sm20_rem_u16:
[----:B------:R-:W0:Y:S01]  /*06f0*/  I2F.U16 R6, UR4 ;  /* 0x0000000400067d06 */ /* 0x000e220008101000 */
[----:B------:R-:W-:Y:S01]  /*0700*/  IMAD.MOV.U32 R9, RZ, RZ, 0x4b800000 ;  /* 0x4b800000ff097424 */ /* 0x000fe200078e00ff */
[C---:B0-----:R-:W-:Y:S02]  /*0710*/  FSETP.GEU.AND P1, PT, |R6|.reuse, 1.175494350822287508e-38, PT ;  /* 0x008000000600780b */ /* 0x041fe40003f2e200 */
[----:B------:R-:W-:Y:S02]  /*0720*/  FSETP.GT.AND P0, PT, |R6|, 8.50705917302346158658e+37, PT ;  /* 0x7e8000000600780b */ /* 0x000fe40003f04200 */
[----:B------:R-:W-:-:S04]  /*0730*/  FSEL R9, R9, 1, !P1 ;  /* 0x3f80000009097808 */ /* 0x000fc80004800000 */
[----:B------:R-:W-:Y:S02]  /*0740*/  FSEL R9, R9, 0.25, !P0 ;  /* 0x3e80000009097808 */ /* 0x000fe40004000000 */
[----:B------:R-:W-:-:S03]  /*0750*/  ISETP.NE.U32.AND P0, PT, RZ, UR4, PT ;  /* 0x00000004ff007c0c */ /* 0x000fc6000bf05070 */
[----:B------:R-:W-:Y:S02]  /*0760*/  FMUL R10, R6, R9 ;  /* 0x00000009060a7220 */ /* 0x000fe40000400000 */
[----:B------:R-:W-:Y:S08]  /*0770*/  I2F.U16.RZ R6, R12 ;  /* 0x0000000c00067306 */ /* 0x000ff0000010d000 */
[----:B------:R-:W0:Y:S02]  /*0780*/  MUFU.RCP R10, R10 ;  /* 0x0000000a000a7308 */ /* 0x000e240000001000 */
[----:B0-----:R-:W-:Y:S01]  /*0790*/  FMUL R9, R9, R10 ;  /* 0x0000000a09097220 */ /* 0x001fe20000400000 */
[----:B------:R-:W-:-:S03]  /*07a0*/  IMAD.MOV.U32 R10, RZ, RZ, R13 ;  /* 0x000000ffff0a7224 */ /* 0x000fc600078e000d */
[----:B------:R-:W-:-:S04]  /*07b0*/  VIADD R9, R9, 0x2 ;  /* 0x0000000209097836 */ /* 0x000fc80000000000 */
[----:B------:R-:W-:-:S06]  /*07c0*/  FMUL.RZ R9, R6, R9 ;  /* 0x0000000906097220 */ /* 0x000fcc000040c000 */
[----:B------:R-:W0:Y:S02]  /*07d0*/  F2I.U32.TRUNC.NTZ R9, R9 ;  /* 0x0000000900097305 */ /* 0x000e24000020f000 */
[----:B0-----:R-:W-:-:S05]  /*07e0*/  LOP3.LUT R6, R9, 0xffff, RZ, 0xc0, !PT ;  /* 0x0000ffff09067812 */ /* 0x001fca00078ec0ff */
[----:B------:R-:W-:-:S04]  /*07f0*/  IMAD.MOV R11, RZ, RZ, -R6 ;  /* 0x000000ffff0b7224 */ /* 0x000fc800078e0a06 */
[----:B------:R-:W-:Y:S02]  /*0800*/  IMAD R6, R11, UR4, R12 ;  /* 0x000000040b067c24 */ /* 0x000fe4000f8e020c */
[----:B------:R-:W-:Y:S02]  /*0810*/  IMAD.MOV.U32 R11, RZ, RZ, 0x0 ;  /* 0x00000000ff0b7424 */ /* 0x000fe400078e00ff */
[----:B------:R-:W-:Y:S02]  /*0820*/  @!P0 IMAD.MOV.U32 R6, RZ, RZ, -0x1 ;  /* 0xffffffffff068424 */ /* 0x000fe400078e00ff */
[----:B------:R-:W-:Y:S05]  /*0830*/  RET.REL.NODEC R10 `(_Z28kern_filterValidLineSegmentsiP7ushort2ttt) ;  /* 0xfffffff40af07950 */ /* 0x000fea0003c3ffff */
.L_x_304:
        /* <DEDUP_REMOVED lines=12> */
.L_x_311:


//--------------------- .text._Z13kern_mapRangeiPhhh --------------------------
	.section	.text._Z13kern_mapRangeiPhhh,"ax",@progbits
	.align	128
        .global         _Z13kern_mapRangeiPhhh
        .type           _Z13kern_mapRangeiPhhh,@function
        .size           _Z13kern_mapRangeiPhhh,(.L_x_312 - _Z13kern_mapRangeiPhhh)
        .other          _Z13kern_mapRangeiPhhh,@"STO_CUDA_ENTRY STV_DEFAULT"
_Z13kern_mapRangeiPhhh:
.text._Z13kern_mapRangeiPhhh:
        /* <DEDUP_REMOVED lines=8> */
[----:B------:R-:W0:Y:S01]  /*0080*/  LDCU.64 UR6, c[0x0][0x388] ;  /* 0x00007100ff0677ac */ /* 0x000e220008000a00 */
[----:B------:R-:W1:Y:S01]  /*0090*/  LDCU.64 UR4, c[0x0][0x358] ;  /* 0x00006b00ff0477ac */ /* 0x000e620008000a00 */
[----:B0-----:R-:W-:Y:S01]  /*00a0*/  IADD3 R2, P0, PT, R2, UR6, RZ ;  /* 0x0000000602027c10 */ /* 0x001fe2000ff1e0ff */
[----:B------:R-:W0:Y:S01]  /*00b0*/  LDC.U8 R4, c[0x0][0x391] ;  /* 0x0000e440ff047b82 */ /* 0x000e220000000000 */
[----:B------:R-:W0:Y:S03]  /*00c0*/  LDCU.U8 UR6, c[0x0][0x390] ;  /* 0x00007200ff0677ac */ /* 0x000e260008000000 */
[----:B------:R-:W-:-:S05]  /*00d0*/  IMAD.X R3, RZ, RZ, UR7, P0 ;  /* 0x00000007ff037e24 */ /* 0x000fca00080e06ff */
[----:B-1----:R1:W5:Y:S01]  /*00e0*/  LDG.E.U8 R0, desc[UR4][R2.64] ;  /* 0x0000000402007981 */ /* 0x002362000c1e1100 */
[----:B------:R-:W-:Y:S01]  /*00f0*/  MOV R8, 0x130 ;  /* 0x0000013000087802 */ /* 0x000fe20000000f00 */
[----:B0-----:R-:W-:-:S05]  /*0100*/  VIADD R4, R4, -UR6 ;  /* 0x8000000604047c36 */ /* 0x001fca0008000000 */
[----:B-1----:R-:W-:-:S07]  /*0110*/  PRMT R4, R4, 0x9910, RZ ;  /* 0x0000991004047816 */ /* 0x002fce00000000ff */
[----:B-----5:R-:W-:Y:S05]  /*0120*/  CALL.REL.NOINC `($__internal_6_$__cuda_sm20_rem_s16) ;  /* 0x00000000000c7944 */ /* 0x020fea0003c00000 */
[----:B------:R-:W-:-:S05]  /*0130*/  VIADD R5, R0, UR6 ;  /* 0x0000000600057c36 */ /* 0x000fca0008000000 */
[----:B------:R-:W-:Y:S01]  /*0140*/  STG.E.U8 desc[UR4][R2.64], R5 ;  /* 0x0000000502007986 */ /* 0x000fe2000c101104 */
[----:B------:R-:W-:Y:S05]  /*0150*/  EXIT ;  /* 0x000000000000794d */ /* 0x000fea0003800000 */
        .weak           $__internal_6_$__cuda_sm20_rem_s16
        .type           $__internal_6_$__cuda_sm20_rem_s16,@function
        .size           $__internal_6_$__cuda_sm20_rem_s16,(.L_x_312 - $__internal_6_$__cuda_sm20_rem_s16)
$__internal_6_$__cuda_sm20_rem_s16:
[----:B------:R-:W-:Y:S01]  /*0160*/  IABS R10, R4 ;  /* 0x00000004000a7213 */ /* 0x000fe20000000000 */
[----:B------:R-:W-:Y:S01]  /*0170*/  IMAD.MOV.U32 R6, RZ, RZ, 0x4b800000 ;  /* 0x4b800000ff067424 */ /* 0x000fe200078e00ff */
[----:B------:R-:W-:Y:S02]  /*0180*/  IABS R9, R0 ;  /* 0x0000000000097213 */ /* 0x000fe40000000000 */
[----:B------:R-:W0:Y:S01]  /*0190*/  I2F.U16 R5, R10 ;  /* 0x0000000a00057306 */ /* 0x000e220000101000 */
[----:B------:R-:W-:Y:S02]  /*01a0*/  SHF.R.U32.HI R0, RZ, 0x1f, R0 ;  /* 0x0000001fff007819 */ /* 0x000fe40000011600 */
[C---:B0-----:R-:W-:Y:S02]  /*01b0*/  FSETP.GEU.AND P1, PT, |R5|.reuse, 1.175494350822287508e-38, PT ;  /* 0x008000000500780b */ /* 0x041fe40003f2e200 */
[----:B------:R-:W-:Y:S02]  /*01c0*/  FSETP.GT.AND P0, PT, |R5|, 8.50705917302346158658e+37, PT ;  /* 0x7e8000000500780b */ /* 0x000fe40003f04200 */
[----:B------:R-:W-:-:S04]  /*01d0*/  FSEL R6, R6, 1, !P1 ;  /* 0x3f80000006067808 */ /* 0x000fc80004800000 */
[----:B------:R-:W-:Y:S02]  /*01e0*/  FSEL R6, R6, 0.25, !P0 ;  /* 0x3e80000006067808 */ /* 0x000fe40004000000 */
[----:B------:R-:W-:-:S03]  /*01f0*/  ISETP.NE.AND P0, PT, R4, RZ, PT ;  /* 0x000000ff0400720c */ /* 0x000fc60003f05270 */
[----:B------:R-:W-:Y:S02]  /*0200*/  FMUL R7, R5, R6 ;  /* 0x0000000605077220 */ /* 0x000fe40000400000 */
[----:B------:R-:W-:Y:S08]  /*0210*/  I2F.U16.RZ R5, R9 ;  /* 0x0000000900057306 */ /* 0x000ff0000010d000 */
[----:B------:R-:W0:Y:S02]  /*0220*/  MUFU.RCP R7, R7 ;  /* 0x0000000700077308 */ /* 0x000e240000001000 */
[----:B0-----:R-:W-:Y:S01]  /*0230*/  FMUL R6, R6, R7 ;  /* 0x0000000706067220 */ /* 0x001fe20000400000 */
[----:B------:R-:W-:-:S03]  /*0240*/  IMAD.MOV R7, RZ, RZ, -R0 ;  /* 0x000000ffff077224 */ /* 0x000fc600078e0a00 */
[----:B------:R-:W-:-:S04]  /*0250*/  VIADD R6, R6, 0x2 ;  /* 0x0000000206067836 */ /* 0x000fc80000000000 */
[----:B------:R-:W-:Y:S01]  /*0260*/  FMUL.RZ R5, R5, R6 ;  /* 0x0000000605057220 */ /* 0x000fe2000040c000 */
[----:B------:R-:W-:Y:S02]  /*0270*/  IABS R6, R4 ;  /* 0x0000000400067213 */ /* 0x000fe40000000000 */
[----:B------:R-:W-:Y:S02]  /*0280*/  MOV R4, R8 ;  /* 0x0000000800047202 */ /* 0x000fe40000000f00 */
[----:B------:R-:W-:Y:S01]  /*0290*/  IADD3 R10, PT, PT, RZ, -R6, RZ ;  /* 0x80000006ff0a7210 */ /* 0x000fe20007ffe0ff */
[----:B------:R-:W0:Y:S02]  /*02a0*/  F2I.U32.TRUNC.NTZ R5, R5 ;  /* 0x0000000500057305 */ /* 0x000e24000020f000 */
[----:B0-----:R-:W-:Y:S01]  /*02b0*/  LOP3.LUT R6, R5, 0xffff, RZ, 0xc0, !PT ;  /* 0x0000ffff05067812 */ /* 0x001fe200078ec0ff */
[----:B------:R-:W-:-:S04]  /*02c0*/  IMAD.MOV.U32 R5, RZ, RZ, 0x0 ;  /* 0x00000000ff057424 */ /* 0x000fc800078e00ff */
[----:B------:R-:W-:-:S05]  /*02d0*/  IMAD R6, R6, R10, R9 ;  /* 0x0000000a06067224 */ /* 0x000fca00078e0209 */
[----:B------:R-:W-:-:S05]  /*02e0*/  LOP3.LUT R7, R7, R6, RZ, 0x3c, !PT ;  /* 0x0000000607077212 */ /* 0x000fca00078e3cff */
[----:B------:R-:W-:Y:S02]  /*02f0*/  IMAD.IADD R0, R0, 0x1, R7 ;  /* 0x0000000100007824 */ /* 0x000fe400078e0207 */
[----:B------:R-:W-:Y:S01]  /*0300*/  @!P0 IMAD.MOV.U32 R0, RZ, RZ, -0x1 ;  /* 0xffffffffff008424 */ /* 0x000fe200078e00ff */
[----:B------:R-:W-:Y:S06]  /*0310*/  RET.REL.NODEC R4 `(_Z13kern_mapRangeiPhhh) ;  /* 0xfffffffc04387950 */ /* 0x000fec0003c3ffff */
.L_x_305:
        /* <DEDUP_REMOVED lines=14> */
.L_x_312:


//--------------------- .nv.shared.reserved.0     --------------------------
	.section	.nv.shared.reserved.0,"aw",@nobits
	.weak		__nv_reservedSMEM_offset_0_alias
	.size		__nv_reservedSMEM_offset_0_alias, 0, 64
	.other		__nv_reservedSMEM_offset_0_alias,@"STO_CUDA_RESERVED_SHARED STV_DEFAULT"
__nv_reservedSMEM_offset_0_alias:
	.zero		0
	.zero		64


//--------------------- .nv.constant0._Z14kern_drawLine3jPhttP7ushort2hS_hPt --------------------------
	.section	.nv.constant0._Z14kern_drawLine3jPhttP7ushort2hS_hPt,"a",@progbits
	.sectionflags	@""
	.align	4
.nv.constant0._Z14kern_drawLine3jPhttP7ushort2hS_hPt:
	.zero		960


//--------------------- .nv.constant0._Z14kern_drawLine2iPhP7ushort2tthS_hPt --------------------------
	.section	.nv.constant0._Z14kern_drawLine2iPhP7ushort2tthS_hPt,"a",@progbits
	.sectionflags	@""
	.align	4
.nv.constant0._Z14kern_drawLine2iPhP7ushort2tthS_hPt:
	.zero		952


//--------------------- .nv.constant0._Z13kern_drawLineiPhP7ushort2tthS_hPt --------------------------
	.section	.nv.constant0._Z13kern_drawLineiPhP7ushort2tthS_hPt,"a",@progbits
	.sectionflags	@""
	.align	4
.nv.constant0._Z13kern_drawLineiPhP7ushort2tthS_hPt:
	.zero		952


//--------------------- .nv.constant0._Z28kern_filterValidLineSegmentsiP7ushort2ttt --------------------------
	.section	.nv.constant0._Z28kern_filterValidLineSegmentsiP7ushort2ttt,"a",@progbits
	.sectionflags	@""
	.align	4
.nv.constant0._Z28kern_filterValidLineSegmentsiP7ushort2ttt:
	.zero		918


//--------------------- .nv.constant0._Z13kern_mapRangeiPhhh --------------------------
	.section	.nv.constant0._Z13kern_mapRangeiPhhh,"a",@progbits
	.sectionflags	@""
	.align	4
.nv.constant0._Z13kern_mapRangeiPhhh:
	.zero		914


//--------------------- SYMBOLS --------------------------

	.type		.nv.reservedSmem.offset0,@object
	.size		.nv.reservedSmem.offset0,0x4
